// auto-generated by cutlass_sweep.epilogue — config: {"arch": "sm_90", "cluster_m": 2, "cluster_n": 1, "dtype": "e4m3", "fusion": "relu", "tile_k": 64, "tile_m": 256, "tile_n": 256}
#include "cutlass/cutlass.h"
#include "cutlass/gemm/collective/collective_builder.hpp"
#include "cutlass/gemm/device/gemm_universal_adapter.h"
#include "cutlass/gemm/kernel/gemm_universal.hpp"
#include "cutlass/epilogue/collective/collective_builder.hpp"
#include "cutlass/epilogue/fusion/operations.hpp"
#include "cutlass/epilogue/thread/activation.h"

using Elem = cutlass::float_e4m3_t;
using Acc  = float;
using TileShape    = cute::Shape<cute::_256, cute::_256, cute::_64>;
using ClusterShape = cute::Shape<cute::_2, cute::_1, cute::_1>;
using FusionOp     = cutlass::epilogue::fusion::LinCombEltAct<cutlass::epilogue::thread::ReLU, Elem, Acc>;

using CollectiveEpilogue = typename cutlass::epilogue::collective::CollectiveBuilder<
    cutlass::arch::Sm90, cutlass::arch::OpClassTensorOp,
    TileShape, ClusterShape,
    cutlass::epilogue::collective::EpilogueTileAuto,
    Acc, Acc,
    Elem, cutlass::layout::RowMajor, 128 / cutlass::sizeof_bits<Elem>::value,
    Elem, cutlass::layout::RowMajor, 128 / cutlass::sizeof_bits<Elem>::value,
    cutlass::epilogue::TmaWarpSpecializedCooperative,
    FusionOp
  >::CollectiveOp;

using CollectiveMainloop = typename cutlass::gemm::collective::CollectiveBuilder<
    cutlass::arch::Sm90, cutlass::arch::OpClassTensorOp,
    Elem, cutlass::layout::RowMajor, 128 / cutlass::sizeof_bits<Elem>::value,
    Elem, cutlass::layout::ColumnMajor, 128 / cutlass::sizeof_bits<Elem>::value,
    Acc,
    TileShape, ClusterShape,
    cutlass::gemm::collective::StageCountAutoCarveout<
        static_cast<int>(sizeof(typename CollectiveEpilogue::SharedStorage))>,
    cutlass::gemm::KernelTmaWarpSpecializedCooperative
  >::CollectiveOp;

using GemmKernel = cutlass::gemm::kernel::GemmUniversal<
    cute::Shape<int,int,int,int>, CollectiveMainloop, CollectiveEpilogue>;
using Gemm = cutlass::gemm::device::GemmUniversalAdapter<GemmKernel>;

auto* _anchor = &cutlass::device_kernel<GemmKernel>;


// ===== COMPILED SASS (sm_90a) =====

	.target	sm_90a

	.elftype	@"ET_EXEC"


//--------------------- .note.nv.tkinfo           --------------------------
	.section	.note.nv.tkinfo,"",@"SHT_NOTE"
	.sectionflags	@"SHF_NOTE_NV_TKINFO"
	.tkinfo
        /*0018*/ 	.word	0x00000002
        /*0030*/ 	.string	""
        /*0030*/ 	.string	"ptxas"
        /*0030*/ 	.string	"Cuda compilation tools, release 13.0, V13.0.88"
        /*0030*/ 	.string	"Build cuda_13.0.r13.0/compiler.36424714_0"
        /*0030*/ 	.string	"-arch sm_90a -m 64 "



//--------------------- .note.nv.cuinfo           --------------------------
	.section	.note.nv.cuinfo,"",@"SHT_NOTE"
	.sectionflags	@"SHF_NOTE_NV_CUINFO"
        /*0018*/ 	.short	0x0002
        /*001a*/ 	.short	0x005a
        /*001c*/ 	.short	0x0082
	.zero		2


//--------------------- .nv.info                  --------------------------
	.section	.nv.info,"",@"SHT_CUDA_INFO"
	.align	4


	//----- nvinfo : EIATTR_REGCOUNT
	.align		4
        /*0000*/ 	.byte	0x04, 0x2f
        /*0002*/ 	.short	(.L_16 - .L_15)
	.align		4
.L_15:
        /*0004*/ 	.word	index@(_ZN7cutlass13device_kernelINS_4gemm6kernel13GemmUniversalIN4cute5tupleIJiiiiEEENS1_10collective13CollectiveMmaINS1_37MainloopSm90TmaGmmaWarpSpecializedFP8ILi6ENS5_IJNS4_1CILi2EEENSA_ILi1EEESC_EEENS1_35KernelTmaWarpSpecializedCooperativeEEENS5_IJNSA_ILi256EEESG_NSA_ILi64EEEEEENS_12float_e4m3_tENS5_IJlSC_lEEESJ_SK_NS4_8TiledMMAINS4_8MMA_AtomIJNS4_4SM904GMMA31MMA_64x256x32_F32E4M3E4M3_SS_TNILNSO_7ScaleInE1ELSQ_1EEEEEENS4_6LayoutISD_NS5_IJSC_NSA_ILi0EEESU_EEEEENS5_IJNS4_10UnderscoreESX_SX_EEEEENS4_13SM90_TMA_LOADENS4_14ComposedLayoutINS4_7SwizzleILi2ELi4ELi3EEENS4_18smem_ptr_flag_bitsILi8EEENST_INS5_IJNSA_ILi8EEESH_EEENS5_IJSH_SC_EEEEEEEvNS4_8identityENS4_23SM90_TMA_LOAD_MULTICASTES1A_vS1B_EENS_8epilogue10collective18CollectiveEpilogueINS1E_22Sm90TmaWarpSpecializedILi4ELi2ELi16ELb0ELb0EEEJSI_NS5_IJNSA_ILi128EEENSA_ILi32EEEEEESJ_SK_SJ_SK_NS1E_6fusion15FusionCallbacksIS1I_NS1M_13LinCombEltActINS1E_6thread4ReLuESJ_fSJ_fLNS_15FloatRoundStyleE2EEESI_S1L_JEEES10_NS11_INS12_ILi1ELi4ELi3EEES15_NST_INS5_IJS16_S1K_EEENS5_IJS1K_SC_EEEEEEENS4_39AutoVectorizingCopyWithAssumedAlignmentILi128EEENS4_14SM90_TMA_STOREES1Y_S20_NS4_9Copy_AtomIJNS4_17SM90_U32x4_STSM_NENS_6half_tEEEEvEEEvvEEEEvNT_6ParamsE)
        /*0008*/ 	.word	0x000000a8


	//----- nvinfo : EIATTR_FRAME_SIZE
	.align		4
.L_16:
        /*000c*/ 	.byte	0x04, 0x11
        /*000e*/ 	.short	(.L_18 - .L_17)
	.align		4
.L_17:
        /*0010*/ 	.word	index@(_ZN7cutlass13device_kernelINS_4gemm6kernel13GemmUniversalIN4cute5tupleIJiiiiEEENS1_10collective13CollectiveMmaINS1_37MainloopSm90TmaGmmaWarpSpecializedFP8ILi6ENS5_IJNS4_1CILi2EEENSA_ILi1EEESC_EEENS1_35KernelTmaWarpSpecializedCooperativeEEENS5_IJNSA_ILi256EEESG_NSA_ILi64EEEEEENS_12float_e4m3_tENS5_IJlSC_lEEESJ_SK_NS4_8TiledMMAINS4_8MMA_AtomIJNS4_4SM904GMMA31MMA_64x256x32_F32E4M3E4M3_SS_TNILNSO_7ScaleInE1ELSQ_1EEEEEENS4_6LayoutISD_NS5_IJSC_NSA_ILi0EEESU_EEEEENS5_IJNS4_10UnderscoreESX_SX_EEEEENS4_13SM90_TMA_LOADENS4_14ComposedLayoutINS4_7SwizzleILi2ELi4ELi3EEENS4_18smem_ptr_flag_bitsILi8EEENST_INS5_IJNSA_ILi8EEESH_EEENS5_IJSH_SC_EEEEEEEvNS4_8identityENS4_23SM90_TMA_LOAD_MULTICASTES1A_vS1B_EENS_8epilogue10collective18CollectiveEpilogueINS1E_22Sm90TmaWarpSpecializedILi4ELi2ELi16ELb0ELb0EEEJSI_NS5_IJNSA_ILi128EEENSA_ILi32EEEEEESJ_SK_SJ_SK_NS1E_6fusion15FusionCallbacksIS1I_NS1M_13LinCombEltActINS1E_6thread4ReLuESJ_fSJ_fLNS_15FloatRoundStyleE2EEESI_S1L_JEEES10_NS11_INS12_ILi1ELi4ELi3EEES15_NST_INS5_IJS16_S1K_EEENS5_IJS1K_SC_EEEEEEENS4_39AutoVectorizingCopyWithAssumedAlignmentILi128EEENS4_14SM90_TMA_STOREES1Y_S20_NS4_9Copy_AtomIJNS4_17SM90_U32x4_STSM_NENS_6half_tEEEEvEEEvvEEEEvNT_6ParamsE)
        /*0014*/ 	.word	0x000008c0


	//----- nvinfo : EIATTR_MIN_STACK_SIZE
	.align		4
.L_18:
        /*0018*/ 	.byte	0x04, 0x12
        /*001a*/ 	.short	(.L_20 - .L_19)
	.align		4
.L_19:
        /*001c*/ 	.word	index@(_ZN7cutlass13device_kernelINS_4gemm6kernel13GemmUniversalIN4cute5tupleIJiiiiEEENS1_10collective13CollectiveMmaINS1_37MainloopSm90TmaGmmaWarpSpecializedFP8ILi6ENS5_IJNS4_1CILi2EEENSA_ILi1EEESC_EEENS1_35KernelTmaWarpSpecializedCooperativeEEENS5_IJNSA_ILi256EEESG_NSA_ILi64EEEEEENS_12float_e4m3_tENS5_IJlSC_lEEESJ_SK_NS4_8TiledMMAINS4_8MMA_AtomIJNS4_4SM904GMMA31MMA_64x256x32_F32E4M3E4M3_SS_TNILNSO_7ScaleInE1ELSQ_1EEEEEENS4_6LayoutISD_NS5_IJSC_NSA_ILi0EEESU_EEEEENS5_IJNS4_10UnderscoreESX_SX_EEEEENS4_13SM90_TMA_LOADENS4_14ComposedLayoutINS4_7SwizzleILi2ELi4ELi3EEENS4_18smem_ptr_flag_bitsILi8EEENST_INS5_IJNSA_ILi8EEESH_EEENS5_IJSH_SC_EEEEEEEvNS4_8identityENS4_23SM90_TMA_LOAD_MULTICASTES1A_vS1B_EENS_8epilogue10collective18CollectiveEpilogueINS1E_22Sm90TmaWarpSpecializedILi4ELi2ELi16ELb0ELb0EEEJSI_NS5_IJNSA_ILi128EEENSA_ILi32EEEEEESJ_SK_SJ_SK_NS1E_6fusion15FusionCallbacksIS1I_NS1M_13LinCombEltActINS1E_6thread4ReLuESJ_fSJ_fLNS_15FloatRoundStyleE2EEESI_S1L_JEEES10_NS11_INS12_ILi1ELi4ELi3EEES15_NST_INS5_IJS16_S1K_EEENS5_IJS1K_SC_EEEEEEENS4_39AutoVectorizingCopyWithAssumedAlignmentILi128EEENS4_14SM90_TMA_STOREES1Y_S20_NS4_9Copy_AtomIJNS4_17SM90_U32x4_STSM_NENS_6half_tEEEEvEEEvvEEEEvNT_6ParamsE)
        /*0020*/ 	.word	0x000008c0
.L_20:


//--------------------- .nv.compat                --------------------------
	.section	.nv.compat,"",@"SHT_CUDA_COMPAT_INFO"
	.align	4
        /*0000*/ 	.byte	0x02, 0x09, 0x01, 0x00, 0x02, 0x02, 0x04, 0x00, 0x02, 0x05, 0x05, 0x00, 0x03, 0x07, 0x01, 0x01
        /*0010*/ 	.byte	0x02, 0x03, 0x01, 0x00, 0x02, 0x06, 0x01, 0x00, 0x04, 0x0b, 0x08, 0x00, 0x00, 0x00, 0x00, 0x00
        /*0020*/ 	.byte	0x00, 0x00, 0x00, 0x00


//--------------------- .nv.info._ZN7cutlass13device_kernelINS_4gemm6kernel13GemmUniversalIN4cute5tupleIJiiiiEEENS1_10collective13CollectiveMmaINS1_37MainloopSm90TmaGmmaWarpSpecializedFP8ILi6ENS5_IJNS4_1CILi2EEENSA_ILi1EEESC_EEENS1_35KernelTmaWarpSpecializedCooperativeEEENS5_IJNSA_ILi256EEESG_NSA_ILi64EEEEEENS_12float_e4m3_tENS5_IJlSC_lEEESJ_SK_NS4_8TiledMMAINS4_8MMA_AtomIJNS4_4SM904GMMA31MMA_64x256x32_F32E4M3E4M3_SS_TNILNSO_7ScaleInE1ELSQ_1EEEEEENS4_6LayoutISD_NS5_IJSC_NSA_ILi0EEESU_EEEEENS5_IJNS4_10UnderscoreESX_SX_EEEEENS4_13SM90_TMA_LOADENS4_14ComposedLayoutINS4_7SwizzleILi2ELi4ELi3EEENS4_18smem_ptr_flag_bitsILi8EEENST_INS5_IJNSA_ILi8EEESH_EEENS5_IJSH_SC_EEEEEEEvNS4_8identityENS4_23SM90_TMA_LOAD_MULTICASTES1A_vS1B_EENS_8epilogue10collective18CollectiveEpilogueINS1E_22Sm90TmaWarpSpecializedILi4ELi2ELi16ELb0ELb0EEEJSI_NS5_IJNSA_ILi128EEENSA_ILi32EEEEEESJ_SK_SJ_SK_NS1E_6fusion15FusionCallbacksIS1I_NS1M_13LinCombEltActINS1E_6thread4ReLuESJ_fSJ_fLNS_15FloatRoundStyleE2EEESI_S1L_JEEES10_NS11_INS12_ILi1ELi4ELi3EEES15_NST_INS5_IJS16_S1K_EEENS5_IJS1K_SC_EEEEEEENS4_39AutoVectorizingCopyWithAssumedAlignmentILi128EEENS4_14SM90_TMA_STOREES1Y_S20_NS4_9Copy_AtomIJNS4_17SM90_U32x4_STSM_NENS_6half_tEEEEvEEEvvEEEEvNT_6ParamsE --------------------------
	.section	.nv.info._ZN7cutlass13device_kernelINS_4gemm6kernel13GemmUniversalIN4cute5tupleIJiiiiEEENS1_10collective13CollectiveMmaINS1_37MainloopSm90TmaGmmaWarpSpecializedFP8ILi6ENS5_IJNS4_1CILi2EEENSA_ILi1EEESC_EEENS1_35KernelTmaWarpSpecializedCooperativeEEENS5_IJNSA_ILi256EEESG_NSA_ILi64EEEEEENS_12float_e4m3_tENS5_IJlSC_lEEESJ_SK_NS4_8TiledMMAINS4_8MMA_AtomIJNS4_4SM904GMMA31MMA_64x256x32_F32E4M3E4M3_SS_TNILNSO_7ScaleInE1ELSQ_1EEEEEENS4_6LayoutISD_NS5_IJSC_NSA_ILi0EEESU_EEEEENS5_IJNS4_10UnderscoreESX_SX_EEEEENS4_13SM90_TMA_LOADENS4_14ComposedLayoutINS4_7SwizzleILi2ELi4ELi3EEENS4_18smem_ptr_flag_bitsILi8EEENST_INS5_IJNSA_ILi8EEESH_EEENS5_IJSH_SC_EEEEEEEvNS4_8identityENS4_23SM90_TMA_LOAD_MULTICASTES1A_vS1B_EENS_8epilogue10collective18CollectiveEpilogueINS1E_22Sm90TmaWarpSpecializedILi4ELi2ELi16ELb0ELb0EEEJSI_NS5_IJNSA_ILi128EEENSA_ILi32EEEEEESJ_SK_SJ_SK_NS1E_6fusion15FusionCallbacksIS1I_NS1M_13LinCombEltActINS1E_6thread4ReLuESJ_fSJ_fLNS_15FloatRoundStyleE2EEESI_S1L_JEEES10_NS11_INS12_ILi1ELi4ELi3EEES15_NST_INS5_IJS16_S1K_EEENS5_IJS1K_SC_EEEEEEENS4_39AutoVectorizingCopyWithAssumedAlignmentILi128EEENS4_14SM90_TMA_STOREES1Y_S20_NS4_9Copy_AtomIJNS4_17SM90_U32x4_STSM_NENS_6half_tEEEEvEEEvvEEEEvNT_6ParamsE,"",@"SHT_CUDA_INFO"
	.sectionflags	@""
	.align	4


	//----- nvinfo : EIATTR_CUDA_API_VERSION
	.align		4
        /*0000*/ 	.byte	0x04, 0x37
        /*0002*/ 	.short	(.L_22 - .L_21)
.L_21:
        /*0004*/ 	.word	0x00000082


	//----- nvinfo : EIATTR_KPARAM_INFO
	.align		4
.L_22:
        /*0008*/ 	.byte	0x04, 0x17
        /*000a*/ 	.short	(.L_24 - .L_23)
.L_23:
        /*000c*/ 	.word	0x00000000
        /*0010*/ 	.short	0x0000
        /*0012*/ 	.short	0x0070
        /*0014*/ 	.byte	0x00, 0xf0, 0x01, 0x1c


	//----- nvinfo : EIATTR_SPARSE_MMA_MASK
	.align		4
.L_24:
        /*0018*/ 	.byte	0x03, 0x50
        /*001a*/ 	.short	0x0000


	//----- nvinfo : EIATTR_MAXREG_COUNT
	.align		4
        /*001c*/ 	.byte	0x03, 0x1b
        /*001e*/ 	.short	0x00a8


	//----- nvinfo : EIATTR_NUM_BARRIERS
	.align		4
        /*0020*/ 	.byte	0x02, 0x4c
        /*0022*/ 	.byte	0x02
	.zero		1


	//----- nvinfo : EIATTR_EXTERNS
	.align		4
        /*0024*/ 	.byte	0x04, 0x0f
        /*0026*/ 	.short	(.L_26 - .L_25)


	//   ....[0]....
	.align		4
.L_25:
        /*0028*/ 	.word	index@(__assertfail)


	//----- nvinfo : EIATTR_ANNOTATIONS
	.align		4
.L_26:
        /*002c*/ 	.byte	0x04, 0x55
        /*002e*/ 	.short	(.L_28 - .L_27)


	//   ....[0]....
.L_27:
        /*0030*/ 	.word	0x00000001
        /*0034*/ 	.byte	0x00, 0x0c, 0x00, 0x00, 0x01, 0x00, 0x00, 0x00, 0x00, 0x0d, 0x00, 0x00, 0x01, 0x00, 0x00, 0x00
        /* <DEDUP_REMOVED lines=1537> */
        /*6054*/ 	.byte	0xe0, 0xf8, 0x01, 0x00


	//----- nvinfo : EIATTR_MERCURY_ISA_VERSION
	.align		4
.L_28:
        /*6058*/ 	.byte	0x03, 0x5f
        /*605a*/ 	.short	0x0101


	//----- nvinfo : EIATTR_INT_WARP_WIDE_INSTR_OFFSETS
	.align		4
        /*605c*/ 	.byte	0x04, 0x31
        /*605e*/ 	.short	(.L_30 - .L_29)


	//   ....[0]....
.L_29:
        /*6060*/ 	.word	0x00000a70


	//   ....[1]....
        /*6064*/ 	.word	0x00000a80


	//   ....[2]....
        /*6068*/ 	.word	0x00000be0


	//----- nvinfo : EIATTR_COOP_GROUP_MASK_REGIDS
	.align		4
.L_30:
        /*606c*/ 	.byte	0x04, 0x29
        /*606e*/ 	.short	(.L_32 - .L_31)


	//   ....[0]....
.L_31:
        /*6070*/ 	.word	0xffffffff


	//   ....[1]....
        /*6074*/ 	.word	0xffffffff


	//   ....[2]....
        /*6078*/ 	.word	0xffffffff


	//   ....[3]....
        /*607c*/ 	.word	0xffffffff


	//   ....[4]....
        /*6080*/ 	.word	0xffffffff


	//   ....[5]....
        /*6084*/ 	.word	0xffffffff


	//   ....[6]....
        /*6088*/ 	.word	0xffffffff


	//----- nvinfo : EIATTR_COOP_GROUP_INSTR_OFFSETS
	.align		4
.L_32:
        /*608c*/ 	.byte	0x04, 0x28
        /*608e*/ 	.short	(.L_34 - .L_33)


	//   ....[0]....
.L_33:
        /*6090*/ 	.word	0x00000060


	//   ....[1]....
        /*6094*/ 	.word	0x00000090


	//   ....[2]....
        /*6098*/ 	.word	0x000004e0


	//   ....[3]....
        /*609c*/ 	.word	0x00000710


	//   ....[4]....
        /*60a0*/ 	.word	0x000008c0


	//   ....[5]....
        /*60a4*/ 	.word	0x00000d90


	//   ....[6]....
        /*60a8*/ 	.word	0x00003040


	//----- nvinfo : EIATTR_REG_RECONFIG
	.align		4
.L_34:
        /*60ac*/ 	.byte	0x01, 0x54
	.zero		2


	//----- nvinfo : EIATTR_SYSCALL_OFFSETS
	.align		4
        /*60b0*/ 	.byte	0x04, 0x46
        /*60b2*/ 	.short	(.L_36 - .L_35)


	//   ....[0]....
.L_35:
        /*60b4*/ 	.word	0x000116f0


	//   ....[1]....
        /*60b8*/ 	.word	0x00011830


	//----- nvinfo : EIATTR_MBARRIER_INSTR_OFFSETS
	.align		4
.L_36:
        /*60bc*/ 	.byte	0x04, 0x39
        /*60be*/ 	.short	(.L_38 - .L_37)


	//   ....[0]....
.L_37:
        /*60c0*/ 	.word	0x00000640
        /*60c4*/ 	.word	0x000000ff
        /*60c8*/ 	.word	0x00000000
        /*60cc*/ 	.short	0x0100
        /*60ce*/ 	.byte	0x08
	.zero		1


	//   ....[1]....
        /*60d0*/ 	.word	0x00000650
        /*60d4*/ 	.word	0x000000ff
        /*60d8*/ 	.word	0x00000030
        /*60dc*/ 	.short	0x0100
        /*60de*/ 	.byte	0x08
	.zero		1


	//   ....[2]....
        /*60e0*/ 	.word	0x00000660
        /*60e4*/ 	.word	0x000000ff
        /*60e8*/ 	.word	0x00000008
        /*60ec*/ 	.short	0x0100
        /*60ee*/ 	.byte	0x08
	.zero		1


	//   ....[3]....
        /*60f0*/ 	.word	0x00000670
        /*60f4*/ 	.word	0x000000ff
        /*60f8*/ 	.word	0x00000038
        /*60fc*/ 	.short	0x0100
        /*60fe*/ 	.byte	0x08
	.zero		1


	//   ....[4]....
        /*6100*/ 	.word	0x00000680
        /*6104*/ 	.word	0x000000ff
        /*6108*/ 	.word	0x00000010
        /*610c*/ 	.short	0x0100
        /*610e*/ 	.byte	0x08
	.zero		1


	//   ....[5]....
        /*6110*/ 	.word	0x00000690
        /*6114*/ 	.word	0x000000ff
        /*6118*/ 	.word	0x00000040
        /*611c*/ 	.short	0x0100
        /*611e*/ 	.byte	0x08
	.zero		1


	//   ....[6]....
        /*6120*/ 	.word	0x000006a0
        /*6124*/ 	.word	0x000000ff
        /*6128*/ 	.word	0x00000018
        /*612c*/ 	.short	0x0100
        /*612e*/ 	.byte	0x08
	.zero		1


	//   ....[7]....
        /*6130*/ 	.word	0x000006b0
        /*6134*/ 	.word	0x000000ff
        /*6138*/ 	.word	0x00000048
        /*613c*/ 	.short	0x0100
        /*613e*/ 	.byte	0x08
	.zero		1


	//   ....[8]....
        /*6140*/ 	.word	0x000006c0
        /*6144*/ 	.word	0x000000ff
        /*6148*/ 	.word	0x00000020
        /*614c*/ 	.short	0x0100
        /*614e*/ 	.byte	0x08
	.zero		1


	//   ....[9]....
        /*6150*/ 	.word	0x000006d0
        /*6154*/ 	.word	0x000000ff
        /*6158*/ 	.word	0x00000050
        /*615c*/ 	.short	0x0100
        /*615e*/ 	.byte	0x08
	.zero		1


	//   ....[10]....
        /*6160*/ 	.word	0x000006e0
        /*6164*/ 	.word	0x000000ff
        /*6168*/ 	.word	0x00000028
        /*616c*/ 	.short	0x0100
        /*616e*/ 	.byte	0x08
	.zero		1


	//   ....[11]....
        /*6170*/ 	.word	0x000006f0
        /*6174*/ 	.word	0x000000ff
        /*6178*/ 	.word	0x00000058
        /*617c*/ 	.short	0x0100
        /*617e*/ 	.byte	0x08
	.zero		1


	//   ....[12]....
        /*6180*/ 	.word	0x00000820
        /*6184*/ 	.word	0x000000ff
        /*6188*/ 	.word	0x00000060
        /*618c*/ 	.short	0x0100
        /*618e*/ 	.byte	0x08
	.zero		1


	//   ....[13]....
        /*6190*/ 	.word	0x00000830
        /*6194*/ 	.word	0x000000ff
        /*6198*/ 	.word	0x00000080
        /*619c*/ 	.short	0x0100
        /*619e*/ 	.byte	0x08
	.zero		1


	//   ....[14]....
        /*61a0*/ 	.word	0x00000840
        /*61a4*/ 	.word	0x000000ff
        /*61a8*/ 	.word	0x00000068
        /*61ac*/ 	.short	0x0100
        /*61ae*/ 	.byte	0x08
	.zero		1


	//   ....[15]....
        /*61b0*/ 	.word	0x00000850
        /*61b4*/ 	.word	0x000000ff
        /*61b8*/ 	.word	0x00000088
        /*61bc*/ 	.short	0x0100
        /*61be*/ 	.byte	0x08
	.zero		1


	//   ....[16]....
        /*61c0*/ 	.word	0x00000860
        /*61c4*/ 	.word	0x000000ff
        /*61c8*/ 	.word	0x00000070
        /*61cc*/ 	.short	0x0100
        /*61ce*/ 	.byte	0x08
	.zero		1


	//   ....[17]....
        /*61d0*/ 	.word	0x00000870
        /*61d4*/ 	.word	0x000000ff
        /*61d8*/ 	.word	0x00000090
        /*61dc*/ 	.short	0x0100
        /*61de*/ 	.byte	0x08
	.zero		1


	//   ....[18]....
        /*61e0*/ 	.word	0x00000880
        /*61e4*/ 	.word	0x000000ff
        /*61e8*/ 	.word	0x00000078
        /*61ec*/ 	.short	0x0100
        /*61ee*/ 	.byte	0x08
	.zero		1


	//   ....[19]....
        /*61f0*/ 	.word	0x00000890
        /*61f4*/ 	.word	0x000000ff
        /*61f8*/ 	.word	0x00000098
        /*61fc*/ 	.short	0x0100
        /*61fe*/ 	.byte	0x08
	.zero		1


	//   ....[20]....
        /*6200*/ 	.word	0x00000c70
        /*6204*/ 	.word	0x000000ff
        /*6208*/ 	.word	0x000000a0
        /*620c*/ 	.short	0x0100
        /*620e*/ 	.byte	0x06
	.zero		1


	//   ....[21]....
        /*6210*/ 	.word	0x00000d10
        /*6214*/ 	.word	0x000000ff
        /*6218*/ 	.word	0x000000a8
        /*621c*/ 	.short	0x0100
        /*621e*/ 	.byte	0x06
	.zero		1


	//   ....[22]....
        /*6220*/ 	.word	0x00003420
        /*6224*/ 	.word	0x000000ff
        /*6228*/ 	.word	0x00000000
        /*622c*/ 	.short	0x010a
        /*622e*/ 	.byte	0x04
	.zero		1


	//   ....[23]....
        /*6230*/ 	.word	0x00003460
        /*6234*/ 	.word	0x000000ff
        /*6238*/ 	.word	0x00000000
        /*623c*/ 	.short	0x010a
        /*623e*/ 	.byte	0x04
	.zero		1


	//   ....[24]....
        /*6240*/ 	.word	0x00007a10
        /*6244*/ 	.word	0x000000ff
        /*6248*/ 	.word	0x00000000
        /*624c*/ 	.short	0x010a
        /*624e*/ 	.byte	0x06
	.zero		1


	//   ....[25]....
        /*6250*/ 	.word	0x00007a50
        /*6254*/ 	.word	0x000000ff
        /*6258*/ 	.word	0x00000000
        /*625c*/ 	.short	0x010a
        /*625e*/ 	.byte	0x06
	.zero		1


	//   ....[26]....
        /*6260*/ 	.word	0x0000d800
        /*6264*/ 	.word	0x00000000
        /*6268*/ 	.word	0x00000000
        /*626c*/ 	.short	0x0101
        /*626e*/ 	.byte	0x3f
	.zero		1


	//   ....[27]....
        /*6270*/ 	.word	0x000114a0
        /*6274*/ 	.word	0x00000000
        /*6278*/ 	.word	0x00000000
        /*627c*/ 	.short	0x0101
        /*627e*/ 	.byte	0x3f
	.zero		1


	//   ....[28]....
        /*6280*/ 	.word	0x00011d00
        /*6284*/ 	.word	0x00000006
        /*6288*/ 	.word	0x00000060
        /*628c*/ 	.short	0x010a
        /*628e*/ 	.byte	0x3f
	.zero		1


	//   ....[29]....
        /*6290*/ 	.word	0x00011fb0
        /*6294*/ 	.word	0x00000006
        /*6298*/ 	.word	0x00000000
        /*629c*/ 	.short	0x0101
        /*629e*/ 	.byte	0x3f
	.zero		1


	//   ....[30]....
        /*62a0*/ 	.word	0x000126e0
        /*62a4*/ 	.word	0x00000007
        /*62a8*/ 	.word	0x00000060
        /*62ac*/ 	.short	0x010a
        /*62ae*/ 	.byte	0x3f
	.zero		1


	//   ....[31]....
        /*62b0*/ 	.word	0x00012960
        /*62b4*/ 	.word	0x00000007
        /*62b8*/ 	.word	0x00000000
        /*62bc*/ 	.short	0x0101
        /*62be*/ 	.byte	0x3f
	.zero		1


	//   ....[32]....
        /*62c0*/ 	.word	0x00013130
        /*62c4*/ 	.word	0x00000007
        /*62c8*/ 	.word	0x00000060
        /*62cc*/ 	.short	0x010a
        /*62ce*/ 	.byte	0x3f
	.zero		1


	//   ....[33]....
        /*62d0*/ 	.word	0x00013380
        /*62d4*/ 	.word	0x00000007
        /*62d8*/ 	.word	0x00000000
        /*62dc*/ 	.short	0x0101
        /*62de*/ 	.byte	0x3f
	.zero		1


	//   ....[34]....
        /*62e0*/ 	.word	0x00013a80
        /*62e4*/ 	.word	0x00000009
        /*62e8*/ 	.word	0x00000060
        /*62ec*/ 	.short	0x010a
        /*62ee*/ 	.byte	0x3f
	.zero		1


	//   ....[35]....
        /*62f0*/ 	.word	0x00013d50
        /*62f4*/ 	.word	0x00000009
        /*62f8*/ 	.word	0x00000000
        /*62fc*/ 	.short	0x0101
        /*62fe*/ 	.byte	0x3f
	.zero		1


	//   ....[36]....
        /*6300*/ 	.word	0x00014510
        /*6304*/ 	.word	0x00000009
        /*6308*/ 	.word	0x00000060
        /*630c*/ 	.short	0x010a
        /*630e*/ 	.byte	0x3f
	.zero		1


	//   ....[37]....
        /*6310*/ 	.word	0x000147e0
        /*6314*/ 	.word	0x00000009
        /*6318*/ 	.word	0x00000000
        /*631c*/ 	.short	0x0101
        /*631e*/ 	.byte	0x3f
	.zero		1


	//   ....[38]....
        /*6320*/ 	.word	0x00014ea0
        /*6324*/ 	.word	0x00000009
        /*6328*/ 	.word	0x00000060
        /*632c*/ 	.short	0x010a
        /*632e*/ 	.byte	0x3f
	.zero		1


	//   ....[39]....
        /*6330*/ 	.word	0x00015170
        /*6334*/ 	.word	0x00000009
        /*6338*/ 	.word	0x00000000
        /*633c*/ 	.short	0x0101
        /*633e*/ 	.byte	0x3f
	.zero		1


	//   ....[40]....
        /*6340*/ 	.word	0x00015930
        /*6344*/ 	.word	0x00000009
        /*6348*/ 	.word	0x00000060
        /*634c*/ 	.short	0x010a
        /*634e*/ 	.byte	0x3f
	.zero		1


	//   ....[41]....
        /*6350*/ 	.word	0x00015c00
        /*6354*/ 	.word	0x00000009
        /*6358*/ 	.word	0x00000000
        /*635c*/ 	.short	0x0101
        /*635e*/ 	.byte	0x3f
	.zero		1


	//   ....[42]....
        /*6360*/ 	.word	0x000162c0
        /*6364*/ 	.word	0x00000009
        /*6368*/ 	.word	0x00000060
        /*636c*/ 	.short	0x010a
        /*636e*/ 	.byte	0x3f
	.zero		1


	//   ....[43]....
        /*6370*/ 	.word	0x00016590
        /*6374*/ 	.word	0x00000009
        /*6378*/ 	.word	0x00000000
        /*637c*/ 	.short	0x0101
        /*637e*/ 	.byte	0x3f
	.zero		1


	//   ....[44]....
        /*6380*/ 	.word	0x00016d50
        /*6384*/ 	.word	0x00000009
        /*6388*/ 	.word	0x00000060
        /*638c*/ 	.short	0x010a
        /*638e*/ 	.byte	0x3f
	.zero		1


	//   ....[45]....
        /*6390*/ 	.word	0x00017020
        /*6394*/ 	.word	0x00000009
        /*6398*/ 	.word	0x00000000
        /*639c*/ 	.short	0x0101
        /*639e*/ 	.byte	0x3f
	.zero		1


	//   ....[46]....
        /*63a0*/ 	.word	0x000176e0
        /*63a4*/ 	.word	0x00000009
        /*63a8*/ 	.word	0x00000060
        /*63ac*/ 	.short	0x010a
        /*63ae*/ 	.byte	0x3f
	.zero		1


	//   ....[47]....
        /*63b0*/ 	.word	0x000179b0
        /*63b4*/ 	.word	0x00000009
        /*63b8*/ 	.word	0x00000000
        /*63bc*/ 	.short	0x0101
        /*63be*/ 	.byte	0x3f
	.zero		1


	//   ....[48]....
        /*63c0*/ 	.word	0x00018170
        /*63c4*/ 	.word	0x00000009
        /*63c8*/ 	.word	0x00000060
        /*63cc*/ 	.short	0x010a
        /*63ce*/ 	.byte	0x3f
	.zero		1


	//   ....[49]....
        /*63d0*/ 	.word	0x00018440
        /*63d4*/ 	.word	0x00000009
        /*63d8*/ 	.word	0x00000000
        /*63dc*/ 	.short	0x0101
        /*63de*/ 	.byte	0x3f
	.zero		1


	//   ....[50]....
        /*63e0*/ 	.word	0x00018b80
        /*63e4*/ 	.word	0x00000009
        /*63e8*/ 	.word	0x00000060
        /*63ec*/ 	.short	0x010a
        /*63ee*/ 	.byte	0x3f
	.zero		1


	//   ....[51]....
        /*63f0*/ 	.word	0x00018e50
        /*63f4*/ 	.word	0x00000009
        /*63f8*/ 	.word	0x00000000
        /*63fc*/ 	.short	0x0101
        /*63fe*/ 	.byte	0x3f
	.zero		1


	//   ....[52]....
        /*6400*/ 	.word	0x00019610
        /*6404*/ 	.word	0x00000009
        /*6408*/ 	.word	0x00000060
        /*640c*/ 	.short	0x010a
        /*640e*/ 	.byte	0x3f
	.zero		1


	//   ....[53]....
        /*6410*/ 	.word	0x000198e0
        /*6414*/ 	.word	0x00000009
        /*6418*/ 	.word	0x00000000
        /*641c*/ 	.short	0x0101
        /*641e*/ 	.byte	0x3f
	.zero		1


	//   ....[54]....
        /*6420*/ 	.word	0x0001a0a0
        /*6424*/ 	.word	0x00000009
        /*6428*/ 	.word	0x00000060
        /*642c*/ 	.short	0x010a
        /*642e*/ 	.byte	0x3f
	.zero		1


	//   ....[55]....
        /*6430*/ 	.word	0x0001a370
        /*6434*/ 	.word	0x00000009
        /*6438*/ 	.word	0x00000000
        /*643c*/ 	.short	0x0101
        /*643e*/ 	.byte	0x3f
	.zero		1


	//   ....[56]....
        /*6440*/ 	.word	0x0001ab30
        /*6444*/ 	.word	0x00000009
        /*6448*/ 	.word	0x00000060
        /*644c*/ 	.short	0x010a
        /*644e*/ 	.byte	0x3f
	.zero		1


	//   ....[57]....
        /*6450*/ 	.word	0x0001ae00
        /*6454*/ 	.word	0x00000009
        /*6458*/ 	.word	0x00000000
        /*645c*/ 	.short	0x0101
        /*645e*/ 	.byte	0x3f
	.zero		1


	//   ....[58]....
        /*6460*/ 	.word	0x0001b5c0
        /*6464*/ 	.word	0x0000000a
        /*6468*/ 	.word	0x00000060
        /*646c*/ 	.short	0x010a
        /*646e*/ 	.byte	0x3f
	.zero		1


	//   ....[59]....
        /*6470*/ 	.word	0x0001b850
        /*6474*/ 	.word	0x00000009
        /*6478*/ 	.word	0x00000000
        /*647c*/ 	.short	0x0101
        /*647e*/ 	.byte	0x3f
	.zero		1


	//   ....[60]....
        /*6480*/ 	.word	0x0001cd50
        /*6484*/ 	.word	0x000000ff
        /*6488*/ 	.word	0x000000a8
        /*648c*/ 	.short	0x010a
        /*648e*/ 	.byte	0x04
	.zero		1


	//   ....[61]....
        /*6490*/ 	.word	0x0001d170
        /*6494*/ 	.word	0x000000ff
        /*6498*/ 	.word	0x00000080
        /*649c*/ 	.short	0x010a
        /*649e*/ 	.byte	0x0d
	.zero		1


	//   ....[62]....
        /*64a0*/ 	.word	0x0001d260
        /*64a4*/ 	.word	0x000000ff
        /*64a8*/ 	.word	0x00000060
        /*64ac*/ 	.short	0x010b
        /*64ae*/ 	.byte	0x0d
	.zero		1


	//   ....[63]....
        /*64b0*/ 	.word	0x0001d2c0
        /*64b4*/ 	.word	0x000000ff
        /*64b8*/ 	.word	0x00000000
        /*64bc*/ 	.short	0x0101
        /*64be*/ 	.byte	0x1e
	.zero		1


	//   ....[64]....
        /*64c0*/ 	.word	0x0001d2f0
        /*64c4*/ 	.word	0x000000ff
        /*64c8*/ 	.word	0x00000088
        /*64cc*/ 	.short	0x010a
        /*64ce*/ 	.byte	0x0d
	.zero		1


	//   ....[65]....
        /*64d0*/ 	.word	0x0001d400
        /*64d4*/ 	.word	0x000000ff
        /*64d8*/ 	.word	0x00000068
        /*64dc*/ 	.short	0x010b
        /*64de*/ 	.byte	0x0d
	.zero		1


	//   ....[66]....
        /*64e0*/ 	.word	0x0001d470
        /*64e4*/ 	.word	0x000000ff
        /*64e8*/ 	.word	0x00000000
        /*64ec*/ 	.short	0x0101
        /*64ee*/ 	.byte	0x1d
	.zero		1


	//   ....[67]....
        /*64f0*/ 	.word	0x0001d4a0
        /*64f4*/ 	.word	0x000000ff
        /*64f8*/ 	.word	0x00000090
        /*64fc*/ 	.short	0x010a
        /*64fe*/ 	.byte	0x0d
	.zero		1


	//   ....[68]....
        /*6500*/ 	.word	0x0001d5a0
        /*6504*/ 	.word	0x000000ff
        /*6508*/ 	.word	0x00000070
        /*650c*/ 	.short	0x010b
        /*650e*/ 	.byte	0x0d
	.zero		1


	//   ....[69]....
        /*6510*/ 	.word	0x0001d600
        /*6514*/ 	.word	0x000000ff
        /*6518*/ 	.word	0x00000000
        /*651c*/ 	.short	0x0101
        /*651e*/ 	.byte	0x16
	.zero		1


	//   ....[70]....
        /*6520*/ 	.word	0x0001d630
        /*6524*/ 	.word	0x000000ff
        /*6528*/ 	.word	0x00000098
        /*652c*/ 	.short	0x010a
        /*652e*/ 	.byte	0x0d
	.zero		1


	//   ....[71]....
        /*6530*/ 	.word	0x0001d730
        /*6534*/ 	.word	0x000000ff
        /*6538*/ 	.word	0x00000078
        /*653c*/ 	.short	0x010b
        /*653e*/ 	.byte	0x0d
	.zero		1


	//   ....[72]....
        /*6540*/ 	.word	0x0001d7a0
        /*6544*/ 	.word	0x000000ff
        /*6548*/ 	.word	0x00000000
        /*654c*/ 	.short	0x0101
        /*654e*/ 	.byte	0x17
	.zero		1


	//   ....[73]....
        /*6550*/ 	.word	0x0001d7e0
        /*6554*/ 	.word	0x000000ff
        /*6558*/ 	.word	0x00000080
        /*655c*/ 	.short	0x010a
        /*655e*/ 	.byte	0x0d
	.zero		1


	//   ....[74]....
        /*6560*/ 	.word	0x0001d8d0
        /*6564*/ 	.word	0x000000ff
        /*6568*/ 	.word	0x00000060
        /*656c*/ 	.short	0x010b
        /*656e*/ 	.byte	0x0d
	.zero		1


	//   ....[75]....
        /*6570*/ 	.word	0x0001d910
        /*6574*/ 	.word	0x000000ff
        /*6578*/ 	.word	0x00000000
        /*657c*/ 	.short	0x0101
        /*657e*/ 	.byte	0x1e
	.zero		1


	//   ....[76]....
        /*6580*/ 	.word	0x0001d940
        /*6584*/ 	.word	0x000000ff
        /*6588*/ 	.word	0x00000088
        /*658c*/ 	.short	0x010a
        /*658e*/ 	.byte	0x0d
	.zero		1


	//   ....[77]....
        /*6590*/ 	.word	0x0001da40
        /*6594*/ 	.word	0x000000ff
        /*6598*/ 	.word	0x00000068
        /*659c*/ 	.short	0x010b
        /*659e*/ 	.byte	0x0d
	.zero		1


	//   ....[78]....
        /*65a0*/ 	.word	0x0001da80
        /*65a4*/ 	.word	0x000000ff
        /*65a8*/ 	.word	0x00000000
        /*65ac*/ 	.short	0x0101
        /*65ae*/ 	.byte	0x1d
	.zero		1


	//   ....[79]....
        /*65b0*/ 	.word	0x0001dac0
        /*65b4*/ 	.word	0x000000ff
        /*65b8*/ 	.word	0x00000090
        /*65bc*/ 	.short	0x010a
        /*65be*/ 	.byte	0x0d
	.zero		1


	//   ....[80]....
        /*65c0*/ 	.word	0x0001dbb0
        /*65c4*/ 	.word	0x000000ff
        /*65c8*/ 	.word	0x00000070
        /*65cc*/ 	.short	0x010b
        /*65ce*/ 	.byte	0x0d
	.zero		1


	//   ....[81]....
        /*65d0*/ 	.word	0x0001dbf0
        /*65d4*/ 	.word	0x000000ff
        /*65d8*/ 	.word	0x00000000
        /*65dc*/ 	.short	0x0101
        /*65de*/ 	.byte	0x16
	.zero		1


	//   ....[82]....
        /*65e0*/ 	.word	0x0001dc20
        /*65e4*/ 	.word	0x000000ff
        /*65e8*/ 	.word	0x00000098
        /*65ec*/ 	.short	0x010a
        /*65ee*/ 	.byte	0x0d
	.zero		1


	//   ....[83]....
        /*65f0*/ 	.word	0x0001dd20
        /*65f4*/ 	.word	0x000000ff
        /*65f8*/ 	.word	0x00000078
        /*65fc*/ 	.short	0x010b
        /*65fe*/ 	.byte	0x0d
	.zero		1


	//   ....[84]....
        /*6600*/ 	.word	0x0001dd60
        /*6604*/ 	.word	0x000000ff
        /*6608*/ 	.word	0x00000000
        /*660c*/ 	.short	0x0101
        /*660e*/ 	.byte	0x17
	.zero		1


	//   ....[85]....
        /*6610*/ 	.word	0x0001dda0
        /*6614*/ 	.word	0x000000ff
        /*6618*/ 	.word	0x00000080
        /*661c*/ 	.short	0x010a
        /*661e*/ 	.byte	0x0d
	.zero		1


	//   ....[86]....
        /*6620*/ 	.word	0x0001dea0
        /*6624*/ 	.word	0x000000ff
        /*6628*/ 	.word	0x00000060
        /*662c*/ 	.short	0x010b
        /*662e*/ 	.byte	0x0d
	.zero		1


	//   ....[87]....
        /*6630*/ 	.word	0x0001dee0
        /*6634*/ 	.word	0x000000ff
        /*6638*/ 	.word	0x00000000
        /*663c*/ 	.short	0x0101
        /*663e*/ 	.byte	0x1e
	.zero		1


	//   ....[88]....
        /*6640*/ 	.word	0x0001df10
        /*6644*/ 	.word	0x000000ff
        /*6648*/ 	.word	0x00000088
        /*664c*/ 	.short	0x010a
        /*664e*/ 	.byte	0x0d
	.zero		1


	//   ....[89]....
        /*6650*/ 	.word	0x0001e010
        /*6654*/ 	.word	0x000000ff
        /*6658*/ 	.word	0x00000068
        /*665c*/ 	.short	0x010b
        /*665e*/ 	.byte	0x0d
	.zero		1


	//   ....[90]....
        /*6660*/ 	.word	0x0001e050
        /*6664*/ 	.word	0x000000ff
        /*6668*/ 	.word	0x00000000
        /*666c*/ 	.short	0x0101
        /*666e*/ 	.byte	0x1d
	.zero		1


	//   ....[91]....
        /*6670*/ 	.word	0x0001e090
        /*6674*/ 	.word	0x000000ff
        /*6678*/ 	.word	0x00000090
        /*667c*/ 	.short	0x010a
        /*667e*/ 	.byte	0x0d
	.zero		1


	//   ....[92]....
        /*6680*/ 	.word	0x0001e190
        /*6684*/ 	.word	0x000000ff
        /*6688*/ 	.word	0x00000070
        /*668c*/ 	.short	0x010b
        /*668e*/ 	.byte	0x0d
	.zero		1


	//   ....[93]....
        /*6690*/ 	.word	0x0001e1d0
        /*6694*/ 	.word	0x000000ff
        /*6698*/ 	.word	0x00000000
        /*669c*/ 	.short	0x0101
        /*669e*/ 	.byte	0x16
	.zero		1


	//   ....[94]....
        /*66a0*/ 	.word	0x0001e200
        /*66a4*/ 	.word	0x000000ff
        /*66a8*/ 	.word	0x00000098
        /*66ac*/ 	.short	0x010a
        /*66ae*/ 	.byte	0x0d
	.zero		1


	//   ....[95]....
        /*66b0*/ 	.word	0x0001e300
        /*66b4*/ 	.word	0x000000ff
        /*66b8*/ 	.word	0x00000078
        /*66bc*/ 	.short	0x010b
        /*66be*/ 	.byte	0x0d
	.zero		1


	//   ....[96]....
        /*66c0*/ 	.word	0x0001e340
        /*66c4*/ 	.word	0x000000ff
        /*66c8*/ 	.word	0x00000000
        /*66cc*/ 	.short	0x0101
        /*66ce*/ 	.byte	0x17
	.zero		1


	//   ....[97]....
        /*66d0*/ 	.word	0x0001e380
        /*66d4*/ 	.word	0x000000ff
        /*66d8*/ 	.word	0x00000080
        /*66dc*/ 	.short	0x010a
        /*66de*/ 	.byte	0x0d
	.zero		1


	//   ....[98]....
        /*66e0*/ 	.word	0x0001e480
        /*66e4*/ 	.word	0x000000ff
        /*66e8*/ 	.word	0x00000060
        /*66ec*/ 	.short	0x010b
        /*66ee*/ 	.byte	0x0d
	.zero		1


	//   ....[99]....
        /*66f0*/ 	.word	0x0001e4c0
        /*66f4*/ 	.word	0x000000ff
        /*66f8*/ 	.word	0x00000000
        /*66fc*/ 	.short	0x0101
        /*66fe*/ 	.byte	0x1e
	.zero		1


	//   ....[100]....
        /*6700*/ 	.word	0x0001e4f0
        /*6704*/ 	.word	0x000000ff
        /*6708*/ 	.word	0x00000088
        /*670c*/ 	.short	0x010a
        /*670e*/ 	.byte	0x0d
	.zero		1


	//   ....[101]....
        /*6710*/ 	.word	0x0001e5f0
        /*6714*/ 	.word	0x000000ff
        /*6718*/ 	.word	0x00000068
        /*671c*/ 	.short	0x010b
        /*671e*/ 	.byte	0x0d
	.zero		1


	//   ....[102]....
        /*6720*/ 	.word	0x0001e630
        /*6724*/ 	.word	0x000000ff
        /*6728*/ 	.word	0x00000000
        /*672c*/ 	.short	0x0101
        /*672e*/ 	.byte	0x1d
	.zero		1


	//   ....[103]....
        /*6730*/ 	.word	0x0001e670
        /*6734*/ 	.word	0x000000ff
        /*6738*/ 	.word	0x00000090
        /*673c*/ 	.short	0x010a
        /*673e*/ 	.byte	0x0d
	.zero		1


	//   ....[104]....
        /*6740*/ 	.word	0x0001e770
        /*6744*/ 	.word	0x000000ff
        /*6748*/ 	.word	0x00000070
        /*674c*/ 	.short	0x010b
        /*674e*/ 	.byte	0x0d
	.zero		1


	//   ....[105]....
        /*6750*/ 	.word	0x0001e7b0
        /*6754*/ 	.word	0x000000ff
        /*6758*/ 	.word	0x00000000
        /*675c*/ 	.short	0x0101
        /*675e*/ 	.byte	0x16
	.zero		1


	//   ....[106]....
        /*6760*/ 	.word	0x0001e7e0
        /*6764*/ 	.word	0x000000ff
        /*6768*/ 	.word	0x00000098
        /*676c*/ 	.short	0x010a
        /*676e*/ 	.byte	0x0d
	.zero		1


	//   ....[107]....
        /*6770*/ 	.word	0x0001e8e0
        /*6774*/ 	.word	0x000000ff
        /*6778*/ 	.word	0x00000078
        /*677c*/ 	.short	0x010b
        /*677e*/ 	.byte	0x0d
	.zero		1


	//   ....[108]....
        /*6780*/ 	.word	0x0001e930
        /*6784*/ 	.word	0x000000ff
        /*6788*/ 	.word	0x00000000
        /*678c*/ 	.short	0x0101
        /*678e*/ 	.byte	0x17
	.zero		1


	//   ....[109]....
        /*6790*/ 	.word	0x0001f050
        /*6794*/ 	.word	0x00000000
        /*6798*/ 	.word	0x00000080
        /*679c*/ 	.short	0x010a
        /*679e*/ 	.byte	0x3f
	.zero		1


	//   ....[110]....
        /*67a0*/ 	.word	0x0001f090
        /*67a4*/ 	.word	0x00000000
        /*67a8*/ 	.word	0x00000088
        /*67ac*/ 	.short	0x010a
        /*67ae*/ 	.byte	0x3f
	.zero		1


	//   ....[111]....
        /*67b0*/ 	.word	0x0001f0d0
        /*67b4*/ 	.word	0x00000000
        /*67b8*/ 	.word	0x00000090
        /*67bc*/ 	.short	0x010a
        /*67be*/ 	.byte	0x3f
	.zero		1


	//   ....[112]....
        /*67c0*/ 	.word	0x0001f130
        /*67c4*/ 	.word	0x00000000
        /*67c8*/ 	.word	0x00000098
        /*67cc*/ 	.short	0x010a
        /*67ce*/ 	.byte	0x3f
	.zero		1


	//   ....[113]....
        /*67d0*/ 	.word	0x0001f480
        /*67d4*/ 	.word	0x0000000c
        /*67d8*/ 	.word	0x00000030
        /*67dc*/ 	.short	0x010a
        /*67de*/ 	.byte	0x3f
	.zero		1


	//   ....[114]....
        /*67e0*/ 	.word	0x0001f7e0
        /*67e4*/ 	.word	0x00000002
        /*67e8*/ 	.word	0x000000a8
        /*67ec*/ 	.short	0x0101
        /*67ee*/ 	.byte	0x3f
	.zero		1


	//   ....[115]....
        /*67f0*/ 	.word	0x0001ffb0
        /*67f4*/ 	.word	0x00000004
        /*67f8*/ 	.word	0x00000000
        /*67fc*/ 	.short	0x010a
        /*67fe*/ 	.byte	0x3f
	.zero		1


	//   ....[116]....
        /*6800*/ 	.word	0x00020040
        /*6804*/ 	.word	0x00000003
        /*6808*/ 	.word	0x00000000
        /*680c*/ 	.short	0x010a
        /*680e*/ 	.byte	0x3f
	.zero		1


	//   ....[117]....
        /*6810*/ 	.word	0x000200d0
        /*6814*/ 	.word	0x00000003
        /*6818*/ 	.word	0x00000000
        /*681c*/ 	.short	0x010a
        /*681e*/ 	.byte	0x3f
	.zero		1


	//   ....[118]....
        /*6820*/ 	.word	0x00020160
        /*6824*/ 	.word	0x00000003
        /*6828*/ 	.word	0x00000000
        /*682c*/ 	.short	0x010a
        /*682e*/ 	.byte	0x3f
	.zero		1


	//   ....[119]....
        /*6830*/ 	.word	0x000201f0
        /*6834*/ 	.word	0x00000003
        /*6838*/ 	.word	0x00000000
        /*683c*/ 	.short	0x010a
        /*683e*/ 	.byte	0x3f
	.zero		1


	//   ....[120]....
        /*6840*/ 	.word	0x00020280
        /*6844*/ 	.word	0x00000003
        /*6848*/ 	.word	0x00000000
        /*684c*/ 	.short	0x010a
        /*684e*/ 	.byte	0x3f
	.zero		1


	//   ....[121]....
        /*6850*/ 	.word	0x000202f0
        /*6854*/ 	.word	0x00000005
        /*6858*/ 	.word	0x00000000
        /*685c*/ 	.short	0x010a
        /*685e*/ 	.byte	0x3f
	.zero		1


	//   ....[122]....
        /*6860*/ 	.word	0x00020350
        /*6864*/ 	.word	0x00000004
        /*6868*/ 	.word	0x00000000
        /*686c*/ 	.short	0x010a
        /*686e*/ 	.byte	0x3f
	.zero		1


	//   ....[123]....
        /*6870*/ 	.word	0x000203a0
        /*6874*/ 	.word	0x00000006
        /*6878*/ 	.word	0x00000060
        /*687c*/ 	.short	0x010a
        /*687e*/ 	.byte	0x3f
	.zero		1


	//   ....[124]....
        /*6880*/ 	.word	0x000203f0
        /*6884*/ 	.word	0x00000007
        /*6888*/ 	.word	0x00000060
        /*688c*/ 	.short	0x010a
        /*688e*/ 	.byte	0x3f
	.zero		1


	//   ....[125]....
        /*6890*/ 	.word	0x00020440
        /*6894*/ 	.word	0x00000007
        /*6898*/ 	.word	0x00000060
        /*689c*/ 	.short	0x010a
        /*689e*/ 	.byte	0x3f
	.zero		1


	//   ....[126]....
        /*68a0*/ 	.word	0x00020490
        /*68a4*/ 	.word	0x00000009
        /*68a8*/ 	.word	0x00000060
        /*68ac*/ 	.short	0x010a
        /*68ae*/ 	.byte	0x3f
	.zero		1


	//   ....[127]....
        /*68b0*/ 	.word	0x000204e0
        /*68b4*/ 	.word	0x00000009
        /*68b8*/ 	.word	0x00000060
        /*68bc*/ 	.short	0x010a
        /*68be*/ 	.byte	0x3f
	.zero		1


	//   ....[128]....
        /*68c0*/ 	.word	0x00020530
        /*68c4*/ 	.word	0x00000009
        /*68c8*/ 	.word	0x00000060
        /*68cc*/ 	.short	0x010a
        /*68ce*/ 	.byte	0x3f
	.zero		1


	//   ....[129]....
        /*68d0*/ 	.word	0x00020580
        /*68d4*/ 	.word	0x00000009
        /*68d8*/ 	.word	0x00000060
        /*68dc*/ 	.short	0x010a
        /*68de*/ 	.byte	0x3f
	.zero		1


	//   ....[130]....
        /*68e0*/ 	.word	0x000205d0
        /*68e4*/ 	.word	0x00000009
        /*68e8*/ 	.word	0x00000060
        /*68ec*/ 	.short	0x010a
        /*68ee*/ 	.byte	0x3f
	.zero		1


	//   ....[131]....
        /*68f0*/ 	.word	0x00020620
        /*68f4*/ 	.word	0x00000009
        /*68f8*/ 	.word	0x00000060
        /*68fc*/ 	.short	0x010a
        /*68fe*/ 	.byte	0x3f
	.zero		1


	//   ....[132]....
        /*6900*/ 	.word	0x00020670
        /*6904*/ 	.word	0x00000009
        /*6908*/ 	.word	0x00000060
        /*690c*/ 	.short	0x010a
        /*690e*/ 	.byte	0x3f
	.zero		1


	//   ....[133]....
        /*6910*/ 	.word	0x000206c0
        /*6914*/ 	.word	0x00000009
        /*6918*/ 	.word	0x00000060
        /*691c*/ 	.short	0x010a
        /*691e*/ 	.byte	0x3f
	.zero		1


	//   ....[134]....
        /*6920*/ 	.word	0x00020710
        /*6924*/ 	.word	0x00000009
        /*6928*/ 	.word	0x00000060
        /*692c*/ 	.short	0x010a
        /*692e*/ 	.byte	0x3f
	.zero		1


	//   ....[135]....
        /*6930*/ 	.word	0x00020760
        /*6934*/ 	.word	0x00000009
        /*6938*/ 	.word	0x00000060
        /*693c*/ 	.short	0x010a
        /*693e*/ 	.byte	0x3f
	.zero		1


	//   ....[136]....
        /*6940*/ 	.word	0x000207b0
        /*6944*/ 	.word	0x00000009
        /*6948*/ 	.word	0x00000060
        /*694c*/ 	.short	0x010a
        /*694e*/ 	.byte	0x3f
	.zero		1


	//   ....[137]....
        /*6950*/ 	.word	0x00020800
        /*6954*/ 	.word	0x00000009
        /*6958*/ 	.word	0x00000060
        /*695c*/ 	.short	0x010a
        /*695e*/ 	.byte	0x3f
	.zero		1


	//   ....[138]....
        /*6960*/ 	.word	0x00020850
        /*6964*/ 	.word	0x0000000a
        /*6968*/ 	.word	0x00000060
        /*696c*/ 	.short	0x010a
        /*696e*/ 	.byte	0x3f
	.zero		1


	//   ....[139]....
        /*6970*/ 	.word	0x000208b0
        /*6974*/ 	.word	0x00000005
        /*6978*/ 	.word	0x000000a8
        /*697c*/ 	.short	0x010a
        /*697e*/ 	.byte	0x3f
	.zero		1


	//   ....[140]....
        /*6980*/ 	.word	0x00020910
        /*6984*/ 	.word	0x00000003
        /*6988*/ 	.word	0x00000080
        /*698c*/ 	.short	0x010a
        /*698e*/ 	.byte	0x3f
	.zero		1


	//   ....[141]....
        /*6990*/ 	.word	0x00020970
        /*6994*/ 	.word	0x00000003
        /*6998*/ 	.word	0x00000088
        /*699c*/ 	.short	0x010a
        /*699e*/ 	.byte	0x3f
	.zero		1


	//   ....[142]....
        /*69a0*/ 	.word	0x000209d0
        /*69a4*/ 	.word	0x00000003
        /*69a8*/ 	.word	0x00000090
        /*69ac*/ 	.short	0x010a
        /*69ae*/ 	.byte	0x3f
	.zero		1


	//   ....[143]....
        /*69b0*/ 	.word	0x00020a30
        /*69b4*/ 	.word	0x00000003
        /*69b8*/ 	.word	0x00000098
        /*69bc*/ 	.short	0x010a
        /*69be*/ 	.byte	0x3f
	.zero		1


	//   ....[144]....
        /*69c0*/ 	.word	0x00020a90
        /*69c4*/ 	.word	0x00000004
        /*69c8*/ 	.word	0x00000080
        /*69cc*/ 	.short	0x010a
        /*69ce*/ 	.byte	0x3f
	.zero		1


	//   ....[145]....
        /*69d0*/ 	.word	0x00020af0
        /*69d4*/ 	.word	0x00000004
        /*69d8*/ 	.word	0x00000088
        /*69dc*/ 	.short	0x010a
        /*69de*/ 	.byte	0x3f
	.zero		1


	//   ....[146]....
        /*69e0*/ 	.word	0x00020b50
        /*69e4*/ 	.word	0x00000004
        /*69e8*/ 	.word	0x00000090
        /*69ec*/ 	.short	0x010a
        /*69ee*/ 	.byte	0x3f
	.zero		1


	//   ....[147]....
        /*69f0*/ 	.word	0x00020bb0
        /*69f4*/ 	.word	0x00000004
        /*69f8*/ 	.word	0x00000098
        /*69fc*/ 	.short	0x010a
        /*69fe*/ 	.byte	0x3f
	.zero		1


	//   ....[148]....
        /*6a00*/ 	.word	0x00020c10
        /*6a04*/ 	.word	0x00000005
        /*6a08*/ 	.word	0x00000080
        /*6a0c*/ 	.short	0x010a
        /*6a0e*/ 	.byte	0x3f
	.zero		1


	//   ....[149]....
        /*6a10*/ 	.word	0x00020c70
        /*6a14*/ 	.word	0x00000005
        /*6a18*/ 	.word	0x00000088
        /*6a1c*/ 	.short	0x010a
        /*6a1e*/ 	.byte	0x3f
	.zero		1


	//   ....[150]....
        /*6a20*/ 	.word	0x00020cd0
        /*6a24*/ 	.word	0x00000005
        /*6a28*/ 	.word	0x00000090
        /*6a2c*/ 	.short	0x010a
        /*6a2e*/ 	.byte	0x3f
	.zero		1


	//   ....[151]....
        /*6a30*/ 	.word	0x00020d30
        /*6a34*/ 	.word	0x00000005
        /*6a38*/ 	.word	0x00000098
        /*6a3c*/ 	.short	0x010a
        /*6a3e*/ 	.byte	0x3f
	.zero		1


	//   ....[152]....
        /*6a40*/ 	.word	0x00020d90
        /*6a44*/ 	.word	0x00000002
        /*6a48*/ 	.word	0x00000080
        /*6a4c*/ 	.short	0x010a
        /*6a4e*/ 	.byte	0x3f
	.zero		1


	//   ....[153]....
        /*6a50*/ 	.word	0x00020df0
        /*6a54*/ 	.word	0x00000002
        /*6a58*/ 	.word	0x00000088
        /*6a5c*/ 	.short	0x010a
        /*6a5e*/ 	.byte	0x3f
	.zero		1


	//   ....[154]....
        /*6a60*/ 	.word	0x00020e50
        /*6a64*/ 	.word	0x00000002
        /*6a68*/ 	.word	0x00000090
        /*6a6c*/ 	.short	0x010a
        /*6a6e*/ 	.byte	0x3f
	.zero		1


	//   ....[155]....
        /*6a70*/ 	.word	0x00020eb0
        /*6a74*/ 	.word	0x00000002
        /*6a78*/ 	.word	0x00000098
        /*6a7c*/ 	.short	0x010a
        /*6a7e*/ 	.byte	0x3f
	.zero		1


	//   ....[156]....
        /*6a80*/ 	.word	0x00020f00
        /*6a84*/ 	.word	0x00000000
        /*6a88*/ 	.word	0x00000080
        /*6a8c*/ 	.short	0x010a
        /*6a8e*/ 	.byte	0x3f
	.zero		1


	//   ....[157]....
        /*6a90*/ 	.word	0x00020f50
        /*6a94*/ 	.word	0x00000000
        /*6a98*/ 	.word	0x00000088
        /*6a9c*/ 	.short	0x010a
        /*6a9e*/ 	.byte	0x3f
	.zero		1


	//   ....[158]....
        /*6aa0*/ 	.word	0x00020fa0
        /*6aa4*/ 	.word	0x00000000
        /*6aa8*/ 	.word	0x00000090
        /*6aac*/ 	.short	0x010a
        /*6aae*/ 	.byte	0x3f
	.zero		1


	//   ....[159]....
        /*6ab0*/ 	.word	0x00021080
        /*6ab4*/ 	.word	0x0000000c
        /*6ab8*/ 	.word	0x00000030
        /*6abc*/ 	.short	0x010a
        /*6abe*/ 	.byte	0x3f
	.zero		1


	//   ....[160]....
        /*6ac0*/ 	.word	0x00021160
        /*6ac4*/ 	.word	0x00000004
        /*6ac8*/ 	.word	0x00000000
        /*6acc*/ 	.short	0x010a
        /*6ace*/ 	.byte	0x3f
	.zero		1


	//   ....[161]....
        /*6ad0*/ 	.word	0x000211b0
        /*6ad4*/ 	.word	0x00000003
        /*6ad8*/ 	.word	0x00000000
        /*6adc*/ 	.short	0x010a
        /*6ade*/ 	.byte	0x3f
	.zero		1


	//   ....[162]....
        /*6ae0*/ 	.word	0x00021200
        /*6ae4*/ 	.word	0x00000003
        /*6ae8*/ 	.word	0x00000000
        /*6aec*/ 	.short	0x010a
        /*6aee*/ 	.byte	0x3f
	.zero		1


	//   ....[163]....
        /*6af0*/ 	.word	0x00021250
        /*6af4*/ 	.word	0x00000003
        /*6af8*/ 	.word	0x00000000
        /*6afc*/ 	.short	0x010a
        /*6afe*/ 	.byte	0x3f
	.zero		1


	//   ....[164]....
        /*6b00*/ 	.word	0x000212a0
        /*6b04*/ 	.word	0x00000003
        /*6b08*/ 	.word	0x00000000
        /*6b0c*/ 	.short	0x010a
        /*6b0e*/ 	.byte	0x3f
	.zero		1


	//----- nvinfo : EIATTR_NUM_MBARRIERS
	.align		4
.L_38:
        /*6b10*/ 	.byte	0x03, 0x38
        /*6b12*/ 	.short	0x0016


	//----- nvinfo : EIATTR_EXIT_INSTR_OFFSETS
	.align		4
        /*6b14*/ 	.byte	0x04, 0x1c
        /*6b16*/ 	.short	(.L_40 - .L_39)


	//   ....[0]....
.L_39:
        /*6b18*/ 	.word	0x00000fb0


	//   ....[1]....
        /*6b1c*/ 	.word	0x00001760


	//   ....[2]....
        /*6b20*/ 	.word	0x0001c6b0


	//   ....[3]....
        /*6b24*/ 	.word	0x0001cc70


	//   ....[4]....
        /*6b28*/ 	.word	0x0001cce0


	//   ....[5]....
        /*6b2c*/ 	.word	0x0001f180


	//   ....[6]....
        /*6b30*/ 	.word	0x000202d0


	//----- nvinfo : EIATTR_MAX_THREADS
	.align		4
.L_40:
        /*6b34*/ 	.byte	0x04, 0x05
        /*6b36*/ 	.short	(.L_42 - .L_41)
.L_41:
        /*6b38*/ 	.word	0x00000180
        /*6b3c*/ 	.word	0x00000001
        /*6b40*/ 	.word	0x00000001


	//----- nvinfo : EIATTR_CRS_STACK_SIZE
	.align		4
.L_42:
        /*6b44*/ 	.byte	0x04, 0x1e
        /*6b46*/ 	.short	(.L_44 - .L_43)
.L_43:
        /*6b48*/ 	.word	0x00000000


	//----- nvinfo : EIATTR_CBANK_PARAM_SIZE
	.align		4
.L_44:
        /*6b4c*/ 	.byte	0x03, 0x19
        /*6b4e*/ 	.short	0x0770


	//----- nvinfo : EIATTR_PARAM_CBANK
	.align		4
        /*6b50*/ 	.byte	0x04, 0x0a
        /*6b52*/ 	.short	(.L_46 - .L_45)
	.align		4
.L_45:
        /*6b54*/ 	.word	index@(.nv.constant0._ZN7cutlass13device_kernelINS_4gemm6kernel13GemmUniversalIN4cute5tupleIJiiiiEEENS1_10collective13CollectiveMmaINS1_37MainloopSm90TmaGmmaWarpSpecializedFP8ILi6ENS5_IJNS4_1CILi2EEENSA_ILi1EEESC_EEENS1_35KernelTmaWarpSpecializedCooperativeEEENS5_IJNSA_ILi256EEESG_NSA_ILi64EEEEEENS_12float_e4m3_tENS5_IJlSC_lEEESJ_SK_NS4_8TiledMMAINS4_8MMA_AtomIJNS4_4SM904GMMA31MMA_64x256x32_F32E4M3E4M3_SS_TNILNSO_7ScaleInE1ELSQ_1EEEEEENS4_6LayoutISD_NS5_IJSC_NSA_ILi0EEESU_EEEEENS5_IJNS4_10UnderscoreESX_SX_EEEEENS4_13SM90_TMA_LOADENS4_14ComposedLayoutINS4_7SwizzleILi2ELi4ELi3EEENS4_18smem_ptr_flag_bitsILi8EEENST_INS5_IJNSA_ILi8EEESH_EEENS5_IJSH_SC_EEEEEEEvNS4_8identityENS4_23SM90_TMA_LOAD_MULTICASTES1A_vS1B_EENS_8epilogue10collective18CollectiveEpilogueINS1E_22Sm90TmaWarpSpecializedILi4ELi2ELi16ELb0ELb0EEEJSI_NS5_IJNSA_ILi128EEENSA_ILi32EEEEEESJ_SK_SJ_SK_NS1E_6fusion15FusionCallbacksIS1I_NS1M_13LinCombEltActINS1E_6thread4ReLuESJ_fSJ_fLNS_15FloatRoundStyleE2EEESI_S1L_JEEES10_NS11_INS12_ILi1ELi4ELi3EEES15_NST_INS5_IJS16_S1K_EEENS5_IJS1K_SC_EEEEEEENS4_39AutoVectorizingCopyWithAssumedAlignmentILi128EEENS4_14SM90_TMA_STOREES1Y_S20_NS4_9Copy_AtomIJNS4_17SM90_U32x4_STSM_NENS_6half_tEEEEvEEEvvEEEEvNT_6ParamsE)
        /*6b58*/ 	.short	0x0210
        /*6b5a*/ 	.short	0x0770


	//----- nvinfo : EIATTR_SW_WAR
	.align		4
.L_46:
        /*6b5c*/ 	.byte	0x04, 0x36
        /*6b5e*/ 	.short	(.L_48 - .L_47)
.L_47:
        /*6b60*/ 	.word	0x00000008
.L_48:


//--------------------- .nv.callgraph             --------------------------
	.section	.nv.callgraph,"",@"SHT_CUDA_CALLGRAPH"
	.align	4
	.sectionentsize	8
	.align		4
        /*0000*/ 	.word	0x00000000
	.align		4
        /*0004*/ 	.word	0xffffffff
	.align		4
        /*0008*/ 	.word	index@(_ZN7cutlass13device_kernelINS_4gemm6kernel13GemmUniversalIN4cute5tupleIJiiiiEEENS1_10collective13CollectiveMmaINS1_37MainloopSm90TmaGmmaWarpSpecializedFP8ILi6ENS5_IJNS4_1CILi2EEENSA_ILi1EEESC_EEENS1_35KernelTmaWarpSpecializedCooperativeEEENS5_IJNSA_ILi256EEESG_NSA_ILi64EEEEEENS_12float_e4m3_tENS5_IJlSC_lEEESJ_SK_NS4_8TiledMMAINS4_8MMA_AtomIJNS4_4SM904GMMA31MMA_64x256x32_F32E4M3E4M3_SS_TNILNSO_7ScaleInE1ELSQ_1EEEEEENS4_6LayoutISD_NS5_IJSC_NSA_ILi0EEESU_EEEEENS5_IJNS4_10UnderscoreESX_SX_EEEEENS4_13SM90_TMA_LOADENS4_14ComposedLayoutINS4_7SwizzleILi2ELi4ELi3EEENS4_18smem_ptr_flag_bitsILi8EEENST_INS5_IJNSA_ILi8EEESH_EEENS5_IJSH_SC_EEEEEEEvNS4_8identityENS4_23SM90_TMA_LOAD_MULTICASTES1A_vS1B_EENS_8epilogue10collective18CollectiveEpilogueINS1E_22Sm90TmaWarpSpecializedILi4ELi2ELi16ELb0ELb0EEEJSI_NS5_IJNSA_ILi128EEENSA_ILi32EEEEEESJ_SK_SJ_SK_NS1E_6fusion15FusionCallbacksIS1I_NS1M_13LinCombEltActINS1E_6thread4ReLuESJ_fSJ_fLNS_15FloatRoundStyleE2EEESI_S1L_JEEES10_NS11_INS12_ILi1ELi4ELi3EEES15_NST_INS5_IJS16_S1K_EEENS5_IJS1K_SC_EEEEEEENS4_39AutoVectorizingCopyWithAssumedAlignmentILi128EEENS4_14SM90_TMA_STOREES1Y_S20_NS4_9Copy_AtomIJNS4_17SM90_U32x4_STSM_NENS_6half_tEEEEvEEEvvEEEEvNT_6ParamsE)
	.align		4
        /*000c*/ 	.word	index@(__assertfail)
	.align		4
        /*0010*/ 	.word	0x00000000
	.align		4
        /*0014*/ 	.word	0xfffffffe
	.align		4
        /*0018*/ 	.word	0x00000000
	.align		4
        /*001c*/ 	.word	0xfffffffd
	.align		4
        /*0020*/ 	.word	0x00000000
	.align		4
        /*0024*/ 	.word	0xfffffffc


//--------------------- .nv.constant4             --------------------------
	.section	.nv.constant4,"a",@progbits
	.align	8
	.align		8
.nv.constant4:
        /*0000*/ 	.dword	__assertfail
	.align		8
        /*0008*/ 	.dword	__unnamed_1
	.align		8
        /*0010*/ 	.dword	__unnamed_2
	.align		8
        /*0018*/ 	.dword	_ZN39_INTERNAL_dc445529_4_k_cu_0e3fd287_27984cuda3std3__45__cpo5beginE
	.align		8
        /*0020*/ 	.dword	_ZN39_INTERNAL_dc445529_4_k_cu_0e3fd287_27984cuda3std3__45__cpo3endE
	.align		8
        /*0028*/ 	.dword	_ZN39_INTERNAL_dc445529_4_k_cu_0e3fd287_27984cuda3std3__45__cpo6cbeginE
	.align		8
        /*0030*/ 	.dword	_ZN39_INTERNAL_dc445529_4_k_cu_0e3fd287_27984cuda3std3__45__cpo4cendE
	.align		8
        /*0038*/ 	.dword	_ZN39_INTERNAL_dc445529_4_k_cu_0e3fd287_27984cuda3std3__441_GLOBAL__N__dc445529_4_k_cu_0e3fd287_27986ignoreE
	.align		8
        /*0040*/ 	.dword	_ZN39_INTERNAL_dc445529_4_k_cu_0e3fd287_27984cuda3std3__419piecewise_constructE
	.align		8
        /*0048*/ 	.dword	_ZN39_INTERNAL_dc445529_4_k_cu_0e3fd287_27984cuda3std3__48in_placeE
	.align		8
        /*0050*/ 	.dword	_ZN39_INTERNAL_dc445529_4_k_cu_0e3fd287_27984cuda3std6ranges3__45__cpo4swapE
	.align		8
        /*0058*/ 	.dword	_ZN39_INTERNAL_dc445529_4_k_cu_0e3fd287_27984cuda3std6ranges3__45__cpo9iter_moveE
	.align		8
        /*0060*/ 	.dword	_ZN39_INTERNAL_dc445529_4_k_cu_0e3fd287_27984cute7productE
	.align		8
        /*0068*/ 	.dword	_ZN39_INTERNAL_dc445529_4_k_cu_0e3fd287_27984cute1_E
	.align		8
        /*0070*/ 	.dword	$str$24
	.align		8
        /*0078*/ 	.dword	$str$25


//--------------------- .text._ZN7cutlass13device_kernelINS_4gemm6kernel13GemmUniversalIN4cute5tupleIJiiiiEEENS1_10collective13CollectiveMmaINS1_37MainloopSm90TmaGmmaWarpSpecializedFP8ILi6ENS5_IJNS4_1CILi2EEENSA_ILi1EEESC_EEENS1_35KernelTmaWarpSpecializedCooperativeEEENS5_IJNSA_ILi256EEESG_NSA_ILi64EEEEEENS_12float_e4m3_tENS5_IJlSC_lEEESJ_SK_NS4_8TiledMMAINS4_8MMA_AtomIJNS4_4SM904GMMA31MMA_64x256x32_F32E4M3E4M3_SS_TNILNSO_7ScaleInE1ELSQ_1EEEEEENS4_6LayoutISD_NS5_IJSC_NSA_ILi0EEESU_EEEEENS5_IJNS4_10UnderscoreESX_SX_EEEEENS4_13SM90_TMA_LOADENS4_14ComposedLayoutINS4_7SwizzleILi2ELi4ELi3EEENS4_18smem_ptr_flag_bitsILi8EEENST_INS5_IJNSA_ILi8EEESH_EEENS5_IJSH_SC_EEEEEEEvNS4_8identityENS4_23SM90_TMA_LOAD_MULTICASTES1A_vS1B_EENS_8epilogue10collective18CollectiveEpilogueINS1E_22Sm90TmaWarpSpecializedILi4ELi2ELi16ELb0ELb0EEEJSI_NS5_IJNSA_ILi128EEENSA_ILi32EEEEEESJ_SK_SJ_SK_NS1E_6fusion15FusionCallbacksIS1I_NS1M_13LinCombEltActINS1E_6thread4ReLuESJ_fSJ_fLNS_15FloatRoundStyleE2EEESI_S1L_JEEES10_NS11_INS12_ILi1ELi4ELi3EEES15_NST_INS5_IJS16_S1K_EEENS5_IJS1K_SC_EEEEEEENS4_39AutoVectorizingCopyWithAssumedAlignmentILi128EEENS4_14SM90_TMA_STOREES1Y_S20_NS4_9Copy_AtomIJNS4_17SM90_U32x4_STSM_NENS_6half_tEEEEvEEEvvEEEEvNT_6ParamsE --------------------------
	.section	.text._ZN7cutlass13device_kernelINS_4gemm6kernel13GemmUniversalIN4cute5tupleIJiiiiEEENS1_10collective13CollectiveMmaINS1_37MainloopSm90TmaGmmaWarpSpecializedFP8ILi6ENS5_IJNS4_1CILi2EEENSA_ILi1EEESC_EEENS1_35KernelTmaWarpSpecializedCooperativeEEENS5_IJNSA_ILi256EEESG_NSA_ILi64EEEEEENS_12float_e4m3_tENS5_IJlSC_lEEESJ_SK_NS4_8TiledMMAINS4_8MMA_AtomIJNS4_4SM904GMMA31MMA_64x256x32_F32E4M3E4M3_SS_TNILNSO_7ScaleInE1ELSQ_1EEEEEENS4_6LayoutISD_NS5_IJSC_NSA_ILi0EEESU_EEEEENS5_IJNS4_10UnderscoreESX_SX_EEEEENS4_13SM90_TMA_LOADENS4_14ComposedLayoutINS4_7SwizzleILi2ELi4ELi3EEENS4_18smem_ptr_flag_bitsILi8EEENST_INS5_IJNSA_ILi8EEESH_EEENS5_IJSH_SC_EEEEEEEvNS4_8identityENS4_23SM90_TMA_LOAD_MULTICASTES1A_vS1B_EENS_8epilogue10collective18CollectiveEpilogueINS1E_22Sm90TmaWarpSpecializedILi4ELi2ELi16ELb0ELb0EEEJSI_NS5_IJNSA_ILi128EEENSA_ILi32EEEEEESJ_SK_SJ_SK_NS1E_6fusion15FusionCallbacksIS1I_NS1M_13LinCombEltActINS1E_6thread4ReLuESJ_fSJ_fLNS_15FloatRoundStyleE2EEESI_S1L_JEEES10_NS11_INS12_ILi1ELi4ELi3EEES15_NST_INS5_IJS16_S1K_EEENS5_IJS1K_SC_EEEEEEENS4_39AutoVectorizingCopyWithAssumedAlignmentILi128EEENS4_14SM90_TMA_STOREES1Y_S20_NS4_9Copy_AtomIJNS4_17SM90_U32x4_STSM_NENS_6half_tEEEEvEEEvvEEEEvNT_6ParamsE,"ax",@progbits
	.align	128
.text._ZN7cutlass13device_kernelINS_4gemm6kernel13GemmUniversalIN4cute5tupleIJiiiiEEENS1_10collective13CollectiveMmaINS1_37MainloopSm90TmaGmmaWarpSpecializedFP8ILi6ENS5_IJNS4_1CILi2EEENSA_ILi1EEESC_EEENS1_35KernelTmaWarpSpecializedCooperativeEEENS5_IJNSA_ILi256EEESG_NSA_ILi64EEEEEENS_12float_e4m3_tENS5_IJlSC_lEEESJ_SK_NS4_8TiledMMAINS4_8MMA_AtomIJNS4_4SM904GMMA31MMA_64x256x32_F32E4M3E4M3_SS_TNILNSO_7ScaleInE1ELSQ_1EEEEEENS4_6LayoutISD_NS5_IJSC_NSA_ILi0EEESU_EEEEENS5_IJNS4_10UnderscoreESX_SX_EEEEENS4_13SM90_TMA_LOADENS4_14ComposedLayoutINS4_7SwizzleILi2ELi4ELi3EEENS4_18smem_ptr_flag_bitsILi8EEENST_INS5_IJNSA_ILi8EEESH_EEENS5_IJSH_SC_EEEEEEEvNS4_8identityENS4_23SM90_TMA_LOAD_MULTICASTES1A_vS1B_EENS_8epilogue10collective18CollectiveEpilogueINS1E_22Sm90TmaWarpSpecializedILi4ELi2ELi16ELb0ELb0EEEJSI_NS5_IJNSA_ILi128EEENSA_ILi32EEEEEESJ_SK_SJ_SK_NS1E_6fusion15FusionCallbacksIS1I_NS1M_13LinCombEltActINS1E_6thread4ReLuESJ_fSJ_fLNS_15FloatRoundStyleE2EEESI_S1L_JEEES10_NS11_INS12_ILi1ELi4ELi3EEES15_NST_INS5_IJS16_S1K_EEENS5_IJS1K_SC_EEEEEEENS4_39AutoVectorizingCopyWithAssumedAlignmentILi128EEENS4_14SM90_TMA_STOREES1Y_S20_NS4_9Copy_AtomIJNS4_17SM90_U32x4_STSM_NENS_6half_tEEEEvEEEvvEEEEvNT_6ParamsE:
        .type           _ZN7cutlass13device_kernelINS_4gemm6kernel13GemmUniversalIN4cute5tupleIJiiiiEEENS1_10collective13CollectiveMmaINS1_37MainloopSm90TmaGmmaWarpSpecializedFP8ILi6ENS5_IJNS4_1CILi2EEENSA_ILi1EEESC_EEENS1_35KernelTmaWarpSpecializedCooperativeEEENS5_IJNSA_ILi256EEESG_NSA_ILi64EEEEEENS_12float_e4m3_tENS5_IJlSC_lEEESJ_SK_NS4_8TiledMMAINS4_8MMA_AtomIJNS4_4SM904GMMA31MMA_64x256x32_F32E4M3E4M3_SS_TNILNSO_7ScaleInE1ELSQ_1EEEEEENS4_6LayoutISD_NS5_IJSC_NSA_ILi0EEESU_EEEEENS5_IJNS4_10UnderscoreESX_SX_EEEEENS4_13SM90_TMA_LOADENS4_14ComposedLayoutINS4_7SwizzleILi2ELi4ELi3EEENS4_18smem_ptr_flag_bitsILi8EEENST_INS5_IJNSA_ILi8EEESH_EEENS5_IJSH_SC_EEEEEEEvNS4_8identityENS4_23SM90_TMA_LOAD_MULTICASTES1A_vS1B_EENS_8epilogue10collective18CollectiveEpilogueINS1E_22Sm90TmaWarpSpecializedILi4ELi2ELi16ELb0ELb0EEEJSI_NS5_IJNSA_ILi128EEENSA_ILi32EEEEEESJ_SK_SJ_SK_NS1E_6fusion15FusionCallbacksIS1I_NS1M_13LinCombEltActINS1E_6thread4ReLuESJ_fSJ_fLNS_15FloatRoundStyleE2EEESI_S1L_JEEES10_NS11_INS12_ILi1ELi4ELi3EEES15_NST_INS5_IJS16_S1K_EEENS5_IJS1K_SC_EEEEEEENS4_39AutoVectorizingCopyWithAssumedAlignmentILi128EEENS4_14SM90_TMA_STOREES1Y_S20_NS4_9Copy_AtomIJNS4_17SM90_U32x4_STSM_NENS_6half_tEEEEvEEEvvEEEEvNT_6ParamsE,@function
        .size           _ZN7cutlass13device_kernelINS_4gemm6kernel13GemmUniversalIN4cute5tupleIJiiiiEEENS1_10collective13CollectiveMmaINS1_37MainloopSm90TmaGmmaWarpSpecializedFP8ILi6ENS5_IJNS4_1CILi2EEENSA_ILi1EEESC_EEENS1_35KernelTmaWarpSpecializedCooperativeEEENS5_IJNSA_ILi256EEESG_NSA_ILi64EEEEEENS_12float_e4m3_tENS5_IJlSC_lEEESJ_SK_NS4_8TiledMMAINS4_8MMA_AtomIJNS4_4SM904GMMA31MMA_64x256x32_F32E4M3E4M3_SS_TNILNSO_7ScaleInE1ELSQ_1EEEEEENS4_6LayoutISD_NS5_IJSC_NSA_ILi0EEESU_EEEEENS5_IJNS4_10UnderscoreESX_SX_EEEEENS4_13SM90_TMA_LOADENS4_14ComposedLayoutINS4_7SwizzleILi2ELi4ELi3EEENS4_18smem_ptr_flag_bitsILi8EEENST_INS5_IJNSA_ILi8EEESH_EEENS5_IJSH_SC_EEEEEEEvNS4_8identityENS4_23SM90_TMA_LOAD_MULTICASTES1A_vS1B_EENS_8epilogue10collective18CollectiveEpilogueINS1E_22Sm90TmaWarpSpecializedILi4ELi2ELi16ELb0ELb0EEEJSI_NS5_IJNSA_ILi128EEENSA_ILi32EEEEEESJ_SK_SJ_SK_NS1E_6fusion15FusionCallbacksIS1I_NS1M_13LinCombEltActINS1E_6thread4ReLuESJ_fSJ_fLNS_15FloatRoundStyleE2EEESI_S1L_JEEES10_NS11_INS12_ILi1ELi4ELi3EEES15_NST_INS5_IJS16_S1K_EEENS5_IJS1K_SC_EEEEEEENS4_39AutoVectorizingCopyWithAssumedAlignmentILi128EEENS4_14SM90_TMA_STOREES1Y_S20_NS4_9Copy_AtomIJNS4_17SM90_U32x4_STSM_NENS_6half_tEEEEvEEEvvEEEEvNT_6ParamsE,(.L_x_425 - _ZN7cutlass13device_kernelINS_4gemm6kernel13GemmUniversalIN4cute5tupleIJiiiiEEENS1_10collective13CollectiveMmaINS1_37MainloopSm90TmaGmmaWarpSpecializedFP8ILi6ENS5_IJNS4_1CILi2EEENSA_ILi1EEESC_EEENS1_35KernelTmaWarpSpecializedCooperativeEEENS5_IJNSA_ILi256EEESG_NSA_ILi64EEEEEENS_12float_e4m3_tENS5_IJlSC_lEEESJ_SK_NS4_8TiledMMAINS4_8MMA_AtomIJNS4_4SM904GMMA31MMA_64x256x32_F32E4M3E4M3_SS_TNILNSO_7ScaleInE1ELSQ_1EEEEEENS4_6LayoutISD_NS5_IJSC_NSA_ILi0EEESU_EEEEENS5_IJNS4_10UnderscoreESX_SX_EEEEENS4_13SM90_TMA_LOADENS4_14ComposedLayoutINS4_7SwizzleILi2ELi4ELi3EEENS4_18smem_ptr_flag_bitsILi8EEENST_INS5_IJNSA_ILi8EEESH_EEENS5_IJSH_SC_EEEEEEEvNS4_8identityENS4_23SM90_TMA_LOAD_MULTICASTES1A_vS1B_EENS_8epilogue10collective18CollectiveEpilogueINS1E_22Sm90TmaWarpSpecializedILi4ELi2ELi16ELb0ELb0EEEJSI_NS5_IJNSA_ILi128EEENSA_ILi32EEEEEESJ_SK_SJ_SK_NS1E_6fusion15FusionCallbacksIS1I_NS1M_13LinCombEltActINS1E_6thread4ReLuESJ_fSJ_fLNS_15FloatRoundStyleE2EEESI_S1L_JEEES10_NS11_INS12_ILi1ELi4ELi3EEES15_NST_INS5_IJS16_S1K_EEENS5_IJS1K_SC_EEEEEEENS4_39AutoVectorizingCopyWithAssumedAlignmentILi128EEENS4_14SM90_TMA_STOREES1Y_S20_NS4_9Copy_AtomIJNS4_17SM90_U32x4_STSM_NENS_6half_tEEEEvEEEvvEEEEvNT_6ParamsE)
        .other          _ZN7cutlass13device_kernelINS_4gemm6kernel13GemmUniversalIN4cute5tupleIJiiiiEEENS1_10collective13CollectiveMmaINS1_37MainloopSm90TmaGmmaWarpSpecializedFP8ILi6ENS5_IJNS4_1CILi2EEENSA_ILi1EEESC_EEENS1_35KernelTmaWarpSpecializedCooperativeEEENS5_IJNSA_ILi256EEESG_NSA_ILi64EEEEEENS_12float_e4m3_tENS5_IJlSC_lEEESJ_SK_NS4_8TiledMMAINS4_8MMA_AtomIJNS4_4SM904GMMA31MMA_64x256x32_F32E4M3E4M3_SS_TNILNSO_7ScaleInE1ELSQ_1EEEEEENS4_6LayoutISD_NS5_IJSC_NSA_ILi0EEESU_EEEEENS5_IJNS4_10UnderscoreESX_SX_EEEEENS4_13SM90_TMA_LOADENS4_14ComposedLayoutINS4_7SwizzleILi2ELi4ELi3EEENS4_18smem_ptr_flag_bitsILi8EEENST_INS5_IJNSA_ILi8EEESH_EEENS5_IJSH_SC_EEEEEEEvNS4_8identityENS4_23SM90_TMA_LOAD_MULTICASTES1A_vS1B_EENS_8epilogue10collective18CollectiveEpilogueINS1E_22Sm90TmaWarpSpecializedILi4ELi2ELi16ELb0ELb0EEEJSI_NS5_IJNSA_ILi128EEENSA_ILi32EEEEEESJ_SK_SJ_SK_NS1E_6fusion15FusionCallbacksIS1I_NS1M_13LinCombEltActINS1E_6thread4ReLuESJ_fSJ_fLNS_15FloatRoundStyleE2EEESI_S1L_JEEES10_NS11_INS12_ILi1ELi4ELi3EEES15_NST_INS5_IJS16_S1K_EEENS5_IJS1K_SC_EEEEEEENS4_39AutoVectorizingCopyWithAssumedAlignmentILi128EEENS4_14SM90_TMA_STOREES1Y_S20_NS4_9Copy_AtomIJNS4_17SM90_U32x4_STSM_NENS_6half_tEEEEvEEEvvEEEEvNT_6ParamsE,@"STO_CUDA_ENTRY STV_DEFAULT"
_ZN7cutlass13device_kernelINS_4gemm6kernel13GemmUniversalIN4cute5tupleIJiiiiEEENS1_10collective13CollectiveMmaINS1_37MainloopSm90TmaGmmaWarpSpecializedFP8ILi6ENS5_IJNS4_1CILi2EEENSA_ILi1EEESC_EEENS1_35KernelTmaWarpSpecializedCooperativeEEENS5_IJNSA_ILi256EEESG_NSA_ILi64EEEEEENS_12float_e4m3_tENS5_IJlSC_lEEESJ_SK_NS4_8TiledMMAINS4_8MMA_AtomIJNS4_4SM904GMMA31MMA_64x256x32_F32E4M3E4M3_SS_TNILNSO_7ScaleInE1ELSQ_1EEEEEENS4_6LayoutISD_NS5_IJSC_NSA_ILi0EEESU_EEEEENS5_IJNS4_10UnderscoreESX_SX_EEEEENS4_13SM90_TMA_LOADENS4_14ComposedLayoutINS4_7SwizzleILi2ELi4ELi3EEENS4_18smem_ptr_flag_bitsILi8EEENST_INS5_IJNSA_ILi8EEESH_EEENS5_IJSH_SC_EEEEEEEvNS4_8identityENS4_23SM90_TMA_LOAD_MULTICASTES1A_vS1B_EENS_8epilogue10collective18CollectiveEpilogueINS1E_22Sm90TmaWarpSpecializedILi4ELi2ELi16ELb0ELb0EEEJSI_NS5_IJNSA_ILi128EEENSA_ILi32EEEEEESJ_SK_SJ_SK_NS1E_6fusion15FusionCallbacksIS1I_NS1M_13LinCombEltActINS1E_6thread4ReLuESJ_fSJ_fLNS_15FloatRoundStyleE2EEESI_S1L_JEEES10_NS11_INS12_ILi1ELi4ELi3EEES15_NST_INS5_IJS16_S1K_EEENS5_IJS1K_SC_EEEEEEENS4_39AutoVectorizingCopyWithAssumedAlignmentILi128EEENS4_14SM90_TMA_STOREES1Y_S20_NS4_9Copy_AtomIJNS4_17SM90_U32x4_STSM_NENS_6half_tEEEEvEEEvvEEEEvNT_6ParamsE:
[----:B------:R-:W1:Y:S02]  /*0000*/  LDC R1, c[0x0][0x28] ;  /* 0x00000a00ff017b82 */ /* 0x000e640000000800 */
[----:B-1----:R-:W-:Y:S01]  /*0010*/  IADD3 R1, R1, -0x8c0, RZ ;  /* 0xfffff74001017810 */ /* 0x002fe20007ffe0ff */
[----:B------:R-:W1:Y:S01]  /*0020*/  S2R R6, SR_TID.X ;  /* 0x0000000000067919 */ /* 0x000e620000002100 */
[----:B------:R-:W-:Y:S01]  /*0030*/  ELECT P0, URZ, PT ;  /* 0x00000000003f782f */ /* 0x000fe20003800000 */
[----:B------:R-:W-:Y:S01]  /*0040*/  BSSY B0, `(.L_x_0) ;  /* 0x000001a000007945 */ /* 0x000fe20003800000 */
[----:B-1----:R-:W-:-:S05]  /*0050*/  SHF.R.U32.HI R0, RZ, 0x5, R6 ;  /* 0x00000005ff007819 */ /* 0x002fca0000011606 */
[----:B------:R-:W1:Y:S02]  /*0060*/  SHFL.IDX PT, R2, R0, RZ, 0x1f ;  /* 0x00001fff00027589 */ /* 0x000e6400000e0000 */
[----:B-1----:R-:W-:Y:S02]  /*0070*/  R2UR UR46, R2 ;  /* 0x00000000022e72ca */ /* 0x002fe400000e0000 */
[----:B------:R-:W-:-:S06]  /*0080*/  SHF.R.U32.HI R2, RZ, 0x7, R6 ;  /* 0x00000007ff027819 */ /* 0x000fcc0000011606 */
[----:B------:R-:W1:Y:S05]  /*0090*/  SHFL.IDX PT, R2, R2, RZ, 0x1f ;  /* 0x00001fff02027589 */ /* 0x000e6a00000e0000 */
[----:B------:R-:W-:Y:S02]  /*00a0*/  USHF.R.S32.HI UR4, URZ, 0x1f, UR46 ;  /* 0x0000001f3f047899 */ /* 0x000fe4000801142e */
[----:B------:R-:W-:Y:S02]  /*00b0*/  ISETP.NE.OR P0, PT, RZ, UR46, !P0 ;  /* 0x0000002eff007c0c */ /* 0x000fe4000c705670 */
[----:B------:R-:W-:-:S04]  /*00c0*/  ULEA.HI UR4, UR4, UR46, URZ, 0x2 ;  /* 0x0000002e04047291 */ /* 0x000fc8000f8f103f */
[----:B------:R-:W-:-:S04]  /*00d0*/  ULOP3.LUT UR4, UR4, 0xfffffffc, URZ, 0xc0, !UPT ;  /* 0xfffffffc04047892 */ /* 0x000fc8000f8ec03f */
[----:B------:R-:W-:-:S03]  /*00e0*/  UIADD3 UR46, UR46, -UR4, URZ ;  /* 0x800000042e2e7290 */ /* 0x000fc6000fffe03f */
[----:B------:R-:W-:Y:S09]  /*00f0*/  @P0 BRA `(.L_x_1) ;  /* 0x0000000000380947 */ /* 0x000ff20003800000 */
[----:B------:R-:W-:Y:S02]  /*0100*/  ULDC.64 UR4, c[0x0][0x198] ;  /* 0x0000660000047ab9 */ /* 0x000fe40000000a00 */
[----:B------:R-:W-:Y:S02]  /*0110*/  UIADD3 UR6, UP0, UR4, 0xf0, URZ ;  /* 0x000000f004067890 */ /* 0x000fe4000ff1e03f */
[----:B------:R-:W-:Y:S02]  /*0120*/  UIADD3 UR8, UP1, UR4, 0x1f0, URZ ;  /* 0x000001f004087890 */ /* 0x000fe4000ff3e03f */
[----:B------:R-:W-:Y:S02]  /*0130*/  UIADD3 UR10, UP2, UR4, 0x3f0, URZ ;  /* 0x000003f0040a7890 */ /* 0x000fe4000ff5e03f */
[----:B------:R-:W-:Y:S02]  /*0140*/  UIADD3 UR4, UP3, UR4, 0x4f0, URZ ;  /* 0x000004f004047890 */ /* 0x000fe4000ff7e03f */
[----:B------:R-:W-:-:S02]  /*0150*/  UIADD3.X UR7, URZ, UR5, URZ, UP0, !UPT ;  /* 0x000000053f077290 */ /* 0x000fc400087fe43f */
[----:B------:R-:W-:Y:S02]  /*0160*/  UIADD3.X UR9, URZ, UR5, URZ, UP1, !UPT ;  /* 0x000000053f097290 */ /* 0x000fe40008ffe43f */
[----:B------:R-:W-:Y:S02]  /*0170*/  UIADD3.X UR11, URZ, UR5, URZ, UP2, !UPT ;  /* 0x000000053f0b7290 */ /* 0x000fe400097fe43f */
[----:B------:R-:W-:-:S03]  /*0180*/  UIADD3.X UR5, URZ, UR5, URZ, UP3, !UPT ;  /* 0x000000053f057290 */ /* 0x000fc60009ffe43f */
[----:B------:R2:W-:Y:S02]  /*0190*/  UTMACCTL.PF [UR6] ;  /* 0x00000000060079b9 */ /* 0x0005e40008040000 */
[----:B------:R2:W-:Y:S02]  /*01a0*/  UTMACCTL.PF [UR8] ;  /* 0x00000000080079b9 */ /* 0x0005e40008040000 */
[----:B------:R2:W-:Y:S02]  /*01b0*/  UTMACCTL.PF [UR10] ;  /* 0x000000000a0079b9 */ /* 0x0005e40008040000 */
[----:B------:R2:W-:Y:S02]  /*01c0*/  UTMACCTL.PF [UR4] ;  /* 0x00000000040079b9 */ /* 0x0005e40008040000 */
[----:B--2---:R-:W-:Y:S01]  /*01d0*/  NOP ;  /* 0x0000000000007918 */ /* 0x004fe20000000000 */
.L_x_1:
[----:B------:R-:W-:Y:S05]  /*01e0*/  BSYNC B0 ;  /* 0x0000000000007941 */ /* 0x000fea0003800000 */
.L_x_0:
[----:B------:R-:W-:Y:S01]  /*01f0*/  ULDC.64 UR8, c[0x0][0x590] ;  /* 0x0001640000087ab9 */ /* 0x000fe20000000a00 */
[----:B-1----:R-:W-:Y:S01]  /*0200*/  R2UR UR6, R2 ;  /* 0x00000000020672ca */ /* 0x002fe200000e0000 */
[----:B------:R-:W-:Y:S01]  /*0210*/  ULDC.64 UR4, c[0x0][0x588] ;  /* 0x0001620000047ab9 */ /* 0x000fe20000000a00 */
[----:B------:R-:W-:Y:S01]  /*0220*/  ISETP.NE.U32.AND P0, PT, RZ, UR8, PT ;  /* 0x00000008ff007c0c */ /* 0x000fe2000bf05070 */
[----:B------:R-:W-:Y:S01]  /*0230*/  ULDC.64 UR56, c[0x0][0x208] ;  /* 0x0000820000387ab9 */ /* 0x000fe20000000a00 */
[----:B------:R-:W-:Y:S02]  /*0240*/  PRMT R4, RZ, 0x7610, R4 ;  /* 0x00007610ff047816 */ /* 0x000fe40000000004 */
[----:B------:R-:W-:-:S13]  /*0250*/  ISETP.NE.AND.EX P1, PT, RZ, UR9, PT, P0 ;  /* 0x00000009ff007c0c */ /* 0x000fda000bf25300 */
[----:B------:R-:W-:Y:S05]  /*0260*/  @P1 BRA `(.L_x_2) ;  /* 0x0000000000441947 */ /* 0x000fea0003800000 */
[----:B------:R-:W-:Y:S02]  /*0270*/  ULDC.64 UR10, c[0x0][0x588] ;  /* 0x00016200000a7ab9 */ /* 0x000fe40000000a00 */
[----:B------:R-:W-:-:S04]  /*0280*/  ISETP.NE.U32.AND P2, PT, RZ, UR10, PT ;  /* 0x0000000aff007c0c */ /* 0x000fc8000bf45070 */
[----:B------:R-:W-:-:S13]  /*0290*/  ISETP.NE.AND.EX P2, PT, RZ, UR11, PT, P2 ;  /* 0x0000000bff007c0c */ /* 0x000fda000bf45320 */
[----:B------:R-:W-:Y:S05]  /*02a0*/  @!P2 BRA `(.L_x_3) ;  /* 0x00000000001ca947 */ /* 0x000fea0003800000 */
[----:B------:R-:W-:Y:S02]  /*02b0*/  MOV R2, UR4 ;  /* 0x0000000400027c02 */ /* 0x000fe40008000f00 */
[----:B------:R-:W-:-:S05]  /*02c0*/  MOV R3, UR5 ;  /* 0x0000000500037c02 */ /* 0x000fca0008000f00 */
[----:B------:R-:W2:Y:S01]  /*02d0*/  LDG.E R2, desc[UR56][R2.64] ;  /* 0x0000003802027981 */ /* 0x000ea2000c1e1900 */
[----:B------:R-:W-:Y:S02]  /*02e0*/  MOV R4, 0x1 ;  /* 0x0000000100047802 */ /* 0x000fe40000000f00 */
[----:B--2---:R-:W-:-:S13]  /*02f0*/  FSETP.NEU.AND P2, PT, R2, RZ, PT ;  /* 0x000000ff0200720b */ /* 0x004fda0003f4d000 */
[----:B------:R-:W-:Y:S01]  /*0300*/  VOTEU.ANY UP0, P2 ;  /* 0x00000000003f7886 */ /* 0x000fe20001000100 */
[----:B------:R-:W-:Y:S05]  /*0310*/  BRA `(.L_x_2) ;  /* 0x0000000000187947 */ /* 0x000fea0003800000 */
.L_x_3:
[----:B------:R-:W-:Y:S01]  /*0320*/  ULDC UR4, c[0x0][0x580] ;  /* 0x0001600000047ab9 */ /* 0x000fe20000000800 */
[----:B------:R-:W-:Y:S01]  /*0330*/  MOV R4, 0x1 ;  /* 0x0000000100047802 */ /* 0x000fe20000000f00 */
[----:B------:R-:W-:Y:S01]  /*0340*/  UMOV UR5, URZ ;  /* 0x0000003f00057c82 */ /* 0x000fe20008000000 */
[----:B------:R-:W-:Y:S01]  /*0350*/  FSETP.NEU.AND P2, PT, RZ, UR4, PT ;  /* 0x00000004ff007c0b */ /* 0x000fe2000bf4d000 */
[----:B------:R-:W-:-:S12]  /*0360*/  UMOV UR4, URZ ;  /* 0x0000003f00047c82 */ /* 0x000fd80008000000 */
[----:B------:R-:W-:-:S05]  /*0370*/  VOTEU.ANY UP0, P2 ;  /* 0x00000000003f7886 */ /* 0x000fca0001000100 */
.L_x_2:
[----:B------:R-:W-:Y:S01]  /*0380*/  ISETP.NE.U32.AND P2, PT, RZ, UR4, PT ;  /* 0x00000004ff007c0c */ /* 0x000fe2000bf45070 */
[----:B------:R-:W-:Y:S01]  /*0390*/  UPLOP3.LUT UP1, UPT, UPT, UPT, UPT, 0x40, 0x0 ;  /* 0x000000000000789c */ /* 0x000fe20003f2e870 */
[----:B------:R-:W-:Y:S02]  /*03a0*/  ISETP.NE.AND.EX P3, PT, RZ, UR9, PT, P0 ;  /* 0x00000009ff007c0c */ /* 0x000fe4000bf65300 */
[----:B------:R-:W-:Y:S01]  /*03b0*/  ISETP.NE.AND.EX P0, PT, RZ, UR5, PT, P2 ;  /* 0x00000005ff007c0c */ /* 0x000fe2000bf05320 */
[----:B------:R-:W-:-:S12]  /*03c0*/  UP2UR UR53, UPR, URZ, 0x2 ;  /* 0x000000023f357883 */ /* 0x000fd80008000000 */
[----:B------:R-:W-:Y:S05]  /*03d0*/  @P0 BRA P3, `(.L_x_4) ;  /* 0x0000000000400947 */ /* 0x000fea0001800000 */
[----:B------:R-:W-:-:S04]  /*03e0*/  ISETP.NE.U32.AND P0, PT, RZ, UR8, PT ;  /* 0x00000008ff007c0c */ /* 0x000fc8000bf05070 */
[----:B------:R-:W-:-:S13]  /*03f0*/  ISETP.NE.AND.EX P0, PT, RZ, UR9, PT, P0 ;  /* 0x00000009ff007c0c */ /* 0x000fda000bf05300 */
[----:B------:R-:W-:Y:S05]  /*0400*/  @!P0 BRA `(.L_x_5) ;  /* 0x00000000002c8947 */ /* 0x000fea0003800000 */
[----:B------:R-:W-:Y:S01]  /*0410*/  PRMT R2, R4, 0x9910, RZ ;  /* 0x0000991004027816 */ /* 0x000fe200000000ff */
[----:B------:R-:W-:Y:S02]  /*0420*/  UISETP.NE.U32.AND UP1, UPT, UR4, URZ, UPT ;  /* 0x0000003f0400728c */ /* 0x000fe4000bf25070 */
[----:B------:R-:W-:Y:S01]  /*0430*/  USEL UR4, URZ, 0xffffffff, UP0 ;  /* 0xffffffff3f047887 */ /* 0x000fe20008000000 */
[----:B------:R-:W-:Y:S01]  /*0440*/  R2UR UR7, R2 ;  /* 0x00000000020772ca */ /* 0x000fe200000e0000 */
[----:B------:R-:W-:-:S12]  /*0450*/  UISETP.NE.AND.EX UP0, UPT, UR5, URZ, UPT, UP1 ;  /* 0x0000003f0500728c */ /* 0x000fd8000bf05310 */
[----:B------:R-:W-:-:S11]  /*0460*/  UISETP.NE.AND UP2, UPT, UR7, URZ, UPT ;  /* 0x0000003f0700728c */ /* 0x000fd6000bf45270 */
[----:B------:R-:W-:-:S04]  /*0470*/  @!UP2 USEL UR4, URZ, 0xffffffff, UP0 ;  /* 0xffffffff3f04a887 */ /* 0x000fc80008000000 */
[----:B------:R-:W-:-:S04]  /*0480*/  ULOP3.LUT UR4, UR4, 0x1, URZ, 0xc0, !UPT ;  /* 0x0000000104047892 */ /* 0x000fc8000f8ec03f */
[----:B------:R-:W-:-:S04]  /*0490*/  UISETP.EQ.U32.AND UP0, UPT, UR4, 0x1, UPT ;  /* 0x000000010400788c */ /* 0x000fc8000bf02070 */
[----:B------:R-:W-:Y:S01]  /*04a0*/  UP2UR UR53, UPR, URZ, 0x1 ;  /* 0x000000013f357883 */ /* 0x000fe20008000000 */
[----:B------:R-:W-:Y:S11]  /*04b0*/  BRA `(.L_x_4) ;  /* 0x0000000000087947 */ /* 0x000ff60003800000 */
.L_x_5:
[----:B------:R-:W-:-:S04]  /*04c0*/  UPLOP3.LUT UP0, UPT, UPT, UPT, UP0, 0x40, 0x0 ;  /* 0x000000000000789c */ /* 0x000fc80003f0e800 */
[----:B------:R-:W-:-:S12]  /*04d0*/  UP2UR UR53, UPR, URZ, 0x1 ;  /* 0x000000013f357883 */ /* 0x000fd80008000000 */
.L_x_4:
[----:B------:R-:W1:Y:S01]  /*04e0*/  SHFL.IDX PT, R2, R0, RZ, 0x1f ;  /* 0x00001fff00027589 */ /* 0x000e6200000e0000 */
[----:B------:R-:W-:Y:S02]  /*04f0*/  UISETP.NE.AND UP0, UPT, UR46, URZ, UPT ;  /* 0x0000003f2e00728c */ /* 0x000fe4000bf05270 */
[----:B------:R-:W-:Y:S02]  /*0500*/  UISETP.NE.AND UP1, UPT, UR6, URZ, UPT ;  /* 0x0000003f0600728c */ /* 0x000fe4000bf25270 */
[----:B------:R-:W-:Y:S02]  /*0510*/  UP2UR UR47, UPR, URZ, 0x1 ;  /* 0x000000013f2f7883 */ /* 0x000fe40008000000 */
[----:B------:R-:W-:Y:S02]  /*0520*/  UISETP.EQ.OR UP0, UPT, UR46, 0x3, !UP0 ;  /* 0x000000032e00788c */ /* 0x000fe4000c702670 */
[----:B------:R-:W-:Y:S02]  /*0530*/  UIADD3 UR9, UR6, -0x1, URZ ;  /* 0xffffffff06097890 */ /* 0x000fe4000fffe03f */
[----:B------:R-:W-:Y:S01]  /*0540*/  UISETP.EQ.AND UP0, UPT, UR6, URZ, UP0 ;  /* 0x0000003f0600728c */ /* 0x000fe20008702270 */
[----:B-1----:R-:W-:-:S13]  /*0550*/  ISETP.NE.AND P0, PT, R2, RZ, PT ;  /* 0x000000ff0200720c */ /* 0x002fda0003f05270 */
[----:B------:R-:W-:Y:S05]  /*0560*/  @P0 BRA `(.L_x_6) ;  /* 0x0000000000680947 */ /* 0x000fea0003800000 */
[----:B------:R-:W1:Y:S01]  /*0570*/  S2UR UR8, SR_CgaCtaId ;  /* 0x00000000000879c3 */ /* 0x000e620000008800 */
[----:B------:R-:W-:Y:S01]  /*0580*/  UMOV UR4, 0x400 ;  /* 0x0000040000047882 */ /* 0x000fe20000000000 */
[----:B------:R-:W-:Y:S01]  /*0590*/  UMOV UR5, 0x1 ;  /* 0x0000000100057882 */ /* 0x000fe20000000000 */
[----:B------:R-:W-:Y:S01]  /*05a0*/  UMOV UR6, 0x4 ;  /* 0x0000000400067882 */ /* 0x000fe20000000000 */
[----:B------:R-:W-:Y:S01]  /*05b0*/  ELECT P0, URZ, PT ;  /* 0x00000000003f782f */ /* 0x000fe20003800000 */
[----:B------:R-:W-:-:S04]  /*05c0*/  UIADD3 UR6, -UR6, 0x100000, URZ ;  /* 0x0010000006067890 */ /* 0x000fc8000fffe13f */
[----:B------:R-:W-:Y:S02]  /*05d0*/  USHF.L.U32 UR7, UR6, 0xb, URZ ;  /* 0x0000000b06077899 */ /* 0x000fe4000800063f */
[----:B------:R-:W-:Y:S02]  /*05e0*/  USHF.L.U32 UR6, UR6, 0x1, URZ ;  /* 0x0000000106067899 */ /* 0x000fe4000800063f */
[----:B-1----:R-:W-:Y:S02]  /*05f0*/  ULEA UR8, UR8, UR4, 0x18 ;  /* 0x0000000408087291 */ /* 0x002fe4000f8ec03f */
[----:B------:R-:W-:-:S04]  /*0600*/  UIADD3 UR4, -UR5, 0x100000, URZ ;  /* 0x0010000005047890 */ /* 0x000fc8000fffe13f */
[----:B------:R-:W-:Y:S02]  /*0610*/  USHF.L.U32 UR5, UR4, 0xb, URZ ;  /* 0x0000000b04057899 */ /* 0x000fe4000800063f */
[----:B------:R-:W-:Y:S01]  /*0620*/  USHF.L.U32 UR4, UR4, 0x1, URZ ;  /* 0x0000000104047899 */ /* 0x000fe2000800063f */
[----:B------:R-:W1:Y:S11]  /*0630*/  FENCE.VIEW.ASYNC.S ;  /* 0x00000000000073c6 */ /* 0x000e760000000000 */
[----:B-1----:R1:W2:Y:S01]  /*0640*/  SYNCS.EXCH.64 URZ, [UR8], UR4 ;  /* 0x00000004083f75b2 */ /* 0x0022a20008000100 */
[----:B------:R1:W3:Y:S01]  /*0650*/  SYNCS.EXCH.64 URZ, [UR8+0x30], UR6 ;  /* 0x00003006083f75b2 */ /* 0x0002e20008000100 */
[----:B------:R1:W4:Y:S01]  /*0660*/  SYNCS.EXCH.64 URZ, [UR8+0x8], UR4 ;  /* 0x00000804083f75b2 */ /* 0x0003220008000100 */
[----:B------:R1:W1:Y:S01]  /*0670*/  SYNCS.EXCH.64 URZ, [UR8+0x38], UR6 ;  /* 0x00003806083f75b2 */ /* 0x0002620008000100 */
        /* <DEDUP_REMOVED lines=8> */
[----:B------:R-:W-:Y:S01]  /*0700*/  NOP ;  /* 0x0000000000007918 */ /* 0x000fe20000000000 */
.L_x_6:
[----:B------:R-:W5:Y:S01]  /*0710*/  SHFL.IDX PT, R3, R0, RZ, 0x1f ;  /* 0x00001fff00037589 */ /* 0x000f6200000e0000 */
[----:B------:R-:W-:Y:S01]  /*0720*/  NOP ;  /* 0x0000000000007918 */ /* 0x000fe20000000000 */
[----:B-----5:R-:W-:-:S13]  /*0730*/  ISETP.NE.AND P0, PT, R3, RZ, PT ;  /* 0x000000ff0300720c */ /* 0x020fda0003f05270 */
[----:B------:R-:W-:Y:S05]  /*0740*/  @P0 BRA `(.L_x_7) ;  /* 0x0000000000580947 */ /* 0x000fea0003800000 */
[----:B-1----:R-:W1:Y:S01]  /*0750*/  S2UR UR5, SR_CgaCtaId ;  /* 0x00000000000579c3 */ /* 0x002e620000008800 */
[----:B------:R-:W-:Y:S01]  /*0760*/  UMOV UR4, 0x400 ;  /* 0x0000040000047882 */ /* 0x000fe20000000000 */
[----:B------:R-:W-:Y:S01]  /*0770*/  UMOV UR6, 0x20 ;  /* 0x0000002000067882 */ /* 0x000fe20000000000 */
[----:B------:R-:W-:Y:S01]  /*0780*/  UMOV UR7, 0x100 ;  /* 0x0000010000077882 */ /* 0x000fe20000000000 */
[----:B------:R-:W-:Y:S01]  /*0790*/  ELECT P0, URZ, PT ;  /* 0x00000000003f782f */ /* 0x000fe20003800000 */
[----:B-1----:R-:W-:Y:S02]  /*07a0*/  ULEA UR8, UR5, UR4, 0x18 ;  /* 0x0000000405087291 */ /* 0x002fe4000f8ec03f */
[----:B------:R-:W-:-:S04]  /*07b0*/  UIADD3 UR4, -UR6, 0x100000, URZ ;  /* 0x0010000006047890 */ /* 0x000fc8000fffe13f */
[----:B------:R-:W-:Y:S02]  /*07c0*/  USHF.L.U32 UR5, UR4, 0xb, URZ ;  /* 0x0000000b04057899 */ /* 0x000fe4000800063f */
[----:B------:R-:W-:Y:S02]  /*07d0*/  USHF.L.U32 UR4, UR4, 0x1, URZ ;  /* 0x0000000104047899 */ /* 0x000fe4000800063f */
[----:B------:R-:W-:-:S04]  /*07e0*/  UIADD3 UR6, -UR7, 0x100000, URZ ;  /* 0x0010000007067890 */ /* 0x000fc8000fffe13f */
[----:B------:R-:W-:Y:S02]  /*07f0*/  USHF.L.U32 UR7, UR6, 0xb, URZ ;  /* 0x0000000b06077899 */ /* 0x000fe4000800063f */
[----:B------:R-:W-:Y:S01]  /*0800*/  USHF.L.U32 UR6, UR6, 0x1, URZ ;  /* 0x0000000106067899 */ /* 0x000fe2000800063f */
[----:B------:R-:W1:Y:S03]  /*0810*/  FENCE.VIEW.ASYNC.S ;  /* 0x00000000000073c6 */ /* 0x000e660000000000 */
[----:B-1----:R1:W1:Y:S08]  /*0820*/  SYNCS.EXCH.64 URZ, [UR8+0x60], UR4 ;  /* 0x00006004083f75b2 */ /* 0x0022700008000100 */
        /* <DEDUP_REMOVED lines=8> */
.L_x_7:
[----:B-1----:R-:W1:Y:S01]  /*08b0*/  S2UR UR8, SR_CTAID.X ;  /* 0x00000000000879c3 */ /* 0x002e620000002500 */
[----:B------:R-:W5:Y:S01]  /*08c0*/  SHFL.IDX PT, R0, R0, RZ, 0x1f ;  /* 0x00001fff00007589 */ /* 0x000f6200000e0000 */
[----:B------:R-:W-:Y:S02]  /*08d0*/  SHF.R.S32.HI R3, RZ, 0x1f, R6 ;  /* 0x0000001fff037819 */ /* 0x000fe40000011406 */
[----:B------:R-:W-:Y:S02]  /*08e0*/  ELECT P0, URZ, PT ;  /* 0x00000000003f782f */ /* 0x000fe40003800000 */
[----:B------:R-:W-:Y:S01]  /*08f0*/  SHF.R.S32.HI R9, RZ, 0x1f, R2 ;  /* 0x0000001fff097819 */ /* 0x000fe20000011402 */
[----:B------:R-:W2:Y:S01]  /*0900*/  S2R R4, SR_CTAID.Y ;  /* 0x0000000000047919 */ /* 0x000ea20000002600 */
[----:B------:R-:W-:Y:S01]  /*0910*/  LEA.HI R3, R3, R6, RZ, 0x7 ;  /* 0x0000000603037211 */ /* 0x000fe200078f38ff */
[----:B------:R-:W-:Y:S01]  /*0920*/  ULDC UR4, c[0x0][0x150] ;  /* 0x0000540000047ab9 */ /* 0x000fe20000000800 */
[----:B------:R-:W-:Y:S01]  /*0930*/  LEA.HI R9, R9, R2, RZ, 0x2 ;  /* 0x0000000209097211 */ /* 0x000fe200078f10ff */
[----:B------:R-:W3:Y:S01]  /*0940*/  LDC R11, c[0x0][0x148] ;  /* 0x00005200ff0b7b82 */ /* 0x000ee20000000800 */
[----:B------:R-:W-:Y:S01]  /*0950*/  LOP3.LUT R3, R3, 0xffffff80, RZ, 0xc0, !PT ;  /* 0xffffff8003037812 */ /* 0x000fe200078ec0ff */
[----:B------:R-:W-:Y:S01]  /*0960*/  NOP ;  /* 0x0000000000007918 */ /* 0x000fe20000000000 */
[----:B------:R-:W-:Y:S01]  /*0970*/  LOP3.LUT R9, R9, 0x3ffffffc, RZ, 0xc0, !PT ;  /* 0x3ffffffc09097812 */ /* 0x000fe200078ec0ff */
[----:B------:R-:W-:Y:S01]  /*0980*/  USEL UR45, URZ, 0x1, !UP0 ;  /* 0x000000013f2d7887 */ /* 0x000fe2000c000000 */
[----:B------:R-:W-:-:S02]  /*0990*/  IADD3 R3, -R3, R6, RZ ;  /* 0x0000000603037210 */ /* 0x000fc40007ffe1ff */
[----:B------:R-:W-:Y:S02]  /*09a0*/  IADD3 R2, R2, -R9, RZ ;  /* 0x8000000902027210 */ /* 0x000fe40007ffe0ff */
[----:B------:R-:W-:-:S04]  /*09b0*/  SHF.R.S32.HI R6, RZ, 0x1f, R3 ;  /* 0x0000001fff067819 */ /* 0x000fc80000011403 */
[----:B------:R-:W-:Y:S02]  /*09c0*/  LEA.HI R6, R6, R3, RZ, 0x3 ;  /* 0x0000000306067211 */ /* 0x000fe400078f18ff */
[----:B-1----:R-:W-:Y:S02]  /*09d0*/  I2FP.F32.U32 R8, UR8 ;  /* 0x0000000800087c45 */ /* 0x002fe40008201000 */
[----:B-----5:R-:W-:Y:S02]  /*09e0*/  ISETP.NE.OR P0, PT, R0, RZ, !P0 ;  /* 0x000000ff0000720c */ /* 0x020fe40004705670 */
[--C-:B------:R-:W-:Y:S01]  /*09f0*/  SHF.R.S32.HI R0, RZ, 0x3, R6.reuse ;  /* 0x00000003ff007819 */ /* 0x100fe20000011406 */
[----:B------:R-:W-:Y:S01]  /*0a00*/  FMUL R8, R8, UR4 ;  /* 0x0000000408087c20 */ /* 0x000fe20008400000 */
[----:B------:R-:W-:Y:S01]  /*0a10*/  SHF.R.S32.HI R7, RZ, 0x1f, R6 ;  /* 0x0000001fff077819 */ /* 0x000fe20000011406 */
[----:B------:R-:W-:Y:S01]  /*0a20*/  ULDC UR4, c[0x0][0x154] ;  /* 0x0000550000047ab9 */ /* 0x000fe20000000800 */
[----:B------:R-:W1:Y:S02]  /*0a30*/  LDC R6, c[0x0][0x144] ;  /* 0x00005100ff067b82 */ /* 0x000e640000000800 */
[----:B------:R-:W-:Y:S01]  /*0a40*/  LEA.HI R7, R7, R0, RZ, 0x2 ;  /* 0x0000000007077211 */ /* 0x000fe200078f10ff */
[----:B------:R-:W5:Y:S03]  /*0a50*/  F2I.U32.TRUNC.NTZ R8, R8 ;  /* 0x0000000800087305 */ /* 0x000f66000020f000 */
[----:B------:R-:W-:Y:S01]  /*0a60*/  LOP3.LUT R7, R7, 0xfffffffc, RZ, 0xc0, !PT ;  /* 0xfffffffc07077812 */ /* 0x000fe200078ec0ff */
[----:B------:R-:W-:Y:S01]  /*0a70*/  VOTEU.ALL UP2, P0 ;  /* 0x00000000003f7886 */ /* 0x000fe20000040000 */
[----:B------:R-:W-:-:S02]  /*0a80*/  VOTEU.ALL UP3, P0 ;  /* 0x00000000003f7886 */ /* 0x000fc40000060000 */
[----:B------:R-:W-:Y:S02]  /*0a90*/  IADD3 R7, R0, -R7, RZ ;  /* 0x8000000700077210 */ /* 0x000fe40007ffe0ff */
[----:B------:R-:W4:Y:S01]  /*0aa0*/  @!UP2 S2UR UR7, SR_CgaCtaId ;  /* 0x000000000007a9c3 */ /* 0x000f220000008800 */
[----:B------:R-:W-:Y:S01]  /*0ab0*/  @!UP2 UMOV UR6, 0x400 ;  /* 0x000004000006a882 */ /* 0x000fe20000000000 */
[----:B------:R-:W-:Y:S02]  /*0ac0*/  LEA R2, R2, R7, 0x2 ;  /* 0x0000000702027211 */ /* 0x000fe400078e10ff */
[----:B--2---:R-:W-:Y:S02]  /*0ad0*/  I2FP.F32.U32 R7, R4 ;  /* 0x0000000400077245 */ /* 0x004fe40000201000 */
[----:B------:R-:W-:Y:S02]  /*0ae0*/  LEA.HI R0, R2, R2, RZ, 0x1 ;  /* 0x0000000202007211 */ /* 0x000fe400078f08ff */
[----:B-----5:R-:W-:Y:S01]  /*0af0*/  IADD3 R9, -R8, RZ, RZ ;  /* 0x000000ff08097210 */ /* 0x020fe20007ffe1ff */
[----:B------:R-:W-:Y:S01]  /*0b00*/  FMUL R8, R7, UR4 ;  /* 0x0000000407087c20 */ /* 0x000fe20008400000 */
[----:B------:R-:W-:Y:S01]  /*0b10*/  LOP3.LUT R7, R0, 0xfffffffe, RZ, 0xc0, !PT ;  /* 0xfffffffe00077812 */ /* 0x000fe200078ec0ff */
[----:B------:R-:W-:-:S02]  /*0b20*/  UMOV UR4, 0x20 ;  /* 0x0000002000047882 */ /* 0x000fc40000000000 */
[----:B-1----:R-:W-:Y:S01]  /*0b30*/  IMAD R0, R6, R9, UR8 ;  /* 0x0000000806007e24 */ /* 0x002fe2000f8e0209 */
[----:B------:R-:W-:Y:S01]  /*0b40*/  IADD3 R7, R2, -R7, RZ ;  /* 0x8000000702077210 */ /* 0x000fe20007ffe0ff */
[----:B------:R-:W1:Y:S01]  /*0b50*/  F2I.U32.TRUNC.NTZ R8, R8 ;  /* 0x0000000800087305 */ /* 0x000e62000020f000 */
[----:B------:R-:W2:Y:S01]  /*0b60*/  LDC R6, c[0x0][0x140] ;  /* 0x00005000ff067b82 */ /* 0x000ea20000000800 */
[----:B------:R-:W-:-:S04]  /*0b70*/  @!UP2 UIADD3 UR4, -UR4, 0x100000, URZ ;  /* 0x001000000404a890 */ /* 0x000fc8000fffe13f */
[----:B------:R-:W-:Y:S02]  /*0b80*/  @!UP2 USHF.L.U32 UR5, UR4, 0xb, URZ ;  /* 0x0000000b0405a899 */ /* 0x000fe4000800063f */
[----:B------:R-:W-:Y:S01]  /*0b90*/  @!UP2 USHF.L.U32 UR4, UR4, 0x1, URZ ;  /* 0x000000010404a899 */ /* 0x000fe2000800063f */
[----:B------:R-:W-:Y:S02]  /*0ba0*/  ISETP.NE.AND P2, PT, R7, R0, PT ;  /* 0x000000000700720c */ /* 0x000fe40003f45270 */
[----:B------:R-:W-:-:S04]  /*0bb0*/  SHF.L.U32 R7, R2, 0x2, RZ ;  /* 0x0000000202077819 */ /* 0x000fc800000006ff */
[----:B------:R-:W-:Y:S01]  /*0bc0*/  LOP3.LUT R10, R2, 0xc, R7, 0x78, !PT ;  /* 0x0000000c020a7812 */ /* 0x000fe200078e7807 */
[----:B----4-:R-:W-:Y:S01]  /*0bd0*/  @!UP2 ULEA UR6, UR7, UR6, 0x18 ;  /* 0x000000060706a291 */ /* 0x010fe2000f8ec03f */
[----:B------:R-:W-:Y:S01]  /*0be0*/  VOTEU.ALL UP2, P0 ;  /* 0x00000000003f7886 */ /* 0x000fe20000040000 */
[----:B------:R-:W-:Y:S02]  /*0bf0*/  LOP3.LUT P0, RZ, R3, 0x7, RZ, 0xc0, !PT ;  /* 0x0000000703ff7812 */ /* 0x000fe4000780c0ff */
[----:B------:R4:W-:Y:S01]  /*0c00*/  STL [R1+0x4a8], R10 ;  /* 0x0004a80a01007387 */ /* 0x0009e20000100800 */
[----:B-1----:R-:W-:Y:S02]  /*0c10*/  IADD3 R12, -R8, RZ, RZ ;  /* 0x000000ff080c7210 */ /* 0x002fe40007ffe1ff */
[C---:B------:R-:W-:Y:S02]  /*0c20*/  @P2 LEA.HI R2, R10.reuse, R10, RZ, 0x1 ;  /* 0x0000000a0a022211 */ /* 0x040fe400078f08ff */
[----:B------:R-:W-:Y:S01]  /*0c30*/  ISETP.LT.U32.AND P0, PT, R10, 0x2, !P0 ;  /* 0x000000020a00780c */ /* 0x000fe20004701070 */
[----:B---3--:R-:W-:Y:S01]  /*0c40*/  IMAD R7, R11, R12, R4 ;  /* 0x0000000c0b077224 */ /* 0x008fe200078e0204 */
[----:B------:R-:W-:Y:S01]  /*0c50*/  @P2 SHF.R.S32.HI R2, RZ, 0x1, R2 ;  /* 0x00000001ff022819 */ /* 0x000fe20000011402 */
[----:B------:R-:W1:Y:S02]  /*0c60*/  FENCE.VIEW.ASYNC.S ;  /* 0x00000000000073c6 */ /* 0x000e640000000000 */
[----:B-1----:R4:W1:Y:S01]  /*0c70*/  @!UP2 SYNCS.EXCH.64 URZ, [UR6+0xa0], UR4 ;  /* 0x0000a004063fa5b2 */ /* 0x0028620008000100 */
[----:B------:R-:W-:Y:S01]  /*0c80*/  SEL R3, RZ, 0x1, !P0 ;  /* 0x00000001ff037807 */ /* 0x000fe20004000000 */
[----:B------:R-:W-:Y:S01]  /*0c90*/  UISETP.EQ.AND UP2, UPT, UR46, 0x2, !UP1 ;  /* 0x000000022e00788c */ /* 0x000fe2000cf42270 */
[----:B------:R-:W-:-:S02]  /*0ca0*/  @P2 ISETP.NE.AND P3, PT, R2, R7, PT ;  /* 0x000000070200220c */ /* 0x000fc40003f65270 */
[----:B------:R-:W-:Y:S01]  /*0cb0*/  MOV R2, 0x1 ;  /* 0x0000000100027802 */ /* 0x000fe20000000f00 */
[----:B------:R-:W-:Y:S01]  /*0cc0*/  USEL UR39, URZ, 0x1, !UP2 ;  /* 0x000000013f277887 */ /* 0x000fe2000d000000 */
[----:B------:R-:W-:Y:S02]  /*0cd0*/  @P2 SEL R2, RZ, 0x1, P3 ;  /* 0x00000001ff022807 */ /* 0x000fe40001800000 */
[----:B--2---:R-:W-:Y:S02]  /*0ce0*/  ISETP.EQ.U32.AND P4, PT, R6, 0x1, PT ;  /* 0x000000010600780c */ /* 0x004fe40003f82070 */
[----:B------:R-:W-:-:S05]  /*0cf0*/  LOP3.LUT R2, R2, R3, RZ, 0xc0, !PT ;  /* 0x0000000302027212 */ /* 0x000fca00078ec0ff */
[----:B------:R4:W-:Y:S01]  /*0d00*/  STL [R1+0x4a0], R2 ;  /* 0x0004a00201007387 */ /* 0x0009e20000100800 */
[----:B------:R4:W2:Y:S01]  /*0d10*/  @!UP3 SYNCS.EXCH.64 URZ, [UR6+0xa8], UR4 ;  /* 0x0000a804063fb5b2 */ /* 0x0008a20008000100 */
[----:B------:R-:W-:Y:S01]  /*0d20*/  UISETP.GE.U32.AND UP3, UPT, UR9, 0x2, UPT ;  /* 0x000000020900788c */ /* 0x000fe2000bf66070 */
[----:B------:R-:W-:-:S03]  /*0d30*/  NOP ;  /* 0x0000000000007918 */ /* 0x000fc60000000000 */
[----:B------:R-:W-:Y:S02]  /*0d40*/  USEL UR39, UR39, 0x2, UP3 ;  /* 0x0000000227277887 */ /* 0x000fe40009800000 */
[----:B------:R-:W-:Y:S01]  /*0d50*/  USEL UR45, UR45, 0x2, UP3 ;  /* 0x000000022d2d7887 */ /* 0x000fe20009800000 */
[----:B-1----:R-:W-:Y:S11]  /*0d60*/  @!P4 BRA `(.L_x_8) ;  /* 0x000000000008c947 */ /* 0x002ff60003800000 */
[----:B--2---:R-:W-:Y:S01]  /*0d70*/  UCGABAR_ARV ;  /* 0x00000000000079c7 */ /* 0x004fe20008000000 */
[----:B------:R-:W-:Y:S05]  /*0d80*/  BRA `(.L_x_9) ;  /* 0x0000000000047947 */ /* 0x000fea0003800000 */
.L_x_8:
[----:B--2---:R-:W-:Y:S01]  /*0d90*/  NOP ;  /* 0x0000000000007918 */ /* 0x004fe20000000000 */
.L_x_9:
[----:B----4-:R-:W1:Y:S01]  /*0da0*/  LDC R2, c[0x0][0x904] ;  /* 0x00024100ff027b82 */ /* 0x010e620000000800 */
[----:B------:R-:W-:Y:S02]  /*0db0*/  MOV R3, RZ ;  /* 0x000000ff00037202 */ /* 0x000fe40000000f00 */
[----:B-1----:R-:W-:Y:S02]  /*0dc0*/  ISETP.NE.AND P2, PT, R2, 0x1, PT ;  /* 0x000000010200780c */ /* 0x002fe40003f45270 */
[----:B------:R-:W-:-:S11]  /*0dd0*/  MOV R2, UR8 ;  /* 0x0000000800027c02 */ /* 0x000fd60008000f00 */
[----:B------:R-:W1:Y:S01]  /*0de0*/  @P2 LDC R7, c[0x0][0x10] ;  /* 0x00000400ff072b82 */ /* 0x000e620000000800 */
[----:B------:R-:W-:Y:S02]  /*0df0*/  @P2 MOV R5, RZ ;  /* 0x000000ff00052202 */ /* 0x000fe40000000f00 */
[----:B------:R-:W-:-:S05]  /*0e00*/  @P2 MOV R13, RZ ;  /* 0x000000ff000d2202 */ /* 0x000fca0000000f00 */
[----:B------:R-:W2:Y:S01]  /*0e10*/  @!P2 LDC R9, c[0x0][0xc] ;  /* 0x00000300ff09ab82 */ /* 0x000ea20000000800 */
[----:B------:R-:W-:Y:S01]  /*0e20*/  ULDC UR4, c[0x0][0xc] ;  /* 0x0000030000047ab9 */ /* 0x000fe20000000800 */
[----:B------:R-:W-:Y:S01]  /*0e30*/  ULDC UR5, c[0x0][0x10] ;  /* 0x0000040000057ab9 */ /* 0x000fe20000000800 */
[----:B------:R-:W-:Y:S01]  /*0e40*/  ULDC UR6, c[0x0][0x14] ;  /* 0x0000050000067ab9 */ /* 0x000fe20000000800 */
[----:B------:R-:W-:-:S04]  /*0e50*/  UIMAD.WIDE.U32 UR4, UR4, UR5, URZ ;  /* 0x00000005040472a5 */ /* 0x000fc8000f8e003f */
[----:B------:R-:W-:Y:S02]  /*0e60*/  UIMAD.WIDE.U32 UR54, UR4, UR6, URZ ;  /* 0x00000006043672a5 */ /* 0x000fe4000f8e003f */
[----:B------:R-:W-:-:S04]  /*0e70*/  UIMAD UR38, UR5, UR6, URZ ;  /* 0x00000006052672a4 */ /* 0x000fc8000f8e023f */
[----:B------:R-:W-:Y:S01]  /*0e80*/  UIADD3 UR38, UR55, UR38, URZ ;  /* 0x0000002637267290 */ /* 0x000fe2000fffe03f */
[----:B-1----:R-:W-:-:S03]  /*0e90*/  @P2 IMAD.WIDE.U32 R6, R7, UR8, R4 ;  /* 0x0000000807062c25 */ /* 0x002fc6000f8e0004 */
[----:B------:R-:W-:Y:S02]  /*0ea0*/  @P2 MOV R19, R6 ;  /* 0x0000000600132202 */ /* 0x000fe40000000f00 */
[----:B------:R-:W-:Y:S01]  /*0eb0*/  @P2 IADD3 R23, R7, R13, RZ ;  /* 0x0000000d07172210 */ /* 0x000fe20007ffe0ff */
[----:B--2---:R-:W-:-:S03]  /*0ec0*/  @!P2 IMAD.WIDE.U32 R2, R4, R9, R2 ;  /* 0x000000090402a225 */ /* 0x004fc600078e0002 */
[----:B------:R-:W-:Y:S02]  /*0ed0*/  @!P2 MOV R19, R2 ;  /* 0x000000020013a202 */ /* 0x000fe40000000f00 */
[----:B------:R-:W-:-:S03]  /*0ee0*/  @!P2 MOV R23, R3 ;  /* 0x000000030017a202 */ /* 0x000fc60000000f00 */
[----:B------:R1:W-:Y:S04]  /*0ef0*/  STL [R1+0x4ac], R19 ;  /* 0x0004ac1301007387 */ /* 0x0003e80000100800 */
[----:B------:R1:W-:Y:S01]  /*0f00*/  STL [R1+0x4b0], R23 ;  /* 0x0004b01701007387 */ /* 0x0003e20000100800 */
[----:B------:R-:W-:Y:S05]  /*0f10*/  @!P4 BRA `(.L_x_10) ;  /* 0x00000000000cc947 */ /* 0x000fea0003800000 */
[----:B------:R-:W-:Y:S01]  /*0f20*/  UCGABAR_WAIT ;  /* 0x0000000000007dc7 */ /* 0x000fe20008000000 */
[----:B------:R-:W-:Y:S01]  /*0f30*/  CCTL.IVALL ;  /* 0x00000000ff00798f */ /* 0x000fe20002000000 */
[----:B------:R-:W-:Y:S05]  /*0f40*/  BRA `(.L_x_11) ;  /* 0x0000000000047947 */ /* 0x000fea0003800000 */
.L_x_10:
[----:B------:R-:W-:Y:S06]  /*0f50*/  BAR.SYNC.DEFER_BLOCKING 0x0 ;  /* 0x0000000000007b1d */ /* 0x000fec0000010000 */
.L_x_11:
[----:B------:R-:W-:Y:S01]  /*0f60*/  PLOP3.LUT P0, PT, PT, PT, UP1, 0x80, 0x0 ;  /* 0x000000000000781c */ /* 0x000fe20003f0f018 */
[----:B------:R-:W2:-:S12]  /*0f70*/  S2UR UR37, SR_CgaCtaId ;  /* 0x00000000002579c3 */ /* 0x000e980000008800 */
[----:B------:R-:W-:Y:S05]  /*0f80*/  @!P0 BRA `(.L_x_12) ;  /* 0x000001b400cc8947 */ /* 0x000fea0003800000 */
[----:B------:R-:W-:-:S06]  /*0f90*/  UISETP.GT.U32.AND UP0, UPT, UR9, 0x1, UPT ;  /* 0x000000010900788c */ /* 0x000fcc000bf04070 */
[----:B------:R-:W-:-:S13]  /*0fa0*/  PLOP3.LUT P0, PT, PT, PT, UP0, 0x80, 0x0 ;  /* 0x000000000000781c */ /* 0x000fda0003f0f008 */
[----:B--2---:R-:W-:Y:S05]  /*0fb0*/  @P0 EXIT ;  /* 0x000000000000094d */ /* 0x004fea0003800000 */
[----:B------:R-:W-:Y:S01]  /*0fc0*/  PRMT R2, RZ, 0x7610, R2 ;  /* 0x00007610ff027816 */ /* 0x000fe20000000002 */
[----:B------:R-:W-:Y:S01]  /*0fd0*/  ULDC.64 UR4, c[0x0][0x8f8] ;  /* 0x00023e0000047ab9 */ /* 0x000fe20000000a00 */
[----:B------:R-:W-:Y:S01]  /*0fe0*/  UMOV UR41, 0xffffffff ;  /* 0xffffffff00297882 */ /* 0x000fe20000000000 */
[----:B------:R-:W-:Y:S01]  /*0ff0*/  ISETP.GE.U32.AND P0, PT, R19, UR4, PT ;  /* 0x0000000413007c0c */ /* 0x000fe2000bf06070 */
[----:B------:R-:W-:Y:S01]  /*1000*/  UMOV UR43, 0xffffffff ;  /* 0xffffffff002b7882 */ /* 0x000fe20000000000 */
[----:B------:R2:W-:Y:S01]  /*1010*/  STL.S16 [R1+0x4b8], R2 ;  /* 0x0004b80201007387 */ /* 0x0005e20000100600 */
[----:B------:R-:W-:Y:S02]  /*1020*/  MOV R3, 0xffffffff ;  /* 0xffffffff00037802 */ /* 0x000fe40000000f00 */
[----:B------:R-:W-:Y:S02]  /*1030*/  ISETP.GE.U32.AND.EX P0, PT, R23, UR5, PT, P0 ;  /* 0x0000000517007c0c */ /* 0x000fe4000bf06100 */
[----:B------:R-:W-:-:S11]  /*1040*/  PRMT R6, RZ, 0x7610, R6 ;  /* 0x00007610ff067816 */ /* 0x000fd60000000006 */
[----:B--2---:R-:W-:Y:S05]  /*1050*/  @P0 BRA `(.L_x_13) ;  /* 0x0000000400340947 */ /* 0x004fea0003800000 */
[----:B------:R-:W2:Y:S01]  /*1060*/  LDC.64 R14, c[0x0][0x8d0] ;  /* 0x00023400ff0e7b82 */ /* 0x000ea20000000a00 */
[----:B------:R-:W-:Y:S02]  /*1070*/  MOV R2, R19 ;  /* 0x0000001300027202 */ /* 0x000fe40000000f00 */
[----:B------:R-:W-:-:S05]  /*1080*/  MOV R3, R23 ;  /* 0x0000001700037202 */ /* 0x000fca0000000f00 */
[----:B------:R-:W3:Y:S08]  /*1090*/  LDC R10, c[0x0][0x8d8] ;  /* 0x00023600ff0a7b82 */ /* 0x000ef00000000800 */
[----:B------:R-:W4:Y:S01]  /*10a0*/  LDC.64 R16, c[0x0][0x8c8] ;  /* 0x00023200ff107b82 */ /* 0x000f220000000a00 */
[----:B--2---:R-:W-:-:S04]  /*10b0*/  ISETP.NE.U32.AND P0, PT, R14, RZ, PT ;  /* 0x000000ff0e00720c */ /* 0x004fc80003f05070 */
[----:B------:R-:W-:-:S13]  /*10c0*/  ISETP.NE.AND.EX P0, PT, R15, RZ, PT, P0 ;  /* 0x000000ff0f00720c */ /* 0x000fda0003f05300 */
[----:B---34-:R-:W-:Y:S05]  /*10d0*/  @!P0 BRA `(.L_x_14) ;  /* 0x0000000000288947 */ /* 0x018fea0003800000 */
[----:B------:R-:W2:Y:S02]  /*10e0*/  LDC R9, c[0x0][0x8dc] ;  /* 0x00023700ff097b82 */ /* 0x000ea40000000800 */
[----:B--2---:R-:W-:-:S04]  /*10f0*/  IADD3 R9, P0, R19, R9, RZ ;  /* 0x0000000913097210 */ /* 0x004fc80007f1e0ff */
[----:B------:R-:W-:-:S05]  /*1100*/  IADD3.X R13, RZ, R23, RZ, P0, !PT ;  /* 0x00000017ff0d7210 */ /* 0x000fca00007fe4ff */
[----:B------:R-:W-:-:S04]  /*1110*/  IMAD.WIDE.U32 R2, R13, R14, RZ ;  /* 0x0000000e0d027225 */ /* 0x000fc800078e00ff */
[----:B------:R-:W-:-:S04]  /*1120*/  IMAD.WIDE.U32 R6, P0, R9, R15, R2 ;  /* 0x0000000f09067225 */ /* 0x000fc80007800002 */
[----:B------:R-:W-:Y:S01]  /*1130*/  IMAD.WIDE.U32 R2, R9, R14, RZ ;  /* 0x0000000e09027225 */ /* 0x000fe200078e00ff */
[----:B------:R-:W-:Y:S02]  /*1140*/  IADD3.X R9, RZ, RZ, RZ, P0, !PT ;  /* 0x000000ffff097210 */ /* 0x000fe400007fe4ff */
[----:B------:R-:W-:Y:S02]  /*1150*/  MOV R8, R7 ;  /* 0x0000000700087202 */ /* 0x000fe40000000f00 */
[----:B------:R-:W-:-:S05]  /*1160*/  IADD3 RZ, P0, R3, R6, RZ ;  /* 0x0000000603ff7210 */ /* 0x000fca0007f1e0ff */
[----:B------:R-:W-:-:S08]  /*1170*/  IMAD.WIDE.U32.X R2, R13, R15, R8, P0 ;  /* 0x0000000f0d027225 */ /* 0x000fd000000e0408 */
.L_x_14:
[-CC-:B------:R-:W-:Y:S01]  /*1180*/  SHF.R.U64 R22, R2, R10.reuse, R3.reuse ;  /* 0x0000000a02167219 */ /* 0x180fe20000001203 */
[----:B------:R-:W2:Y:S01]  /*1190*/  LDC.64 R20, c[0x0][0x8e8] ;  /* 0x00023a00ff147b82 */ /* 0x000ea20000000a00 */
[----:B------:R-:W-:Y:S01]  /*11a0*/  SHF.R.U32.HI R2, RZ, R10, R3 ;  /* 0x0000000aff027219 */ /* 0x000fe20000011603 */
[----:B------:R-:W-:Y:S01]  /*11b0*/  IMAD R11, R11, R12, R4 ;  /* 0x0000000c0b0b7224 */ /* 0x000fe200078e0204 */
[----:B------:R-:W-:-:S04]  /*11c0*/  IADD3 R5, P0, RZ, -R22, RZ ;  /* 0x80000016ff057210 */ /* 0x000fc80007f1e0ff */
[----:B------:R-:W-:Y:S01]  /*11d0*/  IADD3.X R3, RZ, ~R2, RZ, P0, !PT ;  /* 0x80000002ff037210 */ /* 0x000fe200007fe4ff */
[----:B------:R-:W3:Y:S01]  /*11e0*/  LDC R8, c[0x0][0x8c0] ;  /* 0x00023000ff087b82 */ /* 0x000ee20000000800 */
[----:B------:R-:W-:-:S03]  /*11f0*/  MOV R2, R19 ;  /* 0x0000001300027202 */ /* 0x000fc60000000f00 */
[-C--:B------:R-:W-:Y:S01]  /*1200*/  IMAD R6, R3, R16.reuse, RZ ;  /* 0x0000001003067224 */ /* 0x080fe200078e02ff */
[----:B------:R-:W-:Y:S02]  /*1210*/  MOV R3, R23 ;  /* 0x0000001700037202 */ /* 0x000fe40000000f00 */
[----:B-1----:R-:W-:Y:S01]  /*1220*/  MOV R23, 0x1 ;  /* 0x0000000100177802 */ /* 0x002fe20000000f00 */
[----:B------:R-:W1:Y:S01]  /*1230*/  LDC R14, c[0x0][0x8b0] ;  /* 0x00022c00ff0e7b82 */ /* 0x000e620000000800 */
[----:B------:R-:W-:-:S04]  /*1240*/  IMAD.WIDE.U32 R2, R5, R16, R2 ;  /* 0x0000001005027225 */ /* 0x000fc800078e0002 */
[----:B------:R-:W-:-:S03]  /*1250*/  IMAD R5, R5, R17, R6 ;  /* 0x0000001105057224 */ /* 0x000fc600078e0206 */
[----:B------:R-:W4:Y:S01]  /*1260*/  LDC R18, c[0x0][0x900] ;  /* 0x00024000ff127b82 */ /* 0x000f220000000800 */
[----:B--2---:R-:W-:Y:S02]  /*1270*/  ISETP.NE.U32.AND P0, PT, R20, RZ, PT ;  /* 0x000000ff1400720c */ /* 0x004fe40003f05070 */
[----:B------:R-:W-:Y:S02]  /*1280*/  IADD3 R3, R3, R5, RZ ;  /* 0x0000000503037210 */ /* 0x000fe40007ffe0ff */
[----:B------:R-:W-:Y:S02]  /*1290*/  ISETP.NE.AND.EX P0, PT, R21, RZ, PT, P0 ;  /* 0x000000ff1500720c */ /* 0x000fe40003f05300 */
[----:B------:R-:W-:Y:S01]  /*12a0*/  MOV R5, 0xffffffff ;  /* 0xffffffff00057802 */ /* 0x000fe20000000f00 */
[----:B------:R-:W2:Y:S01]  /*12b0*/  LDC R13, c[0x0][0x8a8] ;  /* 0x00022a00ff0d7b82 */ /* 0x000ea20000000800 */
[-CC-:B---3--:R-:W-:Y:S02]  /*12c0*/  SHF.R.U64 R10, R2, R8.reuse, R3.reuse ;  /* 0x00000008020a7219 */ /* 0x188fe40000001203 */
[----:B------:R-:W-:-:S05]  /*12d0*/  SHF.R.U32.HI R3, RZ, R8, R3 ;  /* 0x00000008ff037219 */ /* 0x000fca0000011603 */
[----:B------:R-:W3:Y:S01]  /*12e0*/  LDC R15, c[0x0][0x8f0] ;  /* 0x00023c00ff0f7b82 */ /* 0x000ee20000000800 */
[-CC-:B-1----:R-:W-:Y:S02]  /*12f0*/  SHF.R.U64 R19, R10, R14.reuse, R3.reuse ;  /* 0x0000000e0a137219 */ /* 0x182fe40000001203 */
[----:B------:R-:W-:-:S05]  /*1300*/  SHF.R.U32.HI R3, RZ, R14, R3 ;  /* 0x0000000eff037219 */ /* 0x000fca0000011603 */
[----:B------:R-:W1:Y:S01]  /*1310*/  LDC R17, c[0x0][0x8e0] ;  /* 0x00023800ff117b82 */ /* 0x000e620000000800 */
[-C--:B----4-:R-:W-:Y:S02]  /*1320*/  SHF.L.U32 R2, R5, R18.reuse, RZ ;  /* 0x0000001205027219 */ /* 0x090fe400000006ff */
[--C-:B------:R-:W-:Y:S02]  /*1330*/  SHF.R.U64 R12, R19, R18, R3.reuse ;  /* 0x00000012130c7219 */ /* 0x100fe40000001203 */
[----:B------:R-:W-:Y:S02]  /*1340*/  LOP3.LUT R8, RZ, R2, RZ, 0x33, !PT ;  /* 0x00000002ff087212 */ /* 0x000fe400078e33ff */
[----:B------:R-:W-:Y:S01]  /*1350*/  SHF.R.U32.HI R3, RZ, R18, R3 ;  /* 0x00000012ff037219 */ /* 0x000fe20000011603 */
[----:B------:R-:W4:Y:S01]  /*1360*/  LDC R16, c[0x0][0x8b8] ;  /* 0x00022e00ff107b82 */ /* 0x000f220000000800 */
[----:B------:R-:W-:Y:S01]  /*1370*/  MOV R2, R12 ;  /* 0x0000000c00027202 */ /* 0x000fe20000000f00 */
[----:B------:R-:W-:Y:S06]  /*1380*/  @!P0 BRA `(.L_x_15) ;  /* 0x0000000000288947 */ /* 0x000fec0003800000 */
[----:B------:R-:W5:Y:S02]  /*1390*/  LDC R7, c[0x0][0x8f4] ;  /* 0x00023d00ff077b82 */ /* 0x000f640000000800 */
[----:B-----5:R-:W-:-:S04]  /*13a0*/  IADD3 R7, P0, R12, R7, RZ ;  /* 0x000000070c077210 */ /* 0x020fc80007f1e0ff */
        /* <DEDUP_REMOVED lines=8> */
.L_x_15:
[----:B---3--:R-:W-:Y:S02]  /*1430*/  SHF.R.U64 R4, R2, R15, R3 ;  /* 0x0000000f02047219 */ /* 0x008fe40000001203 */
[----:B------:R-:W-:Y:S02]  /*1440*/  SHF.L.U32 R2, R23, R18, RZ ;  /* 0x0000001217027219 */ /* 0x000fe400000006ff */
[----:B------:R-:W-:Y:S02]  /*1450*/  LOP3.LUT R3, R19, R8, RZ, 0xc0, !PT ;  /* 0x0000000813037212 */ /* 0x000fe400078ec0ff */
[----:B--2---:R-:W-:Y:S02]  /*1460*/  IADD3 R5, R13, -0x1, RZ ;  /* 0xffffffff0d057810 */ /* 0x004fe40007ffe0ff */
[----:B------:R-:W-:Y:S01]  /*1470*/  IADD3 R6, -R4, RZ, RZ ;  /* 0x000000ff04067210 */ /* 0x000fe20007ffe1ff */
[----:B------:R-:W-:Y:S01]  /*1480*/  IMAD R3, R2, R4, R3 ;  /* 0x0000000402037224 */ /* 0x000fe200078e0203 */
[----:B------:R-:W-:-:S02]  /*1490*/  SEL R0, R0, R11, !P2 ;  /* 0x0000000b00007207 */ /* 0x000fc40005000000 */
[----:B------:R-:W-:Y:S01]  /*14a0*/  LOP3.LUT R5, R10, R5, RZ, 0xc0, !PT ;  /* 0x000000050a057212 */ /* 0x000fe200078ec0ff */
[----:B-1----:R-:W-:Y:S01]  /*14b0*/  IMAD R2, R6, R17, R12 ;  /* 0x0000001106027224 */ /* 0x002fe200078e020c */
[----:B------:R-:W-:Y:S01]  /*14c0*/  R2UR UR43, R22 ;  /* 0x00000000162b72ca */ /* 0x000fe200000e0000 */
[----:B----4-:R-:W-:Y:S01]  /*14d0*/  IMAD R0, R3, R16, R0 ;  /* 0x0000001003007224 */ /* 0x010fe200078e0200 */
[----:B------:R-:W-:Y:S01]  /*14e0*/  MOV R6, 0x1 ;  /* 0x0000000100067802 */ /* 0x000fe20000000f00 */
[----:B------:R-:W-:-:S05]  /*14f0*/  IMAD R3, R2, R13, R5 ;  /* 0x0000000d02037224 */ /* 0x000fca00078e0205 */
[----:B------:R-:W-:Y:S02]  /*1500*/  SEL R2, R3, R0, !P2 ;  /* 0x0000000003027207 */ /* 0x000fe40005000000 */
[----:B------:R-:W-:Y:S02]  /*1510*/  SEL R3, R0, R3, !P2 ;  /* 0x0000000300037207 */ /* 0x000fe40005000000 */
[----:B------:R-:W-:-:S15]  /*1520*/  R2UR UR41, R2 ;  /* 0x00000000022972ca */ /* 0x000fde00000e0000 */
.L_x_13:
[----:B------:R-:W-:-:S08]  /*1530*/  NOP ;  /* 0x0000000000007918 */ /* 0x000fd00000000000 */
[----:B------:R-:W2:Y:S02]  /*1540*/  USETMAXREG.TRY_ALLOC.CTAPOOL UP0, 0xf0 ;  /* 0x000000f0000079c8 */ /* 0x000ea40008000600 */
[----:B--2---:R-:W-:-:S13]  /*1550*/  PLOP3.LUT P0, PT, PT, PT, UP0, 0x80, 0x0 ;  /* 0x000000000000781c */ /* 0x004fda0003f0f008 */
[----:B------:R-:W-:Y:S05]  /*1560*/  @!P0 BRA `(.L_x_13) ;  /* 0xfffffffc00f08947 */ /* 0x000fea000383ffff */
[----:B------:R-:W-:Y:S02]  /*1570*/  ULDC.64 UR4, c[0x0][0x590] ;  /* 0x0001640000047ab9 */ /* 0x000fe40000000a00 */
[----:B------:R-:W-:-:S04]  /*1580*/  ISETP.NE.U32.AND P0, PT, RZ, UR4, PT ;  /* 0x00000004ff007c0c */ /* 0x000fc8000bf05070 */
[----:B------:R-:W-:-:S13]  /*1590*/  ISETP.NE.AND.EX P0, PT, RZ, UR5, PT, P0 ;  /* 0x00000005ff007c0c */ /* 0x000fda000bf05300 */
[----:B------:R-:W-:Y:S05]  /*15a0*/  @P0 BRA `(.L_x_16) ;  /* 0x0000000000340947 */ /* 0x000fea0003800000 */
[----:B------:R-:W-:Y:S02]  /*15b0*/  ULDC.64 UR4, c[0x0][0x588] ;  /* 0x0001620000047ab9 */ /* 0x000fe40000000a00 */
[----:B------:R-:W-:-:S04]  /*15c0*/  ISETP.NE.U32.AND P0, PT, RZ, UR4, PT ;  /* 0x00000004ff007c0c */ /* 0x000fc8000bf05070 */
[----:B------:R-:W-:-:S13]  /*15d0*/  ISETP.NE.AND.EX P0, PT, RZ, UR5, PT, P0 ;  /* 0x00000005ff007c0c */ /* 0x000fda000bf05300 */
[----:B------:R-:W-:Y:S05]  /*15e0*/  @!P0 BRA `(.L_x_17) ;  /* 0x0000000000148947 */ /* 0x000fea0003800000 */
[----:B------:R-:W2:Y:S02]  /*15f0*/  LDC.64 R4, c[0x0][0x588] ;  /* 0x00016200ff047b82 */ /* 0x000ea40000000a00 */
[----:B--2---:R2:W5:Y:S01]  /*1600*/  LDG.E R2, desc[UR56][R4.64] ;  /* 0x0000003804027981 */ /* 0x004562000c1e1900 */
[----:B------:R-:W-:-:S05]  /*1610*/  MOV R0, 0x1 ;  /* 0x0000000100007802 */ /* 0x000fca0000000f00 */
[----:B------:R2:W-:Y:S01]  /*1620*/  STL.S16 [R1+0x4b8], R0 ;  /* 0x0004b80001007387 */ /* 0x0005e20000100600 */
[----:B------:R-:W-:Y:S05]  /*1630*/  BRA `(.L_x_16) ;  /* 0x0000000000107947 */ /* 0x000fea0003800000 */
.L_x_17:
[----:B------:R-:W-:Y:S01]  /*1640*/  MOV R0, 0x1 ;  /* 0x0000000100007802 */ /* 0x000fe20000000f00 */
[----:B------:R-:W-:Y:S02]  /*1650*/  ULDC UR4, c[0x0][0x580] ;  /* 0x0001600000047ab9 */ /* 0x000fe40000000800 */
[----:B------:R-:W-:Y:S02]  /*1660*/  MOV R2, UR4 ;  /* 0x0000000400027c02 */ /* 0x000fe40008000f00 */
[----:B------:R3:W-:Y:S05]  /*1670*/  STL.S16 [R1+0x4b8], R0 ;  /* 0x0004b80001007387 */ /* 0x0007ea0000100600 */
.L_x_16:
        /* <DEDUP_REMOVED lines=8> */
[----:B------:R-:W4:Y:S02]  /*1700*/  LDC.64 R16, c[0x0][0x5a8] ;  /* 0x00016a00ff107b82 */ /* 0x000f240000000a00 */
[----:B----4-:R4:W5:Y:S01]  /*1710*/  LDG.E R16, desc[UR56][R16.64] ;  /* 0x0000003810107981 */ /* 0x010962000c1e1900 */
[----:B------:R-:W-:Y:S05]  /*1720*/  BRA `(.L_x_18) ;  /* 0x0000000000087947 */ /* 0x000fea0003800000 */
.L_x_19:
[----:B------:R-:W-:Y:S02]  /*1730*/  ULDC UR4, c[0x0][0x5a0] ;  /* 0x0001680000047ab9 */ /* 0x000fe40000000800 */
[----:B------:R-:W-:-:S07]  /*1740*/  MOV R16, UR4 ;  /* 0x0000000400107c02 */ /* 0x000fce0008000f00 */
.L_x_18:
[----:B------:R-:W-:-:S13]  /*1750*/  LOP3.LUT P0, RZ, R6, 0xff, RZ, 0xc0, !PT ;  /* 0x000000ff06ff7812 */ /* 0x000fda000780c0ff */
[----:B------:R-:W-:Y:S05]  /*1760*/  @!P0 EXIT ;  /* 0x000000000000894d */ /* 0x000fea0003800000 */
[----:B------:R-:W2:Y:S01]  /*1770*/  S2R R7, SR_TID.X ;  /* 0x0000000000077919 */ /* 0x000ea20000002100 */
[----:B------:R-:W-:Y:S01]  /*1780*/  ULDC UR4, c[0x0][0x28c] ;  /* 0x0000a30000047ab9 */ /* 0x000fe20000000800 */
[----:B-1----:R-:W-:Y:S01]  /*1790*/  CS2R R18, SRZ ;  /* 0x0000000000127805 */ /* 0x002fe2000001ff00 */
[----:B------:R-:W-:Y:S02]  /*17a0*/  UIADD3 UR4, UR4, 0x3f, URZ ;  /* 0x0000003f04047890 */ /* 0x000fe4000fffe03f */
[----:B------:R-:W-:Y:S02]  /*17b0*/  ULOP3.LUT UR49, UR45, 0x1, URZ, 0xfc, !UPT ;  /* 0x000000012d317892 */ /* 0x000fe4000f8efc3f */
[----:B------:R-:W-:Y:S02]  /*17c0*/  USHF.R.S32.HI UR5, URZ, 0x1f, UR4 ;  /* 0x0000001f3f057899 */ /* 0x000fe40008011404 */
[----:B------:R-:W-:Y:S02]  /*17d0*/  ULOP3.LUT UR44, UR39, 0x1, URZ, 0xfc, !UPT ;  /* 0x00000001272c7892 */ /* 0x000fe4000f8efc3f */
[----:B------:R-:W-:Y:S01]  /*17e0*/  ULEA.HI UR5, UR5, UR4, URZ, 0x6 ;  /* 0x0000000405057291 */ /* 0x000fe2000f8f303f */
[----:B------:R-:W-:Y:S01]  /*17f0*/  ULDC.64 UR58, c[0x0][0x198] ;  /* 0x00006600003a7ab9 */ /* 0x000fe20000000a00 */
[----:B------:R-:W-:-:S02]  /*1800*/  UMOV UR36, URZ ;  /* 0x0000003f00247c82 */ /* 0x000fc40008000000 */
[----:B------:R-:W-:Y:S01]  /*1810*/  USHF.R.S32.HI UR50, URZ, 0x6, UR5 ;  /* 0x000000063f327899 */ /* 0x000fe20008011405 */
[----:B------:R-:W-:Y:S01]  /*1820*/  UMOV UR51, URZ ;  /* 0x0000003f00337c82 */ /* 0x000fe20008000000 */
[C---:B--23--:R-:W-:Y:S02]  /*1830*/  SHF.L.U32 R0, R7.reuse, 0x4, RZ ;  /* 0x0000000407007819 */ /* 0x04cfe400000006ff */
[C---:B------:R-:W-:Y:S02]  /*1840*/  SHF.L.U32 R4, R7.reuse, 0x1, RZ ;  /* 0x0000000107047819 */ /* 0x040fe400000006ff */
[----:B------:R-:W-:Y:S02]  /*1850*/  LOP3.LUT R5, R0, 0xe00, RZ, 0xc0, !PT ;  /* 0x00000e0000057812 */ /* 0x000fe400078ec0ff */
[----:B------:R-:W-:Y:S02]  /*1860*/  SHF.L.U32 R0, R7, 0x3, RZ ;  /* 0x0000000307007819 */ /* 0x000fe400000006ff */
[----:B------:R-:W-:-:S02]  /*1870*/  LOP3.LUT R5, R5, 0x6, R4, 0xf8, !PT ;  /* 0x0000000605057812 */ /* 0x000fc400078ef804 */
[----:B------:R-:W-:Y:S02]  /*1880*/  LOP3.LUT R4, R0, 0x80, RZ, 0xc0, !PT ;  /* 0x0000008000047812 */ /* 0x000fe400078ec0ff */
[----:B------:R-:W-:Y:S02]  /*1890*/  LOP3.LUT R5, R5, 0x60, R0, 0xf8, !PT ;  /* 0x0000006005057812 */ /* 0x000fe400078ef800 */
[--C-:B------:R-:W-:Y:S02]  /*18a0*/  LOP3.LUT R4, R4, 0x10, R7.reuse, 0xf8, !PT ;  /* 0x0000001004047812 */ /* 0x100fe400078ef807 */
[----:B------:R-:W-:Y:S02]  /*18b0*/  SHF.R.U32.HI R0, RZ, 0x4, R7 ;  /* 0x00000004ff007819 */ /* 0x000fe40000011607 */
[----:B----4-:R-:W-:Y:S02]  /*18c0*/  LOP3.LUT R17, R5, R4, RZ, 0xfc, !PT ;  /* 0x0000000405117212 */ /* 0x010fe400078efcff */
[----:B------:R-:W-:-:S02]  /*18d0*/  LOP3.LUT P0, RZ, R0, 0x1, RZ, 0xc0, !PT ;  /* 0x0000000100ff7812 */ /* 0x000fc4000780c0ff */
[----:B------:R-:W-:-:S04]  /*18e0*/  MOV R4, 0x8 ;  /* 0x0000000800047802 */ /* 0x000fc80000000f00 */
[----:B------:R-:W-:-:S07]  /*18f0*/  SEL R0, R4, 0xfffffff8, !P0 ;  /* 0xfffffff804007807 */ /* 0x000fce0004000000 */
.L_x_231:
[----:B------:R-:W-:Y:S01]  /*1900*/  STL [R1+0x49c], RZ ;  /* 0x00049cff01007387 */ /* 0x000fe20000100800 */
[----:B------:R-:W1:Y:S01]  /*1910*/  S2UR UR9, SR_CgaCtaId ;  /* 0x00000000000979c3 */ /* 0x000e620000008800 */
[----:B------:R-:W-:Y:S01]  /*1920*/  UMOV UR48, 0x400 ;  /* 0x0000040000307882 */ /* 0x000fe20000000000 */
[----:B------:R-:W-:Y:S01]  /*1930*/  UMOV UR4, URZ ;  /* 0x0000003f00047c82 */ /* 0x000fe20008000000 */
[----:B------:R-:W-:Y:S01]  /*1940*/  STL [R1+0x498], RZ ;  /* 0x000498ff01007387 */ /* 0x000fe20000100800 */
[----:B------:R-:W-:Y:S01]  /*1950*/  UMOV UR8, URZ ;  /* 0x0000003f00087c82 */ /* 0x000fe20008000000 */
[----:B------:R-:W-:Y:S01]  /*1960*/  UMOV UR5, URZ ;  /* 0x0000003f00057c82 */ /* 0x000fe20008000000 */
[----:B------:R-:W-:Y:S01]  /*1970*/  UMOV UR10, UR51 ;  /* 0x00000033000a7c82 */ /* 0x000fe20008000000 */
[----:B------:R-:W-:Y:S01]  /*1980*/  STL [R1+0x494], RZ ;  /* 0x000494ff01007387 */ /* 0x000fe20000100800 */
[----:B------:R-:W2:Y:S01]  /*1990*/  LDC R4, c[0x0][0x28c] ;  /* 0x0000a300ff047b82 */ /* 0x000ea20000000800 */
[----:B------:R-:W-:Y:S01]  /*19a0*/  UMOV UR11, UR36 ;  /* 0x00000024000b7c82 */ /* 0x000fe20008000000 */
[----:B------:R-:W-:Y:S01]  /*19b0*/  CS2R R236, SRZ ;  /* 0x0000000000ec7805 */ /* 0x000fe2000001ff00 */
[----:B------:R-:W-:Y:S01]  /*19c0*/  STL [R1+0x490], RZ ;  /* 0x000490ff01007387 */ /* 0x000fe20000100800 */
[----:B------:R-:W-:-:S02]  /*19d0*/  CS2R R234, SRZ ;  /* 0x0000000000ea7805 */ /* 0x000fc4000001ff00 */
[----:B------:R-:W-:Y:S02]  /*19e0*/  CS2R R232, SRZ ;  /* 0x0000000000e87805 */ /* 0x000fe4000001ff00 */
[----:B------:R-:W-:Y:S01]  /*19f0*/  CS2R R230, SRZ ;  /* 0x0000000000e67805 */ /* 0x000fe2000001ff00 */
[----:B------:R-:W-:Y:S01]  /*1a00*/  STL [R1+0x48c], RZ ;  /* 0x00048cff01007387 */ /* 0x000fe20000100800 */
[----:B------:R-:W-:Y:S02]  /*1a10*/  CS2R R228, SRZ ;  /* 0x0000000000e47805 */ /* 0x000fe4000001ff00 */
[----:B------:R-:W-:Y:S02]  /*1a20*/  CS2R R226, SRZ ;  /* 0x0000000000e27805 */ /* 0x000fe4000001ff00 */
[----:B------:R-:W-:Y:S01]  /*1a30*/  CS2R R224, SRZ ;  /* 0x0000000000e07805 */ /* 0x000fe2000001ff00 */
[----:B------:R-:W-:Y:S01]  /*1a40*/  STL [R1+0x488], RZ ;  /* 0x000488ff01007387 */ /* 0x000fe20000100800 */
[----:B------:R-:W-:-:S02]  /*1a50*/  CS2R R222, SRZ ;  /* 0x0000000000de7805 */ /* 0x000fc4000001ff00 */
[----:B------:R-:W-:Y:S02]  /*1a60*/  CS2R R220, SRZ ;  /* 0x0000000000dc7805 */ /* 0x000fe4000001ff00 */
[----:B------:R-:W-:Y:S01]  /*1a70*/  CS2R R218, SRZ ;  /* 0x0000000000da7805 */ /* 0x000fe2000001ff00 */
[----:B------:R-:W-:Y:S01]  /*1a80*/  STL [R1+0x484], RZ ;  /* 0x000484ff01007387 */ /* 0x000fe20000100800 */
[----:B-1----:R-:W-:Y:S01]  /*1a90*/  ULEA UR48, UR9, UR48, 0x18 ;  /* 0x0000003009307291 */ /* 0x002fe2000f8ec03f */
[----:B------:R-:W-:Y:S02]  /*1aa0*/  CS2R R216, SRZ ;  /* 0x0000000000d87805 */ /* 0x000fe4000001ff00 */
[----:B------:R-:W-:Y:S01]  /*1ab0*/  CS2R R214, SRZ ;  /* 0x0000000000d67805 */ /* 0x000fe2000001ff00 */
[----:B------:R-:W-:Y:S01]  /*1ac0*/  STL [R1+0x480], RZ ;  /* 0x000480ff01007387 */ /* 0x000fe20000100800 */
[----:B------:R-:W-:Y:S02]  /*1ad0*/  CS2R R212, SRZ ;  /* 0x0000000000d47805 */ /* 0x000fe4000001ff00 */
[----:B------:R-:W-:-:S02]  /*1ae0*/  CS2R R210, SRZ ;  /* 0x0000000000d27805 */ /* 0x000fc4000001ff00 */
[----:B------:R-:W-:Y:S01]  /*1af0*/  CS2R R208, SRZ ;  /* 0x0000000000d07805 */ /* 0x000fe2000001ff00 */
[----:B------:R-:W-:Y:S01]  /*1b00*/  STL [R1+0x47c], RZ ;  /* 0x00047cff01007387 */ /* 0x000fe20000100800 */
[----:B--2---:R-:W-:Y:S02]  /*1b10*/  ISETP.GE.AND P0, PT, R4, 0x1, PT ;  /* 0x000000010400780c */ /* 0x004fe40003f06270 */
[----:B------:R-:W-:Y:S02]  /*1b20*/  CS2R R206, SRZ ;  /* 0x0000000000ce7805 */ /* 0x000fe4000001ff00 */
[----:B------:R-:W-:Y:S01]  /*1b30*/  CS2R R204, SRZ ;  /* 0x0000000000cc7805 */ /* 0x000fe2000001ff00 */
[----:B------:R-:W-:Y:S01]  /*1b40*/  STL [R1+0x478], RZ ;  /* 0x000478ff01007387 */ /* 0x000fe20000100800 */
[----:B------:R-:W-:Y:S02]  /*1b50*/  CS2R R202, SRZ ;  /* 0x0000000000ca7805 */ /* 0x000fe4000001ff00 */
[----:B------:R-:W-:-:S02]  /*1b60*/  CS2R R200, SRZ ;  /* 0x0000000000c87805 */ /* 0x000fc4000001ff00 */
[----:B------:R-:W-:Y:S01]  /*1b70*/  CS2R R198, SRZ ;  /* 0x0000000000c67805 */ /* 0x000fe2000001ff00 */
[----:B------:R-:W-:Y:S01]  /*1b80*/  STL [R1+0x474], RZ ;  /* 0x000474ff01007387 */ /* 0x000fe20000100800 */
[----:B------:R-:W-:Y:S02]  /*1b90*/  CS2R R196, SRZ ;  /* 0x0000000000c47805 */ /* 0x000fe4000001ff00 */
        /* <DEDUP_REMOVED lines=115> */
[----:B------:R-:W-:-:S03]  /*22d0*/  CS2R R150, SRZ ;  /* 0x0000000000967805 */ /* 0x000fc6000001ff00 */
[----:B------:R-:W-:Y:S04]  /*22e0*/  STL [R1+0x3fc], RZ ;  /* 0x0003fcff01007387 */ /* 0x000fe80000100800 */
        /* <DEDUP_REMOVED lines=127> */
[----:B------:R-:W-:Y:S04]  /*2ae0*/  STL [R1], RZ ;  /* 0x000000ff01007387 */ /* 0x000fe80000100800 */
        /* <DEDUP_REMOVED lines=39> */
[----:B------:R-:W-:Y:S01]  /*2d60*/  STL [R1+0xa0], RZ ;  /* 0x0000a0ff01007387 */ /* 0x000fe20000100800 */
[----:B------:R-:W1:Y:S03]  /*2d70*/  S2R R0, SR_TID.X ;  /* 0x0000000000007919 */ /* 0x000e660000002100 */
        /* <DEDUP_REMOVED lines=8> */
[----:B-1----:R-:W-:-:S03]  /*2e00*/  LOP3.LUT R0, R0, 0x80, RZ, 0xc0, !PT ;  /* 0x0000008000007812 */ /* 0x002fc600078ec0ff */
[----:B------:R-:W-:Y:S01]  /*2e10*/  STL [R1+0xc4], RZ ;  /* 0x0000c4ff01007387 */ /* 0x000fe20000100800 */
[----:B------:R-:W-:-:S03]  /*2e20*/  SHF.R.U32.HI R0, RZ, 0x7, R0 ;  /* 0x00000007ff007819 */ /* 0x000fc60000011600 */
        /* <DEDUP_REMOVED lines=33> */
[----:B------:R-:W1:Y:S04]  /*3040*/  SHFL.IDX PT, R0, R0, RZ, 0x1f ;  /* 0x00001fff00007589 */ /* 0x000e6800000e0000 */
[----:B------:R2:W-:Y:S04]  /*3050*/  STL [R1+0x14c], RZ ;  /* 0x00014cff01007387 */ /* 0x0005e80000100800 */
[----:B------:R2:W-:Y:S04]  /*3060*/  STL [R1+0x150], RZ ;  /* 0x000150ff01007387 */ /* 0x0005e80000100800 */
[----:B------:R2:W-:Y:S04]  /*3070*/  STL [R1+0x154], RZ ;  /* 0x000154ff01007387 */ /* 0x0005e80000100800 */
[----:B------:R2:W-:Y:S04]  /*3080*/  STL [R1+0x158], RZ ;  /* 0x000158ff01007387 */ /* 0x0005e80000100800 */
[----:B------:R2:W-:Y:S04]  /*3090*/  STL [R1+0x15c], RZ ;  /* 0x00015cff01007387 */ /* 0x0005e80000100800 */
[----:B------:R2:W-:Y:S01]  /*30a0*/  STL [R1+0x160], RZ ;  /* 0x000160ff01007387 */ /* 0x0005e20000100800 */
[----:B-1----:R-:W-:-:S03]  /*30b0*/  R2UR UR6, R0 ;  /* 0x00000000000672ca */ /* 0x002fc600000e0000 */
[----:B------:R2:W-:Y:S04]  /*30c0*/  STL [R1+0x164], RZ ;  /* 0x000164ff01007387 */ /* 0x0005e80000100800 */
[----:B------:R2:W-:Y:S04]  /*30d0*/  STL [R1+0x168], RZ ;  /* 0x000168ff01007387 */ /* 0x0005e80000100800 */
[----:B------:R2:W-:Y:S02]  /*30e0*/  STL [R1+0x16c], RZ ;  /* 0x00016cff01007387 */ /* 0x0005e40000100800 */
[----:B------:R-:W-:-:S02]  /*30f0*/  ULEA.HI UR7, UR6, UR6, URZ, 0x1 ;  /* 0x0000000606077291 */ /* 0x000fc4000f8f083f */
[----:B------:R2:W-:Y:S02]  /*3100*/  STL [R1+0x170], RZ ;  /* 0x000170ff01007387 */ /* 0x0005e40000100800 */
[----:B------:R-:W-:Y:S02]  /*3110*/  ULOP3.LUT UR7, UR7, 0xffffe, URZ, 0xc0, !UPT ;  /* 0x000ffffe07077892 */ /* 0x000fe4000f8ec03f */
[----:B------:R2:W-:Y:S02]  /*3120*/  STL [R1+0x174], RZ ;  /* 0x000174ff01007387 */ /* 0x0005e40000100800 */
[----:B------:R-:W-:Y:S02]  /*3130*/  UIADD3 UR7, UR6, -UR7, URZ ;  /* 0x8000000706077290 */ /* 0x000fe4000fffe03f */
[----:B------:R2:W-:Y:S02]  /*3140*/  STL [R1+0x178], RZ ;  /* 0x000178ff01007387 */ /* 0x0005e40000100800 */
[----:B------:R-:W-:-:S02]  /*3150*/  ULEA UR7, UR7, UR48, 0xc ;  /* 0x0000003007077291 */ /* 0x000fc4000f8e603f */
[----:B------:R2:W-:Y:S02]  /*3160*/  STL [R1+0x17c], RZ ;  /* 0x00017cff01007387 */ /* 0x0005e40000100800 */
[----:B------:R-:W-:Y:S02]  /*3170*/  UIADD3 UR7, UR7, 0x6200, URZ ;  /* 0x0000620007077890 */ /* 0x000fe4000fffe03f */
[----:B------:R2:W-:Y:S02]  /*3180*/  STL [R1+0x180], RZ ;  /* 0x000180ff01007387 */ /* 0x0005e40000100800 */
[----:B------:R-:W-:Y:S02]  /*3190*/  USHF.R.U32.HI UR7, URZ, 0x4, UR7 ;  /* 0x000000043f077899 */ /* 0x000fe40008011607 */
[----:B------:R2:W-:Y:S02]  /*31a0*/  STL [R1+0x184], RZ ;  /* 0x000184ff01007387 */ /* 0x0005e40000100800 */
[----:B------:R-:W-:-:S02]  /*31b0*/  ULOP3.LUT UR9, UR7, 0x3fff, URZ, 0xc0, !UPT ;  /* 0x00003fff07097892 */ /* 0x000fc4000f8ec03f */
[----:B------:R2:W-:Y:S04]  /*31c0*/  STL [R1+0x188], RZ ;  /* 0x000188ff01007387 */ /* 0x0005e80000100800 */
        /* <DEDUP_REMOVED lines=28> */
[----:B------:R2:W-:Y:S01]  /*3390*/  STL [R1+0x1fc], RZ ;  /* 0x0001fcff01007387 */ /* 0x0005e20000100800 */
[----:B------:R-:W-:Y:S05]  /*33a0*/  @!P0 BRA `(.L_x_20) ;  /* 0x00000044005c8947 */ /* 0x000fea0003800000 */
[----:B------:R-:W-:-:S06]  /*33b0*/  UISETP.NE.AND UP0, UPT, UR49, 0x3, UPT ;  /* 0x000000033100788c */ /* 0x000fcc000bf05270 */
[----:B------:R-:W-:-:S13]  /*33c0*/  PLOP3.LUT P1, PT, PT, PT, UP0, 0x80, 0x0 ;  /* 0x000000000000781c */ /* 0x000fda0003f2f008 */
[----:B------:R-:W-:Y:S05]  /*33d0*/  @!P1 BRA `(.L_x_21) ;  /* 0x0000000000049947 */ /* 0x000fea0003800000 */
[----:B------:R-:W-:Y:S01]  /*33e0*/  BPT.TRAP 0x1 ;  /* 0x000000040000795c */ /* 0x000fe20000300000 */
.L_x_21:
[----:B------:R-:W-:Y:S01]  /*33f0*/  ULEA UR4, UR51, UR48, 0x3 ;  /* 0x0000003033047291 */ /* 0x000fe2000f8e183f */
[----:B------:R-:W-:-:S04]  /*3400*/  MOV R0, UR36 ;  /* 0x0000002400007c02 */ /* 0x000fc80008000f00 */
[----:B------:R-:W-:-:S04]  /*3410*/  SHF.L.U32 R0, R0, 0x1f, RZ ;  /* 0x0000001f00007819 */ /* 0x000fc800000006ff */
[----:B------:R1:W3:Y:S01]  /*3420*/  SYNCS.PHASECHK.TRANS64.TRYWAIT P0, [UR4], R0 ;  /* 0x00000000ff0075a7 */ /* 0x0002e20008000144 */
[----:B------:R-:W-:Y:S05]  /*3430*/  @!P1 BRA `(.L_x_22) ;  /* 0x0000000000049947 */ /* 0x000fea0003800000 */
[----:B------:R-:W-:Y:S01]  /*3440*/  BPT.TRAP 0x1 ;  /* 0x000000040000795c */ /* 0x000fe20000300000 */
.L_x_22:
[----:B---3--:R-:W-:Y:S05]  /*3450*/  @P0 BRA `(.L_x_23) ;  /* 0x0000000000080947 */ /* 0x008fea0003800000 */
[----:B------:R-:W3:Y:S02]  /*3460*/  SYNCS.PHASECHK.TRANS64.TRYWAIT P0, [UR4], R0 ;  /* 0x00000000ff0075a7 */ /* 0x000ee40008000144 */
[----:B---3--:R-:W-:Y:S05]  /*3470*/  @!P0 BRA `(.L_x_24) ;  /* 0x000001cc00988947 */ /* 0x008fea0003800000 */
.L_x_23:
[----:B------:R-:W-:Y:S01]  /*3480*/  UIADD3 UR4, UR48, 0x1e200, URZ ;  /* 0x0001e20030047890 */ /* 0x000fe2000fffe03f */
[----:B------:R-:W-:Y:S01]  /*3490*/  WARPGROUP.ARRIVE ;  /* 0x00000000000079c5 */ /* 0x000fe20000000000 */
[----:B------:R-:W-:Y:S02]  /*34a0*/  ULOP3.LUT UR10, UR9, 0x10000, URZ, 0xfc, !UPT ;  /* 0x00010000090a7892 */ /* 0x000fe4000f8efc3f */
[----:B------:R-:W-:Y:S02]  /*34b0*/  USHF.R.U32.HI UR4, URZ, 0x4, UR4 ;  /* 0x000000043f047899 */ /* 0x000fe40008011604 */
[----:B------:R-:W-:Y:S02]  /*34c0*/  ULEA UR10, UR51, UR10, 0xa ;  /* 0x0000000a330a7291 */ /* 0x000fe4000f8e503f */
[----:B------:R-:W-:Y:S01]  /*34d0*/  ULOP3.LUT UR4, UR4, 0x3fff, URZ, 0xc0, !UPT ;  /* 0x00003fff04047892 */ /* 0x000fe2000f8ec03f */
[----:B------:R-:W-:Y:S01]  /*34e0*/  UMOV UR5, 0x80000020 ;  /* 0x8000002000057882 */ /* 0x000fe20000000000 */
[----:B------:R-:W-:-:S02]  /*34f0*/  UMOV UR7, 0x80000020 ;  /* 0x8000002000077882 */ /* 0x000fc40000000000 */
[----:B------:R-:W-:Y:S01]  /*3500*/  ULOP3.LUT UR4, UR4, 0x10000, URZ, 0xfc, !UPT ;  /* 0x0001000004047892 */ /* 0x000fe2000f8efc3f */
[----:B------:R-:W-:-:S03]  /*3510*/  UMOV UR8, 0x2 ;  /* 0x0000000200087882 */ /* 0x000fc60000000000 */
[----:B------:R-:W-:-:S03]  /*3520*/  ULEA UR11, UR51, UR4, 0xa ;  /* 0x00000004330b7291 */ /* 0x000fc6000f8e503f */
[----:B------:R-:W-:-:S04]  /*3530*/  UMOV UR4, UR10 ;  /* 0x0000000a00047c82 */ /* 0x000fc80008000000 */
[----:B------:R-:W-:Y:S02]  /*3540*/  UMOV UR6, UR11 ;  /* 0x0000000b00067c82 */ /* 0x000fe40008000000 */
[----:B------:R-:W-:Y:S01]  /*3550*/  QGMMA.64x256x32.F32.E4M3.E4M3 R24, gdesc[UR4], RZ, !UPT, gsb0 ;  /* 0x03e00000041879f3 */ /* 0x000fe2000c0008ff */
[----:B------:R-:W-:Y:S01]  /*3560*/  UIADD3 UR4, UR10, 0x200, URZ ;  /* 0x000002000a047890 */ /* 0x000fe2000fffe03f */
[----:B------:R-:W-:Y:S01]  /*3570*/  UMOV UR5, 0x80000020 ;  /* 0x8000002000057882 */ /* 0x000fe20000000000 */
[----:B------:R-:W-:Y:S02]  /*3580*/  WARPGROUP.DEPBAR.LE gsb0, 0x0 ;  /* 0x00008000000079c5 */ /* 0x000fe40000010000 */
[----:B------:R-:W-:Y:S04]  /*3590*/  STL.64 [R1], R24 ;  /* 0x0000001801007387 */ /* 0x000fe80000100a00 */
[----:B------:R-:W-:Y:S04]  /*35a0*/  STL.64 [R1+0x8], R26 ;  /* 0x0000081a01007387 */ /* 0x000fe80000100a00 */
        /* <DEDUP_REMOVED lines=61> */
[----:B------:R4:W-:Y:S02]  /*3980*/  STL.64 [R1+0x1f8], R150 ;  /* 0x0001f89601007387 */ /* 0x0009e40000100a00 */
[----:B----4-:R-:W-:-:S06]  /*3990*/  WARPGROUP.ARRIVE ;  /* 0x00000000000079c5 */ /* 0x010fcc0000000000 */
[----:B------:R-:W-:Y:S03]  /*39a0*/  QGMMA.64x256x32.F32.E4M3.E4M3 R24, gdesc[UR4], RZ, !UPT, gsb0 ;  /* 0x03e00000041879f3 */ /* 0x000fe6000c0008ff */
[----:B------:R-:W-:Y:S02]  /*39b0*/  WARPGROUP.DEPBAR.LE gsb0, 0x0 ;  /* 0x00008000000079c5 */ /* 0x000fe40000010000 */
        /* <DEDUP_REMOVED lines=21> */
[----:B------:R4:W-:Y:S04]  /*3b10*/  STL.64 [R1+0x4c0], R108 ;  /* 0x0004c06c01007387 */ /* 0x0009e80000100a00 */
        /* <DEDUP_REMOVED lines=69> */
[----:B----4-:R-:W4:Y:S04]  /*3f70*/  LDL.LU.64 R108, [R1] ;  /* 0x00000000016c7983 */ /* 0x010f280000300a00 */
[----:B------:R-:W4:Y:S04]  /*3f80*/  LDL.LU.64 R110, [R1+0x8] ;  /* 0x00000800016e7983 */ /* 0x000f280000300a00 */
        /* <DEDUP_REMOVED lines=61> */
[----:B------:R-:W4:Y:S01]  /*4360*/  LDL.LU.64 R234, [R1+0x1f8] ;  /* 0x0001f80001ea7983 */ /* 0x000f220000300a00 */
[----:B------:R-:W-:-:S02]  /*4370*/  UIADD3 UR4, UR10, 0x2, URZ ;  /* 0x000000020a047890 */ /* 0x000fc4000fffe03f */
[----:B------:R-:W-:Y:S01]  /*4380*/  UIADD3 UR6, UR11, 0x2, URZ ;  /* 0x000000020b067890 */ /* 0x000fe2000fffe03f */
[----:B------:R-:W-:Y:S01]  /*4390*/  STL [R1+0x388], RZ ;  /* 0x000388ff01007387 */ /* 0x000fe20000100800 */
[----:B------:R-:W-:Y:S01]  /*43a0*/  UMOV UR5, 0x80000020 ;  /* 0x8000002000057882 */ /* 0x000fe20000000000 */
[----:B------:R-:W-:Y:S02]  /*43b0*/  UMOV UR7, 0x80000020 ;  /* 0x8000002000077882 */ /* 0x000fe40000000000 */
        /* <DEDUP_REMOVED lines=25> */
[----:B----4-:R-:W-:-:S06]  /*4550*/  WARPGROUP.ARRIVE ;  /* 0x00000000000079c5 */ /* 0x010fcc0000000000 */
[----:B------:R-:W-:Y:S03]  /*4560*/  QGMMA.64x256x32.F32.E4M3.E4M3 R108, gdesc[UR4], R108, gsb0 ;  /* 0x03e00000046c79f3 */ /* 0x000fe6000800086c */
[----:B------:R-:W-:Y:S02]  /*4570*/  WARPGROUP.DEPBAR.LE gsb0, 0x0 ;  /* 0x00008000000079c5 */ /* 0x000fe40000010000 */
[----:B------:R-:W-:Y:S01]  /*4580*/  STL.64 [R1], R108 ;  /* 0x0000006c01007387 */ /* 0x000fe20000100a00 */
[----:B------:R-:W-:Y:S01]  /*4590*/  UIADD3 UR4, UR10, 0x202, URZ ;  /* 0x000002020a047890 */ /* 0x000fe2000fffe03f */
[----:B------:R-:W-:Y:S02]  /*45a0*/  MOV R21, R221 ;  /* 0x000000dd00157202 */ /* 0x000fe40000000f00 */
[----:B------:R-:W-:Y:S01]  /*45b0*/  STL.64 [R1+0x8], R110 ;  /* 0x0000086e01007387 */ /* 0x000fe20000100a00 */
[----:B------:R-:W-:Y:S01]  /*45c0*/  UMOV UR5, 0x80000020 ;  /* 0x8000002000057882 */ /* 0x000fe20000000000 */
[----:B------:R-:W-:-:S02]  /*45d0*/  MOV R20, R222 ;  /* 0x000000de00147202 */ /* 0x000fc40000000f00 */
[----:B------:R-:W-:Y:S01]  /*45e0*/  STL.64 [R1+0x10], R112 ;  /* 0x0000107001007387 */ /* 0x000fe20000100a00 */
[----:B------:R-:W-:Y:S02]  /*45f0*/  MOV R15, R223 ;  /* 0x000000df000f7202 */ /* 0x000fe40000000f00 */
[----:B------:R-:W-:Y:S02]  /*4600*/  CS2R R236, SRZ ;  /* 0x0000000000ec7805 */ /* 0x000fe4000001ff00 */
[----:B------:R-:W-:Y:S01]  /*4610*/  MOV R14, R224 ;  /* 0x000000e0000e7202 */ /* 0x000fe20000000f00 */
[----:B------:R-:W-:Y:S01]  /*4620*/  STL.64 [R1+0x18], R114 ;  /* 0x0000187201007387 */ /* 0x000fe20000100a00 */
[----:B------:R-:W-:Y:S02]  /*4630*/  MOV R13, R225 ;  /* 0x000000e1000d7202 */ /* 0x000fe40000000f00 */
[----:B------:R-:W-:Y:S02]  /*4640*/  CS2R R22, SRZ ;  /* 0x0000000000167805 */ /* 0x000fe4000001ff00 */
[----:B------:R-:W-:Y:S01]  /*4650*/  MOV R12, R226 ;  /* 0x000000e2000c7202 */ /* 0x000fe20000000f00 */
[----:B------:R-:W-:Y:S01]  /*4660*/  STL.64 [R1+0x20], R116 ;  /* 0x0000207401007387 */ /* 0x000fe20000100a00 */
[----:B------:R-:W-:-:S02]  /*4670*/  MOV R11, R227 ;  /* 0x000000e3000b7202 */ /* 0x000fc40000000f00 */
[----:B------:R-:W-:Y:S01]  /*4680*/  MOV R10, R228 ;  /* 0x000000e4000a7202 */ /* 0x000fe20000000f00 */
[----:B------:R-:W-:Y:S01]  /*4690*/  STL.64 [R1+0x28], R118 ;  /* 0x0000287601007387 */ /* 0x000fe20000100a00 */
[----:B------:R-:W-:Y:S02]  /*46a0*/  MOV R9, R229 ;  /* 0x000000e500097202 */ /* 0x000fe40000000f00 */
[----:B------:R-:W-:Y:S01]  /*46b0*/  MOV R8, R230 ;  /* 0x000000e600087202 */ /* 0x000fe20000000f00 */
[----:B------:R-:W-:Y:S01]  /*46c0*/  STL.64 [R1+0x30], R120 ;  /* 0x0000307801007387 */ /* 0x000fe20000100a00 */
[----:B------:R-:W-:Y:S02]  /*46d0*/  MOV R7, R231 ;  /* 0x000000e700077202 */ /* 0x000fe40000000f00 */
[----:B------:R-:W-:Y:S01]  /*46e0*/  MOV R6, R232 ;  /* 0x000000e800067202 */ /* 0x000fe20000000f00 */
[----:B------:R-:W-:Y:S01]  /*46f0*/  STL.64 [R1+0x38], R122 ;  /* 0x0000387a01007387 */ /* 0x000fe20000100a00 */
[----:B---3--:R-:W-:-:S02]  /*4700*/  MOV R5, R233 ;  /* 0x000000e900057202 */ /* 0x008fc40000000f00 */
[----:B------:R-:W-:Y:S01]  /*4710*/  MOV R4, R234 ;  /* 0x000000ea00047202 */ /* 0x000fe20000000f00 */
[----:B------:R-:W-:Y:S01]  /*4720*/  STL.64 [R1+0x40], R124 ;  /* 0x0000407c01007387 */ /* 0x000fe20000100a00 */
[----:B-1----:R-:W-:-:S03]  /*4730*/  MOV R0, R235 ;  /* 0x000000eb00007202 */ /* 0x002fc60000000f00 */
        /* <DEDUP_REMOVED lines=55> */
[----:B-1----:R-:W4:Y:S04]  /*4ab0*/  LDL.LU.64 R150, [R1+0x568] ;  /* 0x0005680001967983 */ /* 0x002f280000300a00 */
        /* <DEDUP_REMOVED lines=21> */
[----:B---3--:R-:W-:-:S02]  /*4c10*/  CS2R R234, SRZ ;  /* 0x0000000000ea7805 */ /* 0x008fc4000001ff00 */
[----:B------:R-:W-:Y:S02]  /*4c20*/  CS2R R232, SRZ ;  /* 0x0000000000e87805 */ /* 0x000fe4000001ff00 */
[----:B------:R-:W-:Y:S01]  /*4c30*/  CS2R R230, SRZ ;  /* 0x0000000000e67805 */ /* 0x000fe2000001ff00 */
[----:B------:R1:W-:Y:S01]  /*4c40*/  STL [R1+0x320], RZ ;  /* 0x000320ff01007387 */ /* 0x0003e20000100800 */
[----:B------:R-:W-:Y:S02]  /*4c50*/  CS2R R228, SRZ ;  /* 0x0000000000e47805 */ /* 0x000fe4000001ff00 */
[----:B------:R-:W-:Y:S02]  /*4c60*/  CS2R R226, SRZ ;  /* 0x0000000000e27805 */ /* 0x000fe4000001ff00 */
[----:B------:R-:W-:Y:S01]  /*4c70*/  CS2R R224, SRZ ;  /* 0x0000000000e07805 */ /* 0x000fe2000001ff00 */
[----:B------:R1:W-:Y:S01]  /*4c80*/  STL [R1+0x31c], RZ ;  /* 0x00031cff01007387 */ /* 0x0003e20000100800 */
[----:B------:R-:W-:-:S02]  /*4c90*/  CS2R R222, SRZ ;  /* 0x0000000000de7805 */ /* 0x000fc4000001ff00 */
        /* <DEDUP_REMOVED lines=106> */
[----:B----4-:R-:W-:-:S06]  /*5340*/  WARPGROUP.ARRIVE ;  /* 0x00000000000079c5 */ /* 0x010fcc0000000000 */
[----:B------:R-:W-:Y:S01]  /*5350*/  QGMMA.64x256x32.F32.E4M3.E4M3 R24, gdesc[UR4], R24, gsb0 ;  /* 0x03e00000041879f3 */ /* 0x000fe20008000818 */
[----:B------:R-:W-:Y:S02]  /*5360*/  ULDC UR4, c[0x0][0x50c] ;  /* 0x0001430000047ab9 */ /* 0x000fe40000000800 */
[----:B------:R-:W-:-:S04]  /*5370*/  UISETP.NE.AND UP0, UPT, UR4, 0x2, UPT ;  /* 0x000000020400788c */ /* 0x000fc8000bf05270 */
[----:B------:R-:W-:-:S06]  /*5380*/  USEL UR4, URZ, 0x1, UP0 ;  /* 0x000000013f047887 */ /* 0x000fcc0008000000 */
[----:B------:R-:W-:Y:S01]  /*5390*/  ISETP.NE.AND P0, PT, RZ, UR4, PT ;  /* 0x00000004ff007c0c */ /* 0x000fe2000bf05270 */
[----:B------:R-:W-:-:S12]  /*53a0*/  WARPGROUP.DEPBAR.LE gsb0, 0x0 ;  /* 0x00008000000079c5 */ /* 0x000fd80000010000 */
[----:B-1----:R-:W-:Y:S05]  /*53b0*/  @!P0 BRA `(.L_x_25) ;  /* 0x0000002400408947 */ /* 0x002fea0003800000 */
[----:B------:R-:W3:Y:S04]  /*53c0*/  LDL R22, [R1] ;  /* 0x0000000001167983 */ /* 0x000ee80000100800 */
[----:B------:R-:W4:Y:S04]  /*53d0*/  LDL R23, [R1+0x4] ;  /* 0x0000040001177983 */ /* 0x000f280000100800 */
[----:B------:R-:W2:Y:S04]  /*53e0*/  LDL R152, [R1+0x8] ;  /* 0x0000080001987983 */ /* 0x000ea80000100800 */
        /* <DEDUP_REMOVED lines=83> */
[----:B------:R1:W-:Y:S04]  /*5920*/  STL [R1+0x524], R131 ;  /* 0x0005248301007387 */ /* 0x0003e80000100800 */
[----:B-1----:R-:W3:Y:S04]  /*5930*/  LDL R131, [R1+0x158] ;  /* 0x0001580001837983 */ /* 0x002ee80000100800 */
[----:B------:R1:W-:Y:S04]  /*5940*/  STL [R1+0x520], R132 ;  /* 0x0005208401007387 */ /* 0x0003e80000100800 */
[----:B-1----:R-:W4:Y:S04]  /*5950*/  LDL R132, [R1+0x15c] ;  /* 0x00015c0001847983 */ /* 0x002f280000100800 */
[----:B------:R1:W-:Y:S04]  /*5960*/  STL [R1+0x51c], R133 ;  /* 0x00051c8501007387 */ /* 0x0003e80000100800 */
[----:B-1----:R-:W2:Y:S04]  /*5970*/  LDL R133, [R1+0x160] ;  /* 0x0001600001857983 */ /* 0x002ea80000100800 */
[----:B------:R1:W-:Y:S04]  /*5980*/  STL [R1+0x518], R134 ;  /* 0x0005188601007387 */ /* 0x0003e80000100800 */
[----:B-1----:R-:W4:Y:S04]  /*5990*/  LDL R134, [R1+0x164] ;  /* 0x0001640001867983 */ /* 0x002f280000100800 */
        /* <DEDUP_REMOVED lines=40> */
[----:B-----5:R1:W-:Y:S04]  /*5c20*/  STL [R1+0x4c4], R16 ;  /* 0x0004c41001007387 */ /* 0x0203e80000100800 */
[----:B-1----:R-:W4:Y:S04]  /*5c30*/  LDL R16, [R1+0x1b8] ;  /* 0x0001b80001107983 */ /* 0x002f280000100800 */
[----:B------:R1:W-:Y:S04]  /*5c40*/  STL [R1+0x4c0], R3 ;  /* 0x0004c00301007387 */ /* 0x0003e80000100800 */
[----:B-1----:R-:W4:Y:S04]  /*5c50*/  LDL R3, [R1+0x1bc] ;  /* 0x0001bc0001037983 */ /* 0x002f280000100800 */
[----:B------:R1:W-:Y:S04]  /*5c60*/  STL [R1+0x4bc], R2 ;  /* 0x0004bc0201007387 */ /* 0x0003e80000100800 */
[----:B-1----:R-:W4:Y:S01]  /*5c70*/  LDL R2, [R1+0x1c0] ;  /* 0x0001c00001027983 */ /* 0x002f220000100800 */
[----:B--2---:R-:W-:-:S01]  /*5c80*/  FADD R133, RZ, R133 ;  /* 0x00000085ff857221 */ /* 0x004fc20000000000 */
[----:B---3--:R-:W-:Y:S01]  /*5c90*/  FADD R236, RZ, R131 ;  /* 0x00000083ffec7221 */ /* 0x008fe20000000000 */
[----:B----4-:R-:W-:-:S01]  /*5ca0*/  FADD R134, RZ, R134 ;  /* 0x00000086ff867221 */ /* 0x010fc20000000000 */
[----:B------:R-:W2:Y:S01]  /*5cb0*/  LDL.LU R131, [R1+0x524] ;  /* 0x0005240001837983 */ /* 0x000ea20000300800 */
[----:B------:R-:W-:-:S01]  /*5cc0*/  FADD R237, RZ, R132 ;  /* 0x00000084ffed7221 */ /* 0x000fc20000000000 */
[----:B------:R-:W-:Y:S01]  /*5cd0*/  FADD R135, RZ, R135 ;  /* 0x00000087ff877221 */ /* 0x000fe20000000000 */
[----:B------:R-:W-:-:S01]  /*5ce0*/  FADD R21, RZ, R21 ;  /* 0x00000015ff157221 */ /* 0x000fc20000000000 */
[----:B------:R-:W3:Y:S01]  /*5cf0*/  LDL.LU R132, [R1+0x520] ;  /* 0x0005200001847983 */ /* 0x000ee20000300800 */
[----:B------:R-:W-:-:S01]  /*5d00*/  FADD R136, RZ, R136 ;  /* 0x00000088ff887221 */ /* 0x000fc20000000000 */
[----:B------:R-:W-:Y:S01]  /*5d10*/  FADD R20, RZ, R20 ;  /* 0x00000014ff147221 */ /* 0x000fe20000000000 */
[----:B------:R-:W-:-:S01]  /*5d20*/  FADD R22, RZ, R22 ;  /* 0x00000016ff167221 */ /* 0x000fc20000000000 */
[----:B------:R1:W-:Y:S01]  /*5d30*/  STL [R1+0x200], R133 ;  /* 0x0002008501007387 */ /* 0x0003e20000100800 */
[----:B------:R-:W-:-:S01]  /*5d40*/  FADD R23, RZ, R23 ;  /* 0x00000017ff177221 */ /* 0x000fc20000000000 */
[----:B------:R-:W-:Y:S01]  /*5d50*/  FADD R152, RZ, R152 ;  /* 0x00000098ff987221 */ /* 0x000fe20000000000 */
[----:B------:R-:W-:-:S01]  /*5d60*/  FADD R153, RZ, R153 ;  /* 0x00000099ff997221 */ /* 0x000fc20000000000 */
[----:B------:R-:W-:Y:S01]  /*5d70*/  FADD R154, RZ, R154 ;  /* 0x0000009aff9a7221 */ /* 0x000fe20000000000 */
[----:B------:R-:W-:-:S01]  /*5d80*/  FADD R155, RZ, R155 ;  /* 0x0000009bff9b7221 */ /* 0x000fc20000000000 */
[----:B------:R-:W-:Y:S01]  /*5d90*/  FADD R156, RZ, R156 ;  /* 0x0000009cff9c7221 */ /* 0x000fe20000000000 */
[----:B------:R-:W-:-:S01]  /*5da0*/  FADD R157, RZ, R157 ;  /* 0x0000009dff9d7221 */ /* 0x000fc20000000000 */
[----:B------:R-:W-:Y:S01]  /*5db0*/  FADD R137, RZ, R137 ;  /* 0x00000089ff897221 */ /* 0x000fe20000000000 */
[----:B------:R-:W-:-:S01]  /*5dc0*/  FADD R158, RZ, R158 ;  /* 0x0000009eff9e7221 */ /* 0x000fc20000000000 */
[----:B-1----:R-:W4:Y:S01]  /*5dd0*/  LDL.LU R133, [R1+0x51c] ;  /* 0x00051c0001857983 */ /* 0x002f220000300800 */
        /* <DEDUP_REMOVED lines=97> */
[----:B-1----:R-:W4:Y:S04]  /*63f0*/  LDL.LU R140, [R1+0x500] ;  /* 0x00050000018c7983 */ /* 0x002f280000300800 */
[----:B------:R1:W-:Y:S01]  /*6400*/  STL [R1+0x220], R141 ;  /* 0x0002208d01007387 */ /* 0x0003e20000100800 */
[----:B------:R-:W-:-:S03]  /*6410*/  FADD R145, RZ, R145 ;  /* 0x00000091ff917221 */ /* 0x000fc60000000000 */
        /* <DEDUP_REMOVED lines=19> */
[----:B------:R1:W-:Y:S04]  /*6550*/  STL [R1+0x23c], R148 ;  /* 0x00023c9401007387 */ /* 0x0003e80000100800 */
[----:B-1----:R-:W4:Y:S04]  /*6560*/  LDL.LU R148, [R1+0x4e0] ;  /* 0x0004e00001947983 */ /* 0x002f280000300800 */
[----:B------:R1:W-:Y:S04]  /*6570*/  STL [R1+0x240], R149 ;  /* 0x0002409501007387 */ /* 0x0003e80000100800 */
[----:B-1----:R-:W4:Y:S04]  /*6580*/  LDL.LU R149, [R1+0x4dc] ;  /* 0x0004dc0001957983 */ /* 0x002f280000300800 */
[----:B------:R1:W-:Y:S04]  /*6590*/  STL [R1+0x244], R150 ;  /* 0x0002449601007387 */ /* 0x0003e80000100800 */
[----:B-1----:R-:W4:Y:S04]  /*65a0*/  LDL.LU R150, [R1+0x4d8] ;  /* 0x0004d80001967983 */ /* 0x002f280000300800 */
[----:B------:R1:W-:Y:S04]  /*65b0*/  STL [R1+0x248], R151 ;  /* 0x0002489701007387 */ /* 0x0003e80000100800 */
[----:B-1----:R-:W4:Y:S01]  /*65c0*/  LDL.LU R151, [R1+0x4d4] ;  /* 0x0004d40001977983 */ /* 0x002f220000300800 */
[----:B------:R-:W-:-:S01]  /*65d0*/  FADD R19, RZ, R19 ;  /* 0x00000013ff137221 */ /* 0x000fc20000000000 */
[----:B------:R-:W-:Y:S01]  /*65e0*/  FADD R18, RZ, R18 ;  /* 0x00000012ff127221 */ /* 0x000fe20000000000 */
[----:B------:R-:W-:-:S01]  /*65f0*/  FADD R17, RZ, R17 ;  /* 0x00000011ff117221 */ /* 0x000fc20000000000 */
[----:B------:R-:W-:-:S02]  /*6600*/  FADD R16, RZ, R16 ;  /* 0x00000010ff107221 */ /* 0x000fc40000000000 */
[----:B------:R1:W-:Y:S01]  /*6610*/  STL [R1+0x24c], R19 ;  /* 0x00024c1301007387 */ /* 0x0003e20000100800 */
[----:B------:R-:W-:-:S03]  /*6620*/  FADD R3, RZ, R3 ;  /* 0x00000003ff037221 */ /* 0x000fc60000000000 */
[----:B-1----:R1:W5:Y:S04]  /*6630*/  LDL.LU R19, [R1+0x4d0] ;  /* 0x0004d00001137983 */ /* 0x0023680000300800 */
[----:B------:R1:W-:Y:S01]  /*6640*/  STL [R1+0x250], R18 ;  /* 0x0002501201007387 */ /* 0x0003e20000100800 */
[----:B------:R-:W-:-:S03]  /*6650*/  FADD R2, RZ, R2 ;  /* 0x00000002ff027221 */ /* 0x000fc60000000000 */
[----:B-1----:R1:W5:Y:S04]  /*6660*/  LDL.LU R18, [R1+0x4cc] ;  /* 0x0004cc0001127983 */ /* 0x0023680000300800 */
[----:B------:R2:W-:Y:S04]  /*6670*/  STL [R1+0x254], R17 ;  /* 0x0002541101007387 */ /* 0x0005e80000100800 */
[----:B--2---:R1:W5:Y:S04]  /*6680*/  LDL.LU R17, [R1+0x4c8] ;  /* 0x0004c80001117983 */ /* 0x0043680000300800 */
[----:B------:R2:W-:Y:S04]  /*6690*/  STL [R1+0x258], R16 ;  /* 0x0002581001007387 */ /* 0x0005e80000100800 */
[----:B--2---:R1:W5:Y:S04]  /*66a0*/  LDL.LU R16, [R1+0x4c4] ;  /* 0x0004c40001107983 */ /* 0x0043680000300800 */
[----:B------:R2:W-:Y:S04]  /*66b0*/  STL [R1+0x25c], R3 ;  /* 0x00025c0301007387 */ /* 0x0005e80000100800 */
[----:B--2---:R1:W5:Y:S04]  /*66c0*/  LDL.LU R3, [R1+0x4c0] ;  /* 0x0004c00001037983 */ /* 0x0043680000300800 */
[----:B------:R2:W-:Y:S04]  /*66d0*/  STL [R1+0x260], R2 ;  /* 0x0002600201007387 */ /* 0x0005e80000100800 */
[----:B--2---:R1:W5:Y:S04]  /*66e0*/  LDL.LU R2, [R1+0x4bc] ;  /* 0x0004bc0001027983 */ /* 0x0043680000300800 */
[----:B------:R2:W-:Y:S04]  /*66f0*/  STL [R1+0x264], R21 ;  /* 0x0002641501007387 */ /* 0x0005e80000100800 */
[----:B------:R3:W-:Y:S01]  /*6700*/  STL [R1+0x268], R20 ;  /* 0x0002681401007387 */ /* 0x0007e20000100800 */
[----:B--2---:R-:W-:-:S01]  /*6710*/  FADD R21, RZ, R15 ;  /* 0x0000000fff157221 */ /* 0x004fc20000000000 */
[----:B------:R-:W-:Y:S01]  /*6720*/  FADD R15, RZ, R13 ;  /* 0x0000000dff0f7221 */ /* 0x000fe20000000000 */
[----:B---3--:R-:W-:-:S01]  /*6730*/  FADD R20, RZ, R14 ;  /* 0x0000000eff147221 */ /* 0x008fc20000000000 */
[----:B------:R-:W-:Y:S01]  /*6740*/  FADD R14, RZ, R12 ;  /* 0x0000000cff0e7221 */ /* 0x000fe20000000000 */
[----:B------:R-:W-:-:S01]  /*6750*/  FADD R13, RZ, R11 ;  /* 0x0000000bff0d7221 */ /* 0x000fc20000000000 */
[----:B------:R-:W-:Y:S01]  /*6760*/  STL [R1+0x26c], R21 ;  /* 0x00026c1501007387 */ /* 0x000fe20000100800 */
[----:B------:R-:W-:-:S01]  /*6770*/  FADD R12, RZ, R10 ;  /* 0x0000000aff0c7221 */ /* 0x000fc20000000000 */
[----:B------:R-:W-:Y:S01]  /*6780*/  FADD R11, RZ, R9 ;  /* 0x00000009ff0b7221 */ /* 0x000fe20000000000 */
[----:B------:R-:W-:-:S01]  /*6790*/  FADD R10, RZ, R8 ;  /* 0x00000008ff0a7221 */ /* 0x000fc20000000000 */
[----:B------:R-:W-:Y:S01]  /*67a0*/  STL [R1+0x270], R20 ;  /* 0x0002701401007387 */ /* 0x000fe20000100800 */
[----:B------:R-:W-:-:S01]  /*67b0*/  FADD R9, RZ, R7 ;  /* 0x00000007ff097221 */ /* 0x000fc20000000000 */
[----:B------:R-:W-:-:S02]  /*67c0*/  FADD R8, RZ, R6 ;  /* 0x00000006ff087221 */ /* 0x000fc40000000000 */
[----:B------:R-:W-:Y:S01]  /*67d0*/  STL [R1+0x274], R15 ;  /* 0x0002740f01007387 */ /* 0x000fe20000100800 */
[----:B------:R-:W-:-:S03]  /*67e0*/  FADD R7, RZ, R5 ;  /* 0x00000005ff077221 */ /* 0x000fc60000000000 */
        /* <DEDUP_REMOVED lines=8> */
[----:B------:R-:W-:Y:S04]  /*6870*/  STL [R1+0x288], R10 ;  /* 0x0002880a01007387 */ /* 0x000fe80000100800 */
[----:B------:R-:W-:Y:S04]  /*6880*/  STL [R1+0x28c], R9 ;  /* 0x00028c0901007387 */ /* 0x000fe80000100800 */
[----:B------:R-:W-:Y:S04]  /*6890*/  STL [R1+0x290], R8 ;  /* 0x0002900801007387 */ /* 0x000fe80000100800 */
[----:B------:R-:W-:Y:S04]  /*68a0*/  STL [R1+0x294], R7 ;  /* 0x0002940701007387 */ /* 0x000fe80000100800 */
[----:B------:R-:W-:Y:S04]  /*68b0*/  STL [R1+0x298], R6 ;  /* 0x0002980601007387 */ /* 0x000fe80000100800 */
[----:B------:R2:W-:Y:S04]  /*68c0*/  STL [R1+0x29c], R5 ;  /* 0x00029c0501007387 */ /* 0x0005e80000100800 */
[----:B------:R3:W-:Y:S04]  /*68d0*/  STL [R1+0x2a0], R4 ;  /* 0x0002a00401007387 */ /* 0x0007e80000100800 */
[----:B------:R1:W-:Y:S01]  /*68e0*/  STL [R1+0x2a4], R0 ;  /* 0x0002a40001007387 */ /* 0x0003e20000100800 */
[----:B--2---:R-:W-:-:S01]  /*68f0*/  FADD R5, RZ, R26 ;  /* 0x0000001aff057221 */ /* 0x004fc20000000000 */
[----:B---3--:R-:W-:-:S04]  /*6900*/  FADD R4, RZ, R27 ;  /* 0x0000001bff047221 */ /* 0x008fc80000000000 */
[----:B------:R2:W-:Y:S01]  /*6910*/  STL [R1+0x2a8], R5 ;  /* 0x0002a80501007387 */ /* 0x0005e20000100800 */
[----:B-1----:R-:W-:-:S03]  /*6920*/  FADD R0, RZ, R28 ;  /* 0x0000001cff007221 */ /* 0x002fc60000000000 */
[----:B------:R1:W-:Y:S04]  /*6930*/  STL [R1+0x2ac], R4 ;  /* 0x0002ac0401007387 */ /* 0x0003e80000100800 */
[----:B------:R3:W-:Y:S01]  /*6940*/  STL [R1+0x2b0], R0 ;  /* 0x0002b00001007387 */ /* 0x0007e20000100800 */
[----:B--2---:R-:W-:-:S01]  /*6950*/  FADD R5, RZ, R29 ;  /* 0x0000001dff057221 */ /* 0x004fc20000000000 */
[----:B-1----:R-:W-:-:S04]  /*6960*/  FADD R4, RZ, R30 ;  /* 0x0000001eff047221 */ /* 0x002fc80000000000 */
[----:B------:R1:W-:Y:S01]  /*6970*/  STL [R1+0x2b4], R5 ;  /* 0x0002b40501007387 */ /* 0x0003e20000100800 */
[----:B---3--:R-:W-:-:S03]  /*6980*/  FADD R0, RZ, R31 ;  /* 0x0000001fff007221 */ /* 0x008fc60000000000 */
[----:B------:R2:W-:Y:S04]  /*6990*/  STL [R1+0x2b8], R4 ;  /* 0x0002b80401007387 */ /* 0x0005e80000100800 */
[----:B------:R3:W-:Y:S01]  /*69a0*/  STL [R1+0x2bc], R0 ;  /* 0x0002bc0001007387 */ /* 0x0007e20000100800 */
[----:B-1----:R-:W-:-:S01]  /*69b0*/  FADD R5, RZ, R32 ;  /* 0x00000020ff057221 */ /* 0x002fc20000000000 */
[----:B--2---:R-:W-:-:S04]  /*69c0*/  FADD R4, RZ, R33 ;  /* 0x00000021ff047221 */ /* 0x004fc80000000000 */
        /* <DEDUP_REMOVED lines=199> */
[----:B----4-:R-:W-:-:S03]  /*7640*/  FADD R0, RZ, R133 ;  /* 0x00000085ff007221 */ /* 0x010fc60000000000 */
        /* <DEDUP_REMOVED lines=38> */
[----:B------:R-:W-:-:S05]  /*78b0*/  UMOV UR8, URZ ;  /* 0x0000003f00087c82 */ /* 0x000fca0008000000 */
.L_x_25:
[----:B------:R-:W-:Y:S01]  /*78c0*/  UIADD3 UR10, UR51, 0x1, URZ ;  /* 0x00000001330a7890 */ /* 0x000fe2000fffe03f */
[----:B------:R-:W-:-:S03]  /*78d0*/  UMOV UR5, 0x1 ;  /* 0x0000000100057882 */ /* 0x000fc60000000000 */
[----:B------:R-:W-:-:S04]  /*78e0*/  UISETP.NE.AND UP0, UPT, UR10, 0x6, UPT ;  /* 0x000000060a00788c */ /* 0x000fc8000bf05270 */
[----:B------:R-:W-:Y:S02]  /*78f0*/  USEL UR11, URZ, 0x1, UP0 ;  /* 0x000000013f0b7887 */ /* 0x000fe40008000000 */
[----:B------:R-:W-:Y:S02]  /*7900*/  USEL UR10, UR10, URZ, UP0 ;  /* 0x0000003f0a0a7287 */ /* 0x000fe40008000000 */
[----:B------:R-:W-:-:S12]  /*7910*/  ULOP3.LUT UR11, UR36, UR11, URZ, 0x3c, !UPT ;  /* 0x0000000b240b7292 */ /* 0x000fd8000f8e3c3f */
.L_x_20:
[----:B------:R-:W-:-:S04]  /*7920*/  UISETP.LT.AND UP0, UPT, UR50, 0x1, UPT ;  /* 0x000000013200788c */ /* 0x000fc8000bf01270 */
[----:B------:R-:W-:-:S04]  /*7930*/  USEL UR6, UR50, 0x1, UP0 ;  /* 0x0000000132067887 */ /* 0x000fc80008000000 */
[----:B------:R-:W-:-:S04]  /*7940*/  UIADD3 UR12, UR50, -UR6, URZ ;  /* 0x80000006320c7290 */ /* 0x000fc8000fffe03f */
[----:B------:R-:W-:-:S06]  /*7950*/  UISETP.GE.AND UP0, UPT, UR12, 0x1, UPT ;  /* 0x000000010c00788c */ /* 0x000fcc000bf06270 */
[----:B------:R-:W-:-:S13]  /*7960*/  PLOP3.LUT P0, PT, PT, PT, UP0, 0x80, 0x0 ;  /* 0x000000000000781c */ /* 0x000fda0003f0f008 */
[----:B------:R-:W-:Y:S05]  /*7970*/  @!P0 BRA `(.L_x_26) ;  /* 0x0000005c00e88947 */ /* 0x000fea0003800000 */
[----:B------:R-:W-:Y:S01]  /*7980*/  UMOV UR13, UR51 ;  /* 0x00000033000d7c82 */ /* 0x000fe20008000000 */
[----:B------:R-:W-:-:S05]  /*7990*/  ULDC UR16, c[0x0][0x50c] ;  /* 0x0001430000107ab9 */ /* 0x000fca0000000800 */
.L_x_34:
[----:B------:R-:W-:-:S06]  /*79a0*/  UISETP.NE.AND UP0, UPT, UR49, 0x3, UPT ;  /* 0x000000033100788c */ /* 0x000fcc000bf05270 */
[----:B------:R-:W-:-:S13]  /*79b0*/  PLOP3.LUT P1, PT, PT, PT, UP0, 0x80, 0x0 ;  /* 0x000000000000781c */ /* 0x000fda0003f2f008 */
[----:B-----5:R-:W-:Y:S05]  /*79c0*/  @!P1 BRA `(.L_x_27) ;  /* 0x0000000000049947 */ /* 0x020fea0003800000 */
[----:B------:R-:W-:Y:S01]  /*79d0*/  BPT.TRAP 0x1 ;  /* 0x000000040000795c */ /* 0x000fe20000300000 */
.L_x_27:
[----:B------:R-:W-:Y:S01]  /*79e0*/  ULEA UR6, UR10, UR48, 0x3 ;  /* 0x000000300a067291 */ /* 0x000fe2000f8e183f */
[----:B-1----:R-:W-:-:S04]  /*79f0*/  MOV R0, UR11 ;  /* 0x0000000b00007c02 */ /* 0x002fc80008000f00 */
[----:B------:R-:W-:-:S04]  /*7a00*/  SHF.L.U32 R0, R0, 0x1f, RZ ;  /* 0x0000001f00007819 */ /* 0x000fc800000006ff */
[----:B------:R1:W3:Y:S01]  /*7a10*/  SYNCS.PHASECHK.TRANS64.TRYWAIT P0, [UR6], R0 ;  /* 0x00000000ff0075a7 */ /* 0x0002e20008000146 */
[----:B------:R-:W-:Y:S05]  /*7a20*/  @!P1 BRA `(.L_x_28) ;  /* 0x0000000000049947 */ /* 0x000fea0003800000 */
[----:B------:R-:W-:Y:S01]  /*7a30*/  BPT.TRAP 0x1 ;  /* 0x000000040000795c */ /* 0x000fe20000300000 */
.L_x_28:
[----:B---3--:R-:W-:Y:S05]  /*7a40*/  @P0 BRA `(.L_x_29) ;  /* 0x0000000000080947 */ /* 0x008fea0003800000 */
[----:B------:R-:W3:Y:S02]  /*7a50*/  SYNCS.PHASECHK.TRANS64.TRYWAIT P0, [UR6], R0 ;  /* 0x00000000ff0075a7 */ /* 0x000ee40008000146 */
[----:B---3--:R-:W-:Y:S05]  /*7a60*/  @!P0 BRA `(.L_x_30) ;  /* 0x0000018800348947 */ /* 0x008fea0003800000 */
.L_x_29:
        /* <DEDUP_REMOVED lines=129> */
[----:B------:R-:W-:Y:S02]  /*8280*/  UISETP.NE.AND UP0, UPT, UR4, URZ, UPT ;  /* 0x0000003f0400728c */ /* 0x000fe4000bf05270 */
[----:B------:R-:W-:Y:S02]  /*8290*/  USHF.R.U32.HI UR6, URZ, 0x4, UR6 ;  /* 0x000000043f067899 */ /* 0x000fe40008011606 */
[----:B------:R-:W-:Y:S02]  /*82a0*/  USEL UR5, UR5, URZ, !UP0 ;  /* 0x0000003f05057287 */ /* 0x000fe4000c000000 */
[----:B------:R-:W-:Y:S02]  /*82b0*/  ULOP3.LUT UR6, UR6, 0x3fff, URZ, 0xc0, !UPT ;  /* 0x00003fff06067892 */ /* 0x000fe4000f8ec03f */
[----:B------:R-:W-:Y:S02]  /*82c0*/  ULOP3.LUT UR14, UR9, 0x10000, URZ, 0xfc, !UPT ;  /* 0x00010000090e7892 */ /* 0x000fe4000f8efc3f */
[----:B------:R-:W-:-:S02]  /*82d0*/  ULOP3.LUT UR6, UR6, 0x10000, URZ, 0xfc, !UPT ;  /* 0x0001000006067892 */ /* 0x000fc4000f8efc3f */
[----:B------:R-:W-:Y:S02]  /*82e0*/  UISETP.NE.U32.AND UP0, UPT, UR5, URZ, UPT ;  /* 0x0000003f0500728c */ /* 0x000fe4000bf05070 */
[----:B------:R-:W-:Y:S02]  /*82f0*/  ULEA UR14, UR10, UR14, 0xa ;  /* 0x0000000e0a0e7291 */ /* 0x000fe4000f8e503f */
[----:B------:R-:W-:Y:S01]  /*8300*/  ULEA UR15, UR10, UR6, 0xa ;  /* 0x000000060a0f7291 */ /* 0x000fe2000f8e503f */
[----:B------:R-:W-:Y:S01]  /*8310*/  UMOV UR5, 0x80000020 ;  /* 0x8000002000057882 */ /* 0x000fe20000000000 */
[----:B------:R-:W-:-:S03]  /*8320*/  UMOV UR7, 0x80000020 ;  /* 0x8000002000077882 */ /* 0x000fc60000000000 */
[----:B------:R-:W-:Y:S02]  /*8330*/  UMOV UR4, UR14 ;  /* 0x0000000e00047c82 */ /* 0x000fe40008000000 */
[----:B------:R-:W-:Y:S01]  /*8340*/  UMOV UR6, UR15 ;  /* 0x0000000f00067c82 */ /* 0x000fe20008000000 */
[----:B----4-:R-:W-:-:S06]  /*8350*/  WARPGROUP.ARRIVE ;  /* 0x00000000000079c5 */ /* 0x010fcc0000000000 */
[----:B------:R-:W-:Y:S03]  /*8360*/  QGMMA.64x256x32.F32.E4M3.E4M3 R108, gdesc[UR4], R108, UP0, gsb0 ;  /* 0x03e00000046c79f3 */ /* 0x000fe6000b80086c */
        /* <DEDUP_REMOVED lines=65> */
[----:B----4-:R-:W4:Y:S04]  /*8780*/  LDL.LU.64 R234, [R1+0x8b8] ;  /* 0x0008b80001ea7983 */ /* 0x010f280000300a00 */
[----:B------:R-:W2:Y:S04]  /*8790*/  LDL.LU.64 R232, [R1+0x8b0] ;  /* 0x0008b00001e87983 */ /* 0x000ea80000300a00 */
[----:B------:R-:W3:Y:S04]  /*87a0*/  LDL.LU.64 R230, [R1+0x8a8] ;  /* 0x0008a80001e67983 */ /* 0x000ee80000300a00 */
        /* <DEDUP_REMOVED lines=60> */
[----:B------:R-:W3:Y:S01]  /*8b70*/  LDL.LU.64 R108, [R1+0x6c0] ;  /* 0x0006c000016c7983 */ /* 0x000ee20000300a00 */
[----:B------:R-:W-:Y:S01]  /*8b80*/  UIADD3 UR4, UR14, 0x200, URZ ;  /* 0x000002000e047890 */ /* 0x000fe2000fffe03f */
[----:B------:R-:W-:-:S02]  /*8b90*/  UMOV UR5, 0x80000020 ;  /* 0x8000002000057882 */ /* 0x000fc40000000000 */
[----:B----4-:R-:W-:Y:S04]  /*8ba0*/  STL.64 [R1+0x6b8], R234 ;  /* 0x0006b8ea01007387 */ /* 0x010fe80000100a00 */
[----:B--2---:R-:W-:Y:S04]  /*8bb0*/  STL.64 [R1+0x6b0], R232 ;  /* 0x0006b0e801007387 */ /* 0x004fe80000100a00 */
[----:B---3--:R-:W-:Y:S04]  /*8bc0*/  STL.64 [R1+0x6a8], R230 ;  /* 0x0006a8e601007387 */ /* 0x008fe80000100a00 */
        /* <DEDUP_REMOVED lines=38> */
[----:B------:R-:W-:Y:S01]  /*8e30*/  STL.64 [R1+0x570], R152 ;  /* 0x0005709801007387 */ /* 0x000fe20000100a00 */
[----:B------:R-:W-:-:S06]  /*8e40*/  WARPGROUP.ARRIVE ;  /* 0x00000000000079c5 */ /* 0x000fcc0000000000 */
[----:B------:R-:W-:Y:S03]  /*8e50*/  QGMMA.64x256x32.F32.E4M3.E4M3 R24, gdesc[UR4], R24, UP0, gsb0 ;  /* 0x03e00000041879f3 */ /* 0x000fe6000b800818 */
        /* <DEDUP_REMOVED lines=23> */
[----:B--2---:R-:W2:Y:S04]  /*8fd0*/  LDL.LU.64 R108, [R1] ;  /* 0x00000000016c7983 */ /* 0x004ea80000300a00 */
[----:B------:R-:W2:Y:S04]  /*8fe0*/  LDL.LU.64 R110, [R1+0x8] ;  /* 0x00000800016e7983 */ /* 0x000ea80000300a00 */
        /* <DEDUP_REMOVED lines=61> */
[----:B------:R-:W2:Y:S01]  /*93c0*/  LDL.LU.64 R234, [R1+0x1f8] ;  /* 0x0001f80001ea7983 */ /* 0x000ea20000300a00 */
[----:B------:R-:W-:-:S02]  /*93d0*/  UIADD3 UR4, UR14, 0x2, URZ ;  /* 0x000000020e047890 */ /* 0x000fc4000fffe03f */
[----:B------:R-:W-:Y:S01]  /*93e0*/  UIADD3 UR6, UR15, 0x2, URZ ;  /* 0x000000020f067890 */ /* 0x000fe2000fffe03f */
[----:B------:R-:W-:Y:S01]  /*93f0*/  UMOV UR5, 0x80000020 ;  /* 0x8000002000057882 */ /* 0x000fe20000000000 */
[----:B------:R-:W-:Y:S01]  /*9400*/  UMOV UR7, 0x80000020 ;  /* 0x8000002000077882 */ /* 0x000fe20000000000 */
[----:B--2---:R-:W-:-:S06]  /*9410*/  WARPGROUP.ARRIVE ;  /* 0x00000000000079c5 */ /* 0x004fcc0000000000 */
[----:B------:R-:W-:Y:S03]  /*9420*/  QGMMA.64x256x32.F32.E4M3.E4M3 R108, gdesc[UR4], R108, gsb0 ;  /* 0x03e00000046c79f3 */ /* 0x000fe6000800086c */
[----:B------:R-:W-:Y:S02]  /*9430*/  WARPGROUP.DEPBAR.LE gsb0, 0x0 ;  /* 0x00008000000079c5 */ /* 0x000fe40000010000 */
[----:B------:R-:W-:Y:S01]  /*9440*/  STL.64 [R1], R108 ;  /* 0x0000006c01007387 */ /* 0x000fe20000100a00 */
[----:B------:R-:W-:Y:S02]  /*9450*/  MOV R13, R234 ;  /* 0x000000ea000d7202 */ /* 0x000fe40000000f00 */
        /* <DEDUP_REMOVED lines=77> */
[----:B-1----:R1:W5:Y:S04]  /*9930*/  LDL.LU.64 R234, [R1+0x6b8] ;  /* 0x0006b80001ea7983 */ /* 0x0023680000300a00 */
[----:B------:R1:W5:Y:S04]  /*9940*/  LDL.LU.64 R232, [R1+0x6b0] ;  /* 0x0006b00001e87983 */ /* 0x0003680000300a00 */
        /* <DEDUP_REMOVED lines=62> */
[----:B------:R-:W-:Y:S01]  /*9d30*/  UIADD3 UR4, UR14, 0x202, URZ ;  /* 0x000002020e047890 */ /* 0x000fe2000fffe03f */
[----:B------:R-:W-:Y:S01]  /*9d40*/  UMOV UR5, 0x80000020 ;  /* 0x8000002000057882 */ /* 0x000fe20000000000 */
[----:B------:R-:W-:-:S04]  /*9d50*/  UIADD3 UR8, UR8, 0x2, URZ ;  /* 0x0000000208087890 */ /* 0x000fc8000fffe03f */
[----:B------:R-:W-:Y:S01]  /*9d60*/  UISETP.NE.AND UP0, UPT, UR8, UR16, UPT ;  /* 0x000000100800728c */ /* 0x000fe2000bf05270 */
[----:B--2---:R-:W-:-:S06]  /*9d70*/  WARPGROUP.ARRIVE ;  /* 0x00000000000079c5 */ /* 0x004fcc0000000000 */
[----:B------:R-:W-:Y:S01]  /*9d80*/  QGMMA.64x256x32.F32.E4M3.E4M3 R24, gdesc[UR4], R24, gsb0 ;  /* 0x03e00000041879f3 */ /* 0x000fe20008000818 */
[----:B------:R-:W-:-:S06]  /*9d90*/  USEL UR4, URZ, 0x1, UP0 ;  /* 0x000000013f047887 */ /* 0x000fcc0008000000 */
[----:B------:R-:W-:Y:S01]  /*9da0*/  ISETP.NE.AND P0, PT, RZ, UR4, PT ;  /* 0x00000004ff007c0c */ /* 0x000fe2000bf05270 */
[----:B------:R-:W-:-:S12]  /*9db0*/  WARPGROUP.DEPBAR.LE gsb0, 0x0 ;  /* 0x00008000000079c5 */ /* 0x000fd80000010000 */
[----:B-1----:R-:W-:Y:S05]  /*9dc0*/  @!P0 BRA `(.L_x_31) ;  /* 0x0000003800648947 */ /* 0x002fea0003800000 */
[----:B------:R1:W-:Y:S04]  /*9dd0*/  STL [R1+0x664], R51 ;  /* 0x0006643301007387 */ /* 0x0003e80000100800 */
[----:B------:R2:W-:Y:S01]  /*9de0*/  STL [R1+0x660], R52 ;  /* 0x0006603401007387 */ /* 0x0005e20000100800 */
[----:B-1----:R-:W-:-:S03]  /*9df0*/  MOV R51, R0 ;  /* 0x0000000000337202 */ /* 0x002fc60000000f00 */
[----:B--2---:R-:W2:Y:S04]  /*9e00*/  LDL R52, [R1+0x4] ;  /* 0x0000040001347983 */ /* 0x004ea80000100800 */
[----:B------:R1:W-:Y:S04]  /*9e10*/  STL [R1+0x65c], R53 ;  /* 0x00065c3501007387 */ /* 0x0003e80000100800 */
[----:B-1----:R-:W3:Y:S04]  /*9e20*/  LDL R53, [R1+0x8] ;  /* 0x0000080001357983 */ /* 0x002ee80000100800 */
        /* <DEDUP_REMOVED lines=156> */
[----:B------:R-:W4:Y:S04]  /*a7f0*/  LDL.LU R0, [R1+0x214] ;  /* 0x0002140001007983 */ /* 0x000f280000300800 */
[----:B------:R1:W-:Y:S04]  /*a800*/  STL [R1+0x520], R132 ;  /* 0x0005208401007387 */ /* 0x0003e80000100800 */
[----:B-1----:R-:W4:Y:S04]  /*a810*/  LDL R132, [R1+0x178] ;  /* 0x0001780001847983 */ /* 0x002f280000100800 */
[----:B------:R1:W-:Y:S04]  /*a820*/  STL [R1+0x51c], R133 ;  /* 0x00051c8501007387 */ /* 0x0003e80000100800 */
[----:B-1----:R-:W4:Y:S04]  /*a830*/  LDL R133, [R1+0x174] ;  /* 0x0001740001857983 */ /* 0x002f280000100800 */
[----:B------:R1:W-:Y:S04]  /*a840*/  STL [R1+0x518], R134 ;  /* 0x0005188601007387 */ /* 0x0003e80000100800 */
[----:B-1----:R-:W4:Y:S04]  /*a850*/  LDL R134, [R1+0x17c] ;  /* 0x00017c0001867983 */ /* 0x002f280000100800 */
[----:B------:R1:W-:Y:S04]  /*a860*/  STL [R1+0x514], R135 ;  /* 0x0005148701007387 */ /* 0x0003e80000100800 */
[----:B-1----:R-:W4:Y:S04]  /*a870*/  LDL.LU R135, [R1+0x210] ;  /* 0x0002100001877983 */ /* 0x002f280000300800 */
        /* <DEDUP_REMOVED lines=43> */
[----:B-1----:R-:W4:Y:S01]  /*ab30*/  LDL R2, [R1+0x144] ;  /* 0x0001440001027983 */ /* 0x002f220000100800 */
[----:B------:R-:W-:-:S01]  /*ab40*/  FADD R22, R51, R22 ;  /* 0x0000001633167221 */ /* 0x000fc20000000000 */
[----:B--2---:R-:W-:Y:S01]  /*ab50*/  FADD R23, R52, R23 ;  /* 0x0000001734177221 */ /* 0x004fe20000000000 */
[----:B---3--:R-:W-:-:S01]  /*ab60*/  FADD R152, R53, R152 ;  /* 0x0000009835987221 */ /* 0x008fc20000000000 */
[----:B------:R-:W2:Y:S01]  /*ab70*/  LDL.LU R51, [R1+0x664] ;  /* 0x0006640001337983 */ /* 0x000ea20000300800 */
[----:B----4-:R-:W-:-:S01]  /*ab80*/  FADD R153, R54, R153 ;  /* 0x0000009936997221 */ /* 0x010fc20000000000 */
[----:B------:R-:W-:-:S02]  /*ab90*/  FADD R154, R55, R154 ;  /* 0x0000009a379a7221 */ /* 0x000fc40000000000 */
[----:B------:R-:W3:Y:S01]  /*aba0*/  LDL.LU R52, [R1+0x660] ;  /* 0x0006600001347983 */ /* 0x000ee20000300800 */
[----:B------:R-:W-:-:S03]  /*abb0*/  FADD R155, R56, R155 ;  /* 0x0000009b389b7221 */ /* 0x000fc60000000000 */
[----:B------:R-:W4:Y:S01]  /*abc0*/  LDL.LU R53, [R1+0x65c] ;  /* 0x00065c0001357983 */ /* 0x000f220000300800 */
        /* <DEDUP_REMOVED lines=142> */
[----:B------:R-:W-:-:S01]  /*b4b0*/  FADD R227, R128, R227 ;  /* 0x000000e380e37221 */ /* 0x000fc20000000000 */
[----:B------:R-:W-:Y:S02]  /*b4c0*/  FADD R149, R150, R149 ;  /* 0x0000009596957221 */ /* 0x000fe40000000000 */
[----:B------:R-:W4:Y:S01]  /*b4d0*/  LDL.LU R125, [R1+0x53c] ;  /* 0x00053c00017d7983 */ /* 0x000f220000300800 */
[----:B------:R-:W-:-:S01]  /*b4e0*/  FADD R228, R129, R228 ;  /* 0x000000e481e47221 */ /* 0x000fc20000000000 */
[----:B------:R-:W-:Y:S02]  /*b4f0*/  FADD R147, R148, R147 ;  /* 0x0000009394937221 */ /* 0x000fe40000000000 */
[----:B------:R-:W4:Y:S01]  /*b500*/  LDL.LU R126, [R1+0x538] ;  /* 0x00053800017e7983 */ /* 0x000f220000300800 */
[----:B------:R-:W-:-:S03]  /*b510*/  FADD R229, R130, R229 ;  /* 0x000000e582e57221 */ /* 0x000fc60000000000 */
[----:B------:R-:W4:Y:S01]  /*b520*/  LDL.LU R127, [R1+0x534] ;  /* 0x00053400017f7983 */ /* 0x000f220000300800 */
[----:B------:R-:W-:-:S01]  /*b530*/  FADD R230, R131, R230 ;  /* 0x000000e683e67221 */ /* 0x000fc20000000000 */
[----:B------:R-:W-:Y:S02]  /*b540*/  FADD R143, R145, R143 ;  /* 0x0000008f918f7221 */ /* 0x000fe40000000000 */
        /* <DEDUP_REMOVED lines=8> */
[----:B------:R-:W-:Y:S01]  /*b5d0*/  FADD R237, R151, R237 ;  /* 0x000000ed97ed7221 */ /* 0x000fe20000000000 */
[----:B------:R-:W-:-:S01]  /*b5e0*/  FADD R236, R19, R236 ;  /* 0x000000ec13ec7221 */ /* 0x000fc20000000000 */
[----:B------:R-:W-:Y:S01]  /*b5f0*/  STL [R1+0x200], R149 ;  /* 0x0002009501007387 */ /* 0x000fe20000100800 */
[----:B------:R-:W-:-:S01]  /*b600*/  FADD R235, R18, R235 ;  /* 0x000000eb12eb7221 */ /* 0x000fc20000000000 */
[----:B------:R-:W-:Y:S01]  /*b610*/  FADD R234, R17, R234 ;  /* 0x000000ea11ea7221 */ /* 0x000fe20000000000 */
[----:B------:R-:W-:-:S01]  /*b620*/  FADD R233, R16, R233 ;  /* 0x000000e910e97221 */ /* 0x000fc20000000000 */
[----:B------:R-:W-:Y:S01]  /*b630*/  STL [R1+0x204], R147 ;  /* 0x0002049301007387 */ /* 0x000fe20000100800 */
[----:B------:R-:W-:-:S03]  /*b640*/  FADD R231, R2, R231 ;  /* 0x000000e702e77221 */ /* 0x000fc60000000000 */
[----:B------:R-:W2:Y:S04]  /*b650*/  LDL.LU R3, [R1+0x238] ;  /* 0x0002380001037983 */ /* 0x000ea80000300800 */
[----:B------:R-:W-:Y:S04]  /*b660*/  STL [R1+0x208], R143 ;  /* 0x0002088f01007387 */ /* 0x000fe80000100800 */
[----:B------:R-:W-:Y:S04]  /*b670*/  STL [R1+0x20c], R139 ;  /* 0x00020c8b01007387 */ /* 0x000fe80000100800 */
[----:B------:R-:W3:Y:S04]  /*b680*/  LDL.LU R133, [R1+0x218] ;  /* 0x0002180001857983 */ /* 0x000ee80000300800 */
[----:B------:R1:W-:Y:S04]  /*b690*/  STL [R1+0x210], R135 ;  /* 0x0002108701007387 */ /* 0x0003e80000100800 */
[----:B-1----:R-:W4:Y:S04]  /*b6a0*/  LDL.LU R135, [R1+0x21c] ;  /* 0x00021c0001877983 */ /* 0x002f280000300800 */
[----:B------:R-:W2:Y:S04]  /*b6b0*/  LDL.LU R137, [R1+0x220] ;  /* 0x0002200001897983 */ /* 0x000ea80000300800 */
[----:B------:R1:W-:Y:S04]  /*b6c0*/  STL [R1+0x214], R0 ;  /* 0x0002140001007387 */ /* 0x0003e80000100800 */
[----:B------:R-:W2:Y:S04]  /*b6d0*/  LDL.LU R151, [R1+0x224] ;  /* 0x0002240001977983 */ /* 0x000ea80000300800 */
[----:B------:R-:W2:Y:S04]  /*b6e0*/  LDL.LU R19, [R1+0x228] ;  /* 0x0002280001137983 */ /* 0x000ea80000300800 */
[----:B------:R-:W2:Y:S04]  /*b6f0*/  LDL.LU R18, [R1+0x22c] ;  /* 0x00022c0001127983 */ /* 0x000ea80000300800 */
[----:B------:R-:W2:Y:S04]  /*b700*/  LDL.LU R17, [R1+0x230] ;  /* 0x0002300001117983 */ /* 0x000ea80000300800 */
[----:B------:R-:W2:Y:S04]  /*b710*/  LDL.LU R16, [R1+0x234] ;  /* 0x0002340001107983 */ /* 0x000ea80000300800 */
[----:B-1----:R-:W2:Y:S04]  /*b720*/  LDL.LU R0, [R1+0x23c] ;  /* 0x00023c0001007983 */ /* 0x002ea80000300800 */
[----:B------:R-:W2:Y:S04]  /*b730*/  LDL.LU R2, [R1+0x240] ;  /* 0x0002400001027983 */ /* 0x000ea80000300800 */
[----:B------:R-:W2:Y:S04]  /*b740*/  LDL R150, [R1+0x1a4] ;  /* 0x0001a40001967983 */ /* 0x000ea80000100800 */
[----:B------:R-:W2:Y:S04]  /*b750*/  LDL R148, [R1+0x1a8] ;  /* 0x0001a80001947983 */ /* 0x000ea80000100800 */
[----:B------:R-:W2:Y:S04]  /*b760*/  LDL R139, [R1+0x1ac] ;  /* 0x0001ac00018b7983 */ /* 0x000ea80000100800 */
[----:B------:R-:W2:Y:S04]  /*b770*/  LDL R141, [R1+0x1b0] ;  /* 0x0001b000018d7983 */ /* 0x000ea80000100800 */
[----:B------:R-:W2:Y:S04]  /*b780*/  LDL R143, [R1+0x1b4] ;  /* 0x0001b400018f7983 */ /* 0x000ea80000100800 */
[----:B------:R-:W2:Y:S04]  /*b790*/  LDL R145, [R1+0x1b8] ;  /* 0x0001b80001917983 */ /* 0x000ea80000100800 */
[----:B------:R-:W2:Y:S04]  /*b7a0*/  LDL R147, [R1+0x1bc] ;  /* 0x0001bc0001937983 */ /* 0x000ea80000100800 */
[----:B------:R-:W2:Y:S01]  /*b7b0*/  LDL R149, [R1+0x1c0] ;  /* 0x0001c00001957983 */ /* 0x000ea20000100800 */
[----:B---3--:R-:W-:-:S03]  /*b7c0*/  FADD R133, R132, R133 ;  /* 0x0000008584857221 */ /* 0x008fc60000000000 */
[----:B------:R-:W3:Y:S04]  /*b7d0*/  LDL.LU R132, [R1+0x520] ;  /* 0x0005200001847983 */ /* 0x000ee80000300800 */
[----:B------:R1:W-:Y:S01]  /*b7e0*/  STL [R1+0x218], R133 ;  /* 0x0002188501007387 */ /* 0x0003e20000100800 */
[----:B----4-:R-:W-:-:S03]  /*b7f0*/  FADD R135, R134, R135 ;  /* 0x0000008786877221 */ /* 0x010fc60000000000 */
[----:B-1----:R-:W4:Y:S01]  /*b800*/  LDL.LU R133, [R1+0x51c] ;  /* 0x00051c0001857983 */ /* 0x002f220000300800 */
[----:B--2---:R-:W-:-:S03]  /*b810*/  FADD R137, R136, R137 ;  /* 0x0000008988897221 */ /* 0x004fc60000000000 */
[----:B------:R-:W2:Y:S04]  /*b820*/  LDL.LU R134, [R1+0x518] ;  /* 0x0005180001867983 */ /* 0x000ea80000300800 */
[----:B------:R1:W-:Y:S01]  /*b830*/  STL [R1+0x21c], R135 ;  /* 0x00021c8701007387 */ /* 0x0003e20000100800 */
[----:B------:R-:W-:-:S01]  /*b840*/  FADD R151, R138, R151 ;  /* 0x000000978a977221 */ /* 0x000fc20000000000 */
[----:B------:R-:W-:Y:S02]  /*b850*/  FADD R19, R146, R19 ;  /* 0x0000001392137221 */ /* 0x000fe40000000000 */
[----:B-1----:R-:W2:Y:S01]  /*b860*/  LDL.LU R135, [R1+0x514] ;  /* 0x0005140001877983 */ /* 0x002ea20000300800 */
[----:B------:R-:W-:-:S03]  /*b870*/  FADD R18, R144, R18 ;  /* 0x0000001290127221 */ /* 0x000fc60000000000 */
[----:B------:R-:W2:Y:S01]  /*b880*/  LDL.LU R136, [R1+0x510] ;  /* 0x0005100001887983 */ /* 0x000ea20000300800 */
[----:B------:R-:W-:-:S03]  /*b890*/  FADD R17, R142, R17 ;  /* 0x000000118e117221 */ /* 0x000fc60000000000 */
[----:B------:R1:W-:Y:S01]  /*b8a0*/  STL [R1+0x220], R137 ;  /* 0x0002208901007387 */ /* 0x0003e20000100800 */
[----:B------:R-:W-:-:S01]  /*b8b0*/  FADD R16, R140, R16 ;  /* 0x000000108c107221 */ /* 0x000fc20000000000 */
[----:B------:R-:W-:Y:S01]  /*b8c0*/  FADD R3, R12, R3 ;  /* 0x000000030c037221 */ /* 0x000fe20000000000 */
[----:B------:R-:W-:-:S01]  /*b8d0*/  FADD R0, R9, R0 ;  /* 0x0000000009007221 */ /* 0x000fc20000000000 */
[----:B-1----:R-:W2:Y:S04]  /*b8e0*/  LDL.LU R137, [R1+0x50c] ;  /* 0x00050c0001897983 */ /* 0x002ea80000300800 */
[----:B------:R-:W2:Y:S04]  /*b8f0*/  LDL.LU R138, [R1+0x508] ;  /* 0x00050800018a7983 */ /* 0x000ea80000300800 */
[----:B------:R-:W-:Y:S04]  /*b900*/  STL [R1+0x224], R151 ;  /* 0x0002249701007387 */ /* 0x000fe80000100800 */
[----:B------:R1:W-:Y:S04]  /*b910*/  STL [R1+0x228], R19 ;  /* 0x0002281301007387 */ /* 0x0003e80000100800 */
[----:B------:R-:W-:Y:S04]  /*b920*/  STL [R1+0x22c], R18 ;  /* 0x00022c1201007387 */ /* 0x000fe80000100800 */
[----:B-1----:R-:W3:Y:S04]  /*b930*/  LDL.LU R19, [R1+0x244] ;  /* 0x0002440001137983 */ /* 0x002ee80000300800 */
[----:B------:R1:W-:Y:S01]  /*b940*/  STL [R1+0x230], R17 ;  /* 0x0002301101007387 */ /* 0x0003e20000100800 */
[----:B------:R-:W-:-:S03]  /*b950*/  FADD R2, R7, R2 ;  /* 0x0000000207027221 */ /* 0x000fc60000000000 */
[----:B-1----:R-:W4:Y:S04]  /*b960*/  LDL.LU R17, [R1+0x248] ;  /* 0x0002480001117983 */ /* 0x002f280000300800 */
[----:B------:R-:W-:Y:S04]  /*b970*/  STL [R1+0x234], R16 ;  /* 0x0002341001007387 */ /* 0x000fe80000100800 */
[----:B------:R-:W-:Y:S04]  /*b980*/  STL [R1+0x238], R3 ;  /* 0x0002380301007387 */ /* 0x000fe80000100800 */
[----:B------:R1:W-:Y:S04]  /*b990*/  STL [R1+0x23c], R0 ;  /* 0x00023c0001007387 */ /* 0x0003e80000100800 */
[----:B-1----:R-:W2:Y:S04]  /*b9a0*/  LDL.LU R0, [R1+0x27c] ;  /* 0x00027c0001007983 */ /* 0x002ea80000300800 */
[----:B------:R-:W2:Y:S04]  /*b9b0*/  LDL.LU R140, [R1+0x24c] ;  /* 0x00024c00018c7983 */ /* 0x000ea80000300800 */
[----:B------:R-:W2:Y:S04]  /*b9c0*/  LDL.LU R142, [R1+0x250] ;  /* 0x00025000018e7983 */ /* 0x000ea80000300800 */
[----:B------:R-:W2:Y:S04]  /*b9d0*/  LDL.LU R144, [R1+0x254] ;  /* 0x0002540001907983 */ /* 0x000ea80000300800 */
[----:B------:R1:W-:Y:S04]  /*b9e0*/  STL [R1+0x240], R2 ;  /* 0x0002400201007387 */ /* 0x0003e80000100800 */
[----:B------:R-:W2:Y:S04]  /*b9f0*/  LDL.LU R146, [R1+0x258] ;  /* 0x0002580001927983 */ /* 0x000ea80000300800 */
[----:B------:R-:W2:Y:S04]  /*ba00*/  LDL.LU R151, [R1+0x25c] ;  /* 0x00025c0001977983 */ /* 0x000ea80000300800 */
[----:B------:R-:W2:Y:S04]  /*ba10*/  LDL.LU R18, [R1+0x260] ;  /* 0x0002600001127983 */ /* 0x000ea80000300800 */
[----:B------:R-:W2:Y:S04]  /*ba20*/  LDL.LU R16, [R1+0x264] ;  /* 0x0002640001107983 */ /* 0x000ea80000300800 */
[----:B------:R-:W2:Y:S04]  /*ba30*/  LDL.LU R12, [R1+0x268] ;  /* 0x00026800010c7983 */ /* 0x000ea80000300800 */
[----:B------:R-:W2:Y:S04]  /*ba40*/  LDL.LU R9, [R1+0x26c] ;  /* 0x00026c0001097983 */ /* 0x000ea80000300800 */
[----:B------:R-:W2:Y:S04]  /*ba50*/  LDL.LU R7, [R1+0x270] ;  /* 0x0002700001077983 */ /* 0x000ea80000300800 */
[----:B------:R-:W2:Y:S04]  /*ba60*/  LDL.LU R3, [R1+0x274] ;  /* 0x0002740001037983 */ /* 0x000ea80000300800 */
[----:B-1----:R-:W2:Y:S01]  /*ba70*/  LDL.LU R2, [R1+0x278] ;  /* 0x0002780001027983 */ /* 0x002ea20000300800 */
[----:B---3--:R-:W-:-:S03]  /*ba80*/  FADD R19, R150, R19 ;  /* 0x0000001396137221 */ /* 0x008fc60000000000 */
[----:B------:R-:W3:Y:S01]  /*ba90*/  LDL R150, [R1+0x1e4] ;  /* 0x0001e40001967983 */ /* 0x000ee20000100800 */
[----:B----4-:R-:W-:-:S03]  /*baa0*/  FADD R17, R148, R17 ;  /* 0x0000001194117221 */ /* 0x010fc60000000000 */
[----:B------:R-:W4:Y:S04]  /*bab0*/  LDL R148, [R1+0x1e0] ;  /* 0x0001e00001947983 */ /* 0x000f280000100800 */
[----:B------:R1:W-:Y:S04]  /*bac0*/  STL [R1+0x244], R19 ;  /* 0x0002441301007387 */ /* 0x0003e80000100800 */
[----:B-1----:R-:W3:Y:S04]  /*bad0*/  LDL R19, [R1+0x1e8] ;  /* 0x0001e80001137983 */ /* 0x002ee80000100800 */
[----:B------:R1:W-:Y:S01]  /*bae0*/  STL [R1+0x248], R17 ;  /* 0x0002481101007387 */ /* 0x0003e20000100800 */
[----:B--2---:R-:W-:-:S03]  /*baf0*/  FADD R140, R139, R140 ;  /* 0x0000008c8b8c7221 */ /* 0x004fc60000000000 */
[----:B-1----:R-:W2:Y:S01]  /*bb00*/  LDL R17, [R1+0x1ec] ;  /* 0x0001ec0001117983 */ /* 0x002ea20000100800 */
[----:B------:R-:W-:-:S03]  /*bb10*/  FADD R142, R141, R142 ;  /* 0x0000008e8d8e7221 */ /* 0x000fc60000000000 */
[----:B------:R-:W2:Y:S01]  /*bb20*/  LDL.LU R139, [R1+0x504] ;  /* 0x00050400018b7983 */ /* 0x000ea20000300800 */
[----:B------:R-:W-:-:S03]  /*bb30*/  FADD R144, R143, R144 ;  /* 0x000000908f907221 */ /* 0x000fc60000000000 */
[----:B------:R1:W-:Y:S01]  /*bb40*/  STL [R1+0x24c], R140 ;  /* 0x00024c8c01007387 */ /* 0x0003e20000100800 */
[----:B------:R-:W-:-:S03]  /*bb50*/  FADD R146, R145, R146 ;  /* 0x0000009291927221 */ /* 0x000fc60000000000 */
[----:B-1----:R-:W2:Y:S04]  /*bb60*/  LDL.LU R140, [R1+0x500] ;  /* 0x00050000018c7983 */ /* 0x002ea80000300800 */
[----:B------:R-:W2:Y:S04]  /*bb70*/  LDL.LU R141, [R1+0x4fc] ;  /* 0x0004fc00018d7983 */ /* 0x000ea80000300800 */
[----:B------:R1:W-:Y:S01]  /*bb80*/  STL [R1+0x250], R142 ;  /* 0x0002508e01007387 */ /* 0x0003e20000100800 */
[----:B------:R-:W-:-:S01]  /*bb90*/  FADD R151, R147, R151 ;  /* 0x0000009793977221 */ /* 0x000fc20000000000 */
[----:B------:R-:W-:Y:S01]  /*bba0*/  FADD R18, R149, R18 ;  /* 0x0000001295127221 */ /* 0x000fe20000000000 */
[----:B------:R-:W-:-:S01]  /*bbb0*/  FADD R16, R20, R16 ;  /* 0x0000001014107221 */ /* 0x000fc20000000000 */
[----:B------:R-:W-:Y:S01]  /*bbc0*/  FADD R12, R14, R12 ;  /* 0x0000000c0e0c7221 */ /* 0x000fe20000000000 */
[----:B-1----:R-:W2:Y:S04]  /*bbd0*/  LDL.LU R142, [R1+0x4f8] ;  /* 0x0004f800018e7983 */ /* 0x002ea80000300800 */
[----:B------:R-:W2:Y:S04]  /*bbe0*/  LDL.LU R143, [R1+0x4f4] ;  /* 0x0004f400018f7983 */ /* 0x000ea80000300800 */
[----:B------:R1:W-:Y:S01]  /*bbf0*/  STL [R1+0x254], R144 ;  /* 0x0002549001007387 */ /* 0x0003e20000100800 */
[----:B------:R-:W-:-:S01]  /*bc00*/  FADD R9, R10, R9 ;  /* 0x000000090a097221 */ /* 0x000fc20000000000 */
[----:B------:R-:W-:-:S02]  /*bc10*/  FADD R7, R8, R7 ;  /* 0x0000000708077221 */ /* 0x000fc40000000000 */
[----:B-1----:R-:W2:Y:S04]  /*bc20*/  LDL.LU R144, [R1+0x4f0] ;  /* 0x0004f00001907983 */ /* 0x002ea80000300800 */
[----:B------:R-:W2:Y:S04]  /*bc30*/  LDL.LU R145, [R1+0x4ec] ;  /* 0x0004ec0001917983 */ /* 0x000ea80000300800 */
[----:B------:R1:W-:Y:S01]  /*bc40*/  STL [R1+0x258], R146 ;  /* 0x0002589201007387 */ /* 0x0003e20000100800 */
[----:B------:R-:W-:-:S01]  /*bc50*/  FADD R3, R6, R3 ;  /* 0x0000000306037221 */ /* 0x000fc20000000000 */
[----:B------:R-:W-:-:S02]  /*bc60*/  FADD R2, R5, R2 ;  /* 0x0000000205027221 */ /* 0x000fc40000000000 */
[----:B-1----:R-:W2:Y:S04]  /*bc70*/  LDL.LU R146, [R1+0x4e8] ;  /* 0x0004e80001927983 */ /* 0x002ea80000300800 */
[----:B------:R-:W2:Y:S04]  /*bc80*/  LDL.LU R147, [R1+0x4e4] ;  /* 0x0004e40001937983 */ /* 0x000ea80000300800 */
[----:B------:R1:W-:Y:S04]  /*bc90*/  STL [R1+0x25c], R151 ;  /* 0x00025c9701007387 */ /* 0x0003e80000100800 */
[----:B------:R1:W-:Y:S04]  /*bca0*/  STL [R1+0x260], R18 ;  /* 0x0002601201007387 */ /* 0x0003e80000100800 */
[----:B------:R1:W-:Y:S04]  /*bcb0*/  STL [R1+0x264], R16 ;  /* 0x0002641001007387 */ /* 0x0003e80000100800 */
[----:B------:R1:W-:Y:S04]  /*bcc0*/  STL [R1+0x268], R12 ;  /* 0x0002680c01007387 */ /* 0x0003e80000100800 */
[----:B------:R1:W-:Y:S04]  /*bcd0*/  STL [R1+0x26c], R9 ;  /* 0x00026c0901007387 */ /* 0x0003e80000100800 */
[----:B------:R1:W-:Y:S01]  /*bce0*/  STL [R1+0x270], R7 ;  /* 0x0002700701007387 */ /* 0x0003e20000100800 */
[----:B------:R-:W-:-:S03]  /*bcf0*/  FADD R0, R4, R0 ;  /* 0x0000000004007221 */ /* 0x000fc60000000000 */
[----:B------:R-:W4:Y:S04]  /*bd00*/  LDL.LU R149, [R1+0x280] ;  /* 0x0002800001957983 */ /* 0x000f280000300800 */
[----:B------:R1:W-:Y:S04]  /*bd10*/  STL [R1+0x274], R3 ;  /* 0x0002740301007387 */ /* 0x0003e80000100800 */
[----:B-1----:R-:W3:Y:S04]  /*bd20*/  LDL.LU R151, [R1+0x284] ;  /* 0x0002840001977983 */ /* 0x002ee80000300800 */
[----:B------:R1:W-:Y:S04]  /*bd30*/  STL [R1+0x278], R2 ;  /* 0x0002780201007387 */ /* 0x0003e80000100800 */
        /* <DEDUP_REMOVED lines=14> */
[----:B-1----:R-:W2:Y:S04]  /*be20*/  LDL.LU R2, [R1+0x2bc] ;  /* 0x0002bc0001027983 */ /* 0x002ea80000300800 */
[----:B------:R-:W2:Y:S01]  /*be30*/  LDL.LU R0, [R1+0x2c0] ;  /* 0x0002c00001007983 */ /* 0x000ea20000300800 */
[----:B----4-:R-:W-:-:S03]  /*be40*/  FADD R149, R148, R149 ;  /* 0x0000009594957221 */ /* 0x010fc60000000000 */
[----:B------:R-:W4:Y:S04]  /*be50*/  LDL.LU R148, [R1+0x4e0] ;  /* 0x0004e00001947983 */ /* 0x000f280000300800 */
[----:B------:R1:W-:Y:S01]  /*be60*/  STL [R1+0x280], R149 ;  /* 0x0002809501007387 */ /* 0x0003e20000100800 */
[----:B---3--:R-:W-:-:S03]  /*be70*/  FADD R151, R150, R151 ;  /* 0x0000009796977221 */ /* 0x008fc60000000000 */
[----:B-1----:R-:W3:Y:S01]  /*be80*/  LDL.LU R149, [R1+0x4dc] ;  /* 0x0004dc0001957983 */ /* 0x002ee20000300800 */
[----:B--2---:R-:W-:-:S03]  /*be90*/  FADD R18, R19, R18 ;  /* 0x0000001213127221 */ /* 0x004fc60000000000 */
[----:B------:R-:W2:Y:S04]  /*bea0*/  LDL.LU R150, [R1+0x4d8] ;  /* 0x0004d80001967983 */ /* 0x000ea80000300800 */
[----:B------:R1:W-:Y:S01]  /*beb0*/  STL [R1+0x284], R151 ;  /* 0x0002849701007387 */ /* 0x0003e20000100800 */
[----:B------:R-:W-:-:S01]  /*bec0*/  FADD R16, R17, R16 ;  /* 0x0000001011107221 */ /* 0x000fc20000000000 */
[----:B------:R-:W-:Y:S02]  /*bed0*/  FADD R20, R21, R20 ;  /* 0x0000001415147221 */ /* 0x000fe40000000000 */
[----:B-1----:R-:W2:Y:S01]  /*bee0*/  LDL.LU R151, [R1+0x4d4] ;  /* 0x0004d40001977983 */ /* 0x002ea20000300800 */
[----:B------:R-:W-:-:S03]  /*bef0*/  FADD R14, R15, R14 ;  /* 0x0000000e0f0e7221 */ /* 0x000fc60000000000 */
[----:B------:R1:W5:Y:S01]  /*bf00*/  LDL.LU R19, [R1+0x4d0] ;  /* 0x0004d00001137983 */ /* 0x0003620000300800 */
[----:B------:R-:W-:-:S03]  /*bf10*/  FADD R12, R13, R12 ;  /* 0x0000000c0d0c7221 */ /* 0x000fc60000000000 */
[----:B------:R1:W-:Y:S01]  /*bf20*/  STL [R1+0x288], R18 ;  /* 0x0002881201007387 */ /* 0x0003e20000100800 */
[----:B------:R-:W-:-:S01]  /*bf30*/  FADD R10, R11, R10 ;  /* 0x0000000a0b0a7221 */ /* 0x000fc20000000000 */
[----:B------:R-:W-:Y:S01]  /*bf40*/  FADD R9, R24, R9 ;  /* 0x0000000918097221 */ /* 0x000fe20000000000 */
[----:B------:R-:W-:-:S01]  /*bf50*/  FADD R8, R25, R8 ;  /* 0x0000000819087221 */ /* 0x000fc20000000000 */
[----:B-1----:R1:W5:Y:S04]  /*bf60*/  LDL.LU R18, [R1+0x4cc] ;  /* 0x0004cc0001127983 */ /* 0x0023680000300800 */
[----:B------:R1:W5:Y:S01]  /*bf70*/  LDL.LU R17, [R1+0x4c8] ;  /* 0x0004c80001117983 */ /* 0x0003620000300800 */
[----:B------:R-:W-:-:S03]  /*bf80*/  FADD R7, R26, R7 ;  /* 0x000000071a077221 */ /* 0x000fc60000000000 */
[----:B------:R1:W-:Y:S01]  /*bf90*/  STL [R1+0x28c], R16 ;  /* 0x00028c1001007387 */ /* 0x0003e20000100800 */
[----:B------:R-:W-:-:S01]  /*bfa0*/  FADD R6, R27, R6 ;  /* 0x000000061b067221 */ /* 0x000fc20000000000 */
[----:B------:R-:W-:Y:S01]  /*bfb0*/  FADD R5, R28, R5 ;  /* 0x000000051c057221 */ /* 0x000fe20000000000 */
[----:B------:R-:W-:-:S01]  /*bfc0*/  FADD R4, R29, R4 ;  /* 0x000000041d047221 */ /* 0x000fc20000000000 */
[----:B-1----:R1:W5:Y:S04]  /*bfd0*/  LDL.LU R16, [R1+0x4c4] ;  /* 0x0004c40001107983 */ /* 0x0023680000300800 */
[----:B------:R1:W-:Y:S04]  /*bfe0*/  STL [R1+0x290], R20 ;  /* 0x0002901401007387 */ /* 0x0003e80000100800 */
[----:B------:R1:W-:Y:S04]  /*bff0*/  STL [R1+0x294], R14 ;  /* 0x0002940e01007387 */ /* 0x0003e80000100800 */
[----:B------:R1:W-:Y:S01]  /*c000*/  STL [R1+0x298], R12 ;  /* 0x0002980c01007387 */ /* 0x0003e20000100800 */
[----:B------:R-:W-:-:S03]  /*c010*/  FADD R3, R30, R3 ;  /* 0x000000031e037221 */ /* 0x000fc60000000000 */
[----:B------:R1:W-:Y:S04]  /*c020*/  STL [R1+0x29c], R10 ;  /* 0x00029c0a01007387 */ /* 0x0003e80000100800 */
[----:B------:R1:W-:Y:S01]  /*c030*/  STL [R1+0x2a0], R9 ;  /* 0x0002a00901007387 */ /* 0x0003e20000100800 */
[----:B------:R-:W-:-:S03]  /*c040*/  FADD R2, R31, R2 ;  /* 0x000000021f027221 */ /* 0x000fc60000000000 */
[----:B------:R1:W-:Y:S04]  /*c050*/  STL [R1+0x2a4], R8 ;  /* 0x0002a40801007387 */ /* 0x0003e80000100800 */
[----:B------:R1:W-:Y:S01]  /*c060*/  STL [R1+0x2a8], R7 ;  /* 0x0002a80701007387 */ /* 0x0003e20000100800 */
[----:B------:R-:W-:-:S03]  /*c070*/  FADD R0, R32, R0 ;  /* 0x0000000020007221 */ /* 0x000fc60000000000 */
[----:B------:R1:W-:Y:S04]  /*c080*/  STL [R1+0x2ac], R6 ;  /* 0x0002ac0601007387 */ /* 0x0003e80000100800 */
[----:B------:R1:W-:Y:S04]  /*c090*/  STL [R1+0x2b0], R5 ;  /* 0x0002b00501007387 */ /* 0x0003e80000100800 */
[----:B------:R1:W-:Y:S04]  /*c0a0*/  STL [R1+0x2b4], R4 ;  /* 0x0002b40401007387 */ /* 0x0003e80000100800 */
        /* <DEDUP_REMOVED lines=20> */
[----:B----4-:R-:W-:-:S01]  /*c1f0*/  FADD R21, R33, R21 ;  /* 0x0000001521157221 */ /* 0x010fc20000000000 */
[----:B---3--:R-:W-:-:S04]  /*c200*/  FADD R20, R34, R20 ;  /* 0x0000001422147221 */ /* 0x008fc80000000000 */
[----:B------:R1:W-:Y:S01]  /*c210*/  STL [R1+0x2c4], R21 ;  /* 0x0002c41501007387 */ /* 0x0003e20000100800 */
[----:B--2---:R-:W-:-:S03]  /*c220*/  FADD R15, R35, R15 ;  /* 0x0000000f230f7221 */ /* 0x004fc60000000000 */
[----:B------:R2:W-:Y:S01]  /*c230*/  STL [R1+0x2c8], R20 ;  /* 0x0002c81401007387 */ /* 0x0005e20000100800 */
[----:B------:R-:W-:-:S03]  /*c240*/  FADD R14, R36, R14 ;  /* 0x0000000e240e7221 */ /* 0x000fc60000000000 */
        /* <DEDUP_REMOVED lines=24> */
[----:B-1----:R-:W4:Y:S01]  /*c3d0*/  LDL.LU R21, [R1+0x308] ;  /* 0x0003080001157983 */ /* 0x002f220000300800 */
[----:B------:R-:W-:-:S03]  /*c3e0*/  FADD R0, R49, R0 ;  /* 0x0000000031007221 */ /* 0x000fc60000000000 */
[----:B------:R1:W-:Y:S04]  /*c3f0*/  STL [R1+0x2fc], R3 ;  /* 0x0002fc0301007387 */ /* 0x0003e80000100800 */
[----:B--2---:R-:W2:Y:S04]  /*c400*/  LDL.LU R20, [R1+0x30c] ;  /* 0x00030c0001147983 */ /* 0x004ea80000300800 */
[----:B------:R1:W-:Y:S04]  /*c410*/  STL [R1+0x300], R2 ;  /* 0x0003000201007387 */ /* 0x0003e80000100800 */
[----:B---3--:R-:W3:Y:S04]  /*c420*/  LDL.LU R15, [R1+0x310] ;  /* 0x00031000010f7983 */ /* 0x008ee80000300800 */
[----:B------:R1:W-:Y:S04]  /*c430*/  STL [R1+0x304], R0 ;  /* 0x0003040001007387 */ /* 0x0003e80000100800 */
[----:B----4-:R-:W4:Y:S04]  /*c440*/  LDL.LU R14, [R1+0x314] ;  /* 0x00031400010e7983 */ /* 0x010f280000300800 */
[----:B------:R-:W4:Y:S04]  /*c450*/  LDL.LU R13, [R1+0x318] ;  /* 0x00031800010d7983 */ /* 0x000f280000300800 */
        /* <DEDUP_REMOVED lines=9> */
[----:B-1----:R-:W4:Y:S04]  /*c4f0*/  LDL.LU R3, [R1+0x340] ;  /* 0x0003400001037983 */ /* 0x002f280000300800 */
[----:B------:R-:W4:Y:S04]  /*c500*/  LDL.LU R2, [R1+0x344] ;  /* 0x0003440001027983 */ /* 0x000f280000300800 */
[----:B------:R-:W4:Y:S01]  /*c510*/  LDL.LU R0, [R1+0x348] ;  /* 0x0003480001007983 */ /* 0x000f220000300800 */
[----:B------:R-:W-:-:S01]  /*c520*/  FADD R21, R50, R21 ;  /* 0x0000001532157221 */ /* 0x000fc20000000000 */
[----:B--2---:R-:W-:-:S04]  /*c530*/  FADD R20, R51, R20 ;  /* 0x0000001433147221 */ /* 0x004fc80000000000 */
[----:B------:R1:W-:Y:S01]  /*c540*/  STL [R1+0x308], R21 ;  /* 0x0003081501007387 */ /* 0x0003e20000100800 */
[----:B---3--:R-:W-:-:S03]  /*c550*/  FADD R15, R52, R15 ;  /* 0x0000000f340f7221 */ /* 0x008fc60000000000 */
[----:B------:R2:W-:Y:S01]  /*c560*/  STL [R1+0x30c], R20 ;  /* 0x00030c1401007387 */ /* 0x0005e20000100800 */
[----:B----4-:R-:W-:-:S03]  /*c570*/  FADD R14, R53, R14 ;  /* 0x0000000e350e7221 */ /* 0x010fc60000000000 */
        /* <DEDUP_REMOVED lines=200> */
[----:B------:R-:W-:Y:S01]  /*d200*/  STL [R1+0x418], R21 ;  /* 0x0004181501007387 */ /* 0x000fe20000100800 */
[----:B---3--:R-:W-:-:S03]  /*d210*/  FADD R15, R120, R15 ;  /* 0x0000000f780f7221 */ /* 0x008fc60000000000 */
[----:B------:R-:W-:Y:S01]  /*d220*/  STL [R1+0x41c], R20 ;  /* 0x00041c1401007387 */ /* 0x000fe20000100800 */
[----:B----4-:R-:W-:-:S03]  /*d230*/  FADD R14, R121, R14 ;  /* 0x0000000e790e7221 */ /* 0x010fc60000000000 */
[----:B------:R-:W-:Y:S01]  /*d240*/  STL [R1+0x420], R15 ;  /* 0x0004200f01007387 */ /* 0x000fe20000100800 */
[----:B------:R-:W-:-:S03]  /*d250*/  FADD R13, R122, R13 ;  /* 0x0000000d7a0d7221 */ /* 0x000fc60000000000 */
        /* <DEDUP_REMOVED lines=22> */
[----:B------:R1:W-:Y:S01]  /*d3c0*/  STL [R1+0x450], R3 ;  /* 0x0004500301007387 */ /* 0x0003e20000100800 */
[----:B------:R-:W-:-:S03]  /*d3d0*/  FADD R0, R134, R0 ;  /* 0x0000000086007221 */ /* 0x000fc60000000000 */
[----:B-1----:R-:W2:Y:S04]  /*d3e0*/  LDL.LU R3, [R1+0x45c] ;  /* 0x00045c0001037983 */ /* 0x002ea80000300800 */
[----:B------:R1:W-:Y:S04]  /*d3f0*/  STL [R1+0x454], R2 ;  /* 0x0004540201007387 */ /* 0x0003e80000100800 */
[----:B-1----:R-:W3:Y:S04]  /*d400*/  LDL.LU R2, [R1+0x460] ;  /* 0x0004600001027983 */ /* 0x002ee80000300800 */
[----:B------:R-:W4:Y:S04]  /*d410*/  LDL.LU R21, [R1+0x464] ;  /* 0x0004640001157983 */ /* 0x000f280000300800 */
[----:B------:R1:W-:Y:S04]  /*d420*/  STL [R1+0x458], R0 ;  /* 0x0004580001007387 */ /* 0x0003e80000100800 */
        /* <DEDUP_REMOVED lines=13> */
[----:B-1----:R-:W4:Y:S01]  /*d500*/  LDL.LU R0, [R1+0x49c] ;  /* 0x00049c0001007983 */ /* 0x002f220000300800 */
[----:B------:R-:W-:Y:S01]  /*d510*/  UMOV UR8, URZ ;  /* 0x0000003f00087c82 */ /* 0x000fe20008000000 */
[----:B--2---:R-:W-:-:S05]  /*d520*/  FADD R3, R135, R3 ;  /* 0x0000000387037221 */ /* 0x004fca0000000000 */
[----:B------:R1:W-:Y:S01]  /*d530*/  STL [R1+0x45c], R3 ;  /* 0x00045c0301007387 */ /* 0x0003e20000100800 */
[----:B---3--:R-:W-:-:S03]  /*d540*/  FADD R2, R136, R2 ;  /* 0x0000000288027221 */ /* 0x008fc60000000000 */
[----:B-1----:R1:W5:Y:S01]  /*d550*/  LDL.LU R3, [R1+0x4c0] ;  /* 0x0004c00001037983 */ /* 0x0023620000300800 */
[----:B----4-:R-:W-:-:S03]  /*d560*/  FADD R21, R137, R21 ;  /* 0x0000001589157221 */ /* 0x010fc60000000000 */
[----:B------:R2:W-:Y:S01]  /*d570*/  STL [R1+0x460], R2 ;  /* 0x0004600201007387 */ /* 0x0005e20000100800 */
[----:B------:R-:W-:-:S03]  /*d580*/  FADD R20, R138, R20 ;  /* 0x000000148a147221 */ /* 0x000fc60000000000 */
[----:B--2---:R1:W5:Y:S01]  /*d590*/  LDL.LU R2, [R1+0x4bc] ;  /* 0x0004bc0001027983 */ /* 0x0043620000300800 */
[----:B------:R-:W-:-:S01]  /*d5a0*/  FADD R15, R139, R15 ;  /* 0x0000000f8b0f7221 */ /* 0x000fc20000000000 */
[----:B------:R-:W-:Y:S02]  /*d5b0*/  FADD R14, R140, R14 ;  /* 0x0000000e8c0e7221 */ /* 0x000fe40000000000 */
        /* <DEDUP_REMOVED lines=22> */
[----:B------:R1:W-:Y:S04]  /*d720*/  STL [R1+0x490], R6 ;  /* 0x0004900601007387 */ /* 0x0003e80000100800 */
[----:B------:R1:W-:Y:S04]  /*d730*/  STL [R1+0x494], R5 ;  /* 0x0004940501007387 */ /* 0x0003e80000100800 */
[----:B------:R1:W-:Y:S04]  /*d740*/  STL [R1+0x49c], R0 ;  /* 0x00049c0001007387 */ /* 0x0003e80000100800 */
[----:B------:R1:W-:Y:S02]  /*d750*/  STL [R1+0x498], R4 ;  /* 0x0004980401007387 */ /* 0x0003e40000100800 */
.L_x_31:
[----:B------:R-:W-:Y:S05]  /*d760*/  @!P1 BRA `(.L_x_32) ;  /* 0x0000000000049947 */ /* 0x000fea0003800000 */
[----:B------:R-:W-:Y:S01]  /*d770*/  BPT.TRAP 0x1 ;  /* 0x000000040000795c */ /* 0x000fe20000300000 */
.L_x_32:
[----:B-1----:R-:W2:Y:S04]  /*d780*/  LDL R0, [R1+0x4a0] ;  /* 0x0004a00001007983 */ /* 0x002ea80000100800 */
[----:B------:R-:W3:Y:S01]  /*d790*/  LDL R4, [R1+0x4a8] ;  /* 0x0004a80001047983 */ /* 0x000ee20000100800 */
[----:B------:R-:W-:Y:S01]  /*d7a0*/  UISETP.GT.U32.AND UP0, UPT, UR45, 0x1, UPT ;  /* 0x000000012d00788c */ /* 0x000fe2000bf04070 */
[----:B--2---:R-:W-:Y:S02]  /*d7b0*/  ISETP.NE.AND P0, PT, R0, RZ, PT ;  /* 0x000000ff0000720c */ /* 0x004fe40003f05270 */
[----:B------:R-:W-:-:S11]  /*d7c0*/  MOV R0, UR13 ;  /* 0x0000000d00007c02 */ /* 0x000fd60008000f00 */
[----:B------:R-:W-:-:S04]  /*d7d0*/  @P0 LEA R0, R0, UR48, 0x3 ;  /* 0x0000003000000c11 */ /* 0x000fc8000f8e18ff */
[----:B------:R-:W-:-:S04]  /*d7e0*/  @P0 IADD3 R0, R0, 0x30, RZ ;  /* 0x0000003000000810 */ /* 0x000fc80007ffe0ff */
[----:B---3--:R-:W-:-:S04]  /*d7f0*/  @P0 PRMT R0, R4, 0x654, R0 ;  /* 0x0000065404000816 */ /* 0x008fc80000000000 */
[----:B------:R1:W-:Y:S01]  /*d800*/  @P0 SYNCS.ARRIVE.TRANS64.RED.A1T0 RZ, [R0+URZ], RZ ;  /* 0x000000ff00ff09a7 */ /* 0x0003e2000810043f */
[----:B------:R-:W-:-:S13]  /*d810*/  PLOP3.LUT P0, PT, PT, PT, UP0, 0x80, 0x0 ;  /* 0x000000000000781c */ /* 0x000fda0003f0f008 */
[----:B-1----:R-:W-:Y:S05]  /*d820*/  @P0 BRA `(.L_x_33) ;  /* 0x0000000000040947 */ /* 0x002fea0003800000 */
[----:B------:R-:W-:Y:S01]  /*d830*/  BPT.TRAP 0x1 ;  /* 0x000000040000795c */ /* 0x000fe20000300000 */
.L_x_33:
[----:B------:R-:W-:Y:S02]  /*d840*/  UISETP.GT.AND UP2, UPT, UR12, 0x1, UPT ;  /* 0x000000010c00788c */ /* 0x000fe4000bf44270 */
[----:B------:R-:W-:Y:S02]  /*d850*/  UIADD3 UR10, UR10, 0x1, URZ ;  /* 0x000000010a0a7890 */ /* 0x000fe4000fffe03f */
[----:B------:R-:W-:Y:S02]  /*d860*/  UIADD3 UR13, UR13, 0x1, URZ ;  /* 0x000000010d0d7890 */ /* 0x000fe4000fffe03f */
[----:B------:R-:W-:Y:S01]  /*d870*/  PLOP3.LUT P0, PT, PT, PT, UP2, 0x80, 0x0 ;  /* 0x000000000000781c */ /* 0x000fe20003f0f028 */
[----:B------:R-:W-:Y:S02]  /*d880*/  UISETP.NE.AND UP0, UPT, UR10, 0x6, UPT ;  /* 0x000000060a00788c */ /* 0x000fe4000bf05270 */
[----:B------:R-:W-:Y:S02]  /*d890*/  UIADD3 UR6, UR12, -0x1, URZ ;  /* 0xffffffff0c067890 */ /* 0x000fe4000fffe03f */
[----:B------:R-:W-:-:S02]  /*d8a0*/  USEL UR5, URZ, 0x1, UP0 ;  /* 0x000000013f057887 */ /* 0x000fc40008000000 */
[----:B------:R-:W-:Y:S02]  /*d8b0*/  UISETP.NE.AND UP1, UPT, UR13, 0x6, UPT ;  /* 0x000000060d00788c */ /* 0x000fe4000bf25270 */
[----:B------:R-:W-:Y:S02]  /*d8c0*/  ULOP3.LUT UR11, UR11, UR5, URZ, 0x3c, !UPT ;  /* 0x000000050b0b7292 */ /* 0x000fe4000f8e3c3f */
[----:B------:R-:W-:Y:S02]  /*d8d0*/  USEL UR10, UR10, URZ, UP0 ;  /* 0x0000003f0a0a7287 */ /* 0x000fe40008000000 */
[----:B------:R-:W-:Y:S01]  /*d8e0*/  USEL UR13, UR13, URZ, UP1 ;  /* 0x0000003f0d0d7287 */ /* 0x000fe20008800000 */
[----:B------:R-:W-:Y:S01]  /*d8f0*/  UMOV UR5, 0x1 ;  /* 0x0000000100057882 */ /* 0x000fe20000000000 */
[----:B------:R-:W-:Y:S01]  /*d900*/  UMOV UR12, UR6 ;  /* 0x00000006000c7c82 */ /* 0x000fe20008000000 */
[----:B------:R-:W-:Y:S09]  /*d910*/  @P0 BRA `(.L_x_34) ;  /* 0xffffffa000200947 */ /* 0x000ff2000383ffff */
.L_x_26:
[----:B------:R-:W-:-:S04]  /*d920*/  UISETP.NE.AND UP0, UPT, UR8, URZ, UPT ;  /* 0x0000003f0800728c */ /* 0x000fc8000bf05270 */
[----:B------:R-:W-:-:S06]  /*d930*/  USEL UR4, URZ, 0x1, !UP0 ;  /* 0x000000013f047887 */ /* 0x000fcc000c000000 */
[----:B------:R-:W-:-:S13]  /*d940*/  ISETP.NE.AND P0, PT, RZ, UR4, PT ;  /* 0x00000004ff007c0c */ /* 0x000fda000bf05270 */
[----:B------:R-:W-:Y:S05]  /*d950*/  @!P0 BRA `(.L_x_35) ;  /* 0x0000003800788947 */ /* 0x000fea0003800000 */
[----:B------:R3:W-:Y:S04]  /*d960*/  STL [R1+0x654], R55 ;  /* 0x0006543701007387 */ /* 0x0007e80000100800 */
[----:B---3--:R-:W3:Y:S04]  /*d970*/  LDL.LU R55, [R1] ;  /* 0x0000000001377983 */ /* 0x008ee80000300800 */
[----:B------:R4:W-:Y:S04]  /*d980*/  STL [R1+0x650], R56 ;  /* 0x0006503801007387 */ /* 0x0009e80000100800 */
[----:B----4-:R-:W4:Y:S04]  /*d990*/  LDL.LU R56, [R1+0x4] ;  /* 0x0000040001387983 */ /* 0x010f280000300800 */
[----:B------:R1:W-:Y:S04]  /*d9a0*/  STL [R1+0x64c], R57 ;  /* 0x00064c3901007387 */ /* 0x0003e80000100800 */
[----:B-1----:R-:W2:Y:S04]  /*d9b0*/  LDL.LU R57, [R1+0x8] ;  /* 0x0000080001397983 */ /* 0x002ea80000300800 */
        /* <DEDUP_REMOVED lines=203> */
[----:B-----5:R1:W-:Y:S04]  /*e670*/  STL [R1+0x4d0], R19 ;  /* 0x0004d01301007387 */ /* 0x0203e80000100800 */
[----:B-1----:R-:W2:Y:S04]  /*e680*/  LDL.LU R19, [R1+0x124] ;  /* 0x0001240001137983 */ /* 0x002ea80000300800 */
[----:B------:R1:W-:Y:S01]  /*e690*/  STL [R1+0x4cc], R18 ;  /* 0x0004cc1201007387 */ /* 0x0003e20000100800 */
[----:B---3--:R-:W-:-:S03]  /*e6a0*/  FADD R22, R55, R22 ;  /* 0x0000001637167221 */ /* 0x008fc60000000000 */
[----:B-1----:R-:W3:Y:S04]  /*e6b0*/  LDL.LU R18, [R1+0x120] ;  /* 0x0001200001127983 */ /* 0x002ee80000300800 */
[----:B------:R1:W-:Y:S01]  /*e6c0*/  STL [R1+0x4c8], R17 ;  /* 0x0004c81101007387 */ /* 0x0003e20000100800 */
[----:B----4-:R-:W-:Y:S01]  /*e6d0*/  FADD R23, R56, R23 ;  /* 0x0000001738177221 */ /* 0x010fe20000000000 */
[----:B--2---:R-:W-:Y:S02]  /*e6e0*/  FADD R152, R57, R152 ;  /* 0x0000009839987221 */ /* 0x004fe40000000000 */
[----:B-1----:R-:W2:Y:S04]  /*e6f0*/  LDL.LU R17, [R1+0x11c] ;  /* 0x00011c0001117983 */ /* 0x002ea80000300800 */
[----:B------:R1:W-:Y:S01]  /*e700*/  STL [R1+0x4c4], R16 ;  /* 0x0004c41001007387 */ /* 0x0003e20000100800 */
[----:B------:R-:W-:Y:S01]  /*e710*/  FADD R153, R58, R153 ;  /* 0x000000993a997221 */ /* 0x000fe20000000000 */
[----:B------:R-:W-:-:S02]  /*e720*/  FADD R154, R59, R154 ;  /* 0x0000009a3b9a7221 */ /* 0x000fc40000000000 */
[----:B-1----:R-:W4:Y:S04]  /*e730*/  LDL.LU R16, [R1+0x118] ;  /* 0x0001180001107983 */ /* 0x002f280000300800 */
[----:B------:R1:W-:Y:S01]  /*e740*/  STL [R1+0x4c0], R3 ;  /* 0x0004c00301007387 */ /* 0x0003e20000100800 */
[----:B------:R-:W-:Y:S01]  /*e750*/  FADD R155, R60, R155 ;  /* 0x0000009b3c9b7221 */ /* 0x000fe20000000000 */
[----:B------:R-:W-:Y:S02]  /*e760*/  FADD R156, R61, R156 ;  /* 0x0000009c3d9c7221 */ /* 0x000fe40000000000 */
[----:B-1----:R-:W3:Y:S04]  /*e770*/  LDL.LU R3, [R1+0x114] ;  /* 0x0001140001037983 */ /* 0x002ee80000300800 */
[----:B------:R1:W-:Y:S01]  /*e780*/  STL [R1+0x4bc], R2 ;  /* 0x0004bc0201007387 */ /* 0x0003e20000100800 */
[----:B------:R-:W-:Y:S01]  /*e790*/  FADD R157, R62, R157 ;  /* 0x0000009d3e9d7221 */ /* 0x000fe20000000000 */
[----:B------:R-:W-:-:S02]  /*e7a0*/  FADD R158, R63, R158 ;  /* 0x0000009e3f9e7221 */ /* 0x000fc40000000000 */
[----:B-1----:R-:W2:Y:S04]  /*e7b0*/  LDL.LU R2, [R1+0x110] ;  /* 0x0001100001027983 */ /* 0x002ea80000300800 */
[----:B------:R-:W4:Y:S04]  /*e7c0*/  LDL.LU R55, [R1+0x654] ;  /* 0x0006540001377983 */ /* 0x000f280000300800 */
[----:B------:R-:W4:Y:S04]  /*e7d0*/  LDL.LU R56, [R1+0x650] ;  /* 0x0006500001387983 */ /* 0x000f280000300800 */
[----:B------:R-:W4:Y:S04]  /*e7e0*/  LDL.LU R57, [R1+0x64c] ;  /* 0x00064c0001397983 */ /* 0x000f280000300800 */
[----:B------:R-:W4:Y:S04]  /*e7f0*/  LDL.LU R58, [R1+0x648] ;  /* 0x00064800013a7983 */ /* 0x000f280000300800 */
        /* <DEDUP_REMOVED lines=115> */
[----:B------:R-:W-:Y:S01]  /*ef30*/  FADD R215, R120, R215 ;  /* 0x000000d778d77221 */ /* 0x000fe20000000000 */
[----:B------:R-:W-:Y:S02]  /*ef40*/  FADD R134, R135, R134 ;  /* 0x0000008687867221 */ /* 0x000fe40000000000 */
[----:B------:R-:W4:Y:S01]  /*ef50*/  LDL.LU R117, [R1+0x55c] ;  /* 0x00055c0001757983 */ /* 0x000f220000300800 */
[----:B------:R-:W-:Y:S01]  /*ef60*/  FADD R216, R121, R216 ;  /* 0x000000d879d87221 */ /* 0x000fe20000000000 */
[----:B------:R-:W-:Y:S02]  /*ef70*/  FADD R132, R133, R132 ;  /* 0x0000008485847221 */ /* 0x000fe40000000000 */
[----:B------:R-:W4:Y:S01]  /*ef80*/  LDL.LU R118, [R1+0x558] ;  /* 0x0005580001767983 */ /* 0x000f220000300800 */
[----:B------:R-:W-:Y:S01]  /*ef90*/  FADD R217, R122, R217 ;  /* 0x000000d97ad97221 */ /* 0x000fe20000000000 */
[----:B------:R-:W-:-:S02]  /*efa0*/  FADD R130, R131, R130 ;  /* 0x0000008283827221 */ /* 0x000fc40000000000 */
        /* <DEDUP_REMOVED lines=8> */
[----:B------:R-:W-:Y:S01]  /*f030*/  FADD R15, R20, R15 ;  /* 0x0000000f140f7221 */ /* 0x000fe20000000000 */
[----:B------:R-:W-:Y:S01]  /*f040*/  FADD R13, R14, R13 ;  /* 0x0000000d0e0d7221 */ /* 0x000fe20000000000 */
[----:B------:R-:W-:Y:S01]  /*f050*/  STL [R1+0x200], R136 ;  /* 0x0002008801007387 */ /* 0x000fe20000100800 */
        /* <DEDUP_REMOVED lines=23> */
[----:B------:R1:W-:Y:S01]  /*f1d0*/  STL [R1+0x218], R124 ;  /* 0x0002187c01007387 */ /* 0x0003e20000100800 */
[----:B------:R-:W-:Y:S01]  /*f1e0*/  FADD R224, R151, R224 ;  /* 0x000000e097e07221 */ /* 0x000fe20000000000 */
[----:B--2---:R-:W-:Y:S01]  /*f1f0*/  FADD R218, R2, R218 ;  /* 0x000000da02da7221 */ /* 0x004fe20000000000 */
[----:B---3--:R-:W-:Y:S01]  /*f200*/  FADD R219, R3, R219 ;  /* 0x000000db03db7221 */ /* 0x008fe20000000000 */
[----:B------:R-:W-:Y:S01]  /*f210*/  STL [R1+0x21c], R21 ;  /* 0x00021c1501007387 */ /* 0x000fe20000100800 */
[----:B----4-:R-:W-:Y:S01]  /*f220*/  FADD R220, R16, R220 ;  /* 0x000000dc10dc7221 */ /* 0x010fe20000000000 */
[----:B------:R-:W-:Y:S01]  /*f230*/  FADD R221, R17, R221 ;  /* 0x000000dd11dd7221 */ /* 0x000fe20000000000 */
[----:B------:R-:W-:Y:S01]  /*f240*/  FADD R222, R18, R222 ;  /* 0x000000de12de7221 */ /* 0x000fe20000000000 */
[----:B------:R-:W-:Y:S01]  /*f250*/  STL [R1+0x220], R15 ;  /* 0x0002200f01007387 */ /* 0x000fe20000100800 */
[----:B------:R-:W-:-:S03]  /*f260*/  FADD R223, R19, R223 ;  /* 0x000000df13df7221 */ /* 0x000fc60000000000 */
[----:B------:R-:W-:Y:S04]  /*f270*/  STL [R1+0x224], R13 ;  /* 0x0002240d01007387 */ /* 0x000fe80000100800 */
[----:B------:R-:W-:Y:S04]  /*f280*/  STL [R1+0x228], R11 ;  /* 0x0002280b01007387 */ /* 0x000fe80000100800 */
[----:B------:R-:W-:Y:S04]  /*f290*/  STL [R1+0x22c], R9 ;  /* 0x00022c0901007387 */ /* 0x000fe80000100800 */
[----:B------:R-:W2:Y:S04]  /*f2a0*/  LDL.LU R123, [R1+0x19c] ;  /* 0x00019c00017b7983 */ /* 0x000ea80000300800 */
[----:B------:R-:W-:Y:S04]  /*f2b0*/  STL [R1+0x230], R7 ;  /* 0x0002300701007387 */ /* 0x000fe80000100800 */
[----:B------:R-:W2:Y:S04]  /*f2c0*/  LDL.LU R6, [R1+0x23c] ;  /* 0x00023c0001067983 */ /* 0x000ea80000300800 */
[----:B------:R3:W-:Y:S04]  /*f2d0*/  STL [R1+0x234], R5 ;  /* 0x0002340501007387 */ /* 0x0007e80000100800 */
[----:B-1----:R-:W4:Y:S04]  /*f2e0*/  LDL.LU R124, [R1+0x1a0] ;  /* 0x0001a000017c7983 */ /* 0x002f280000300800 */
[----:B------:R1:W-:Y:S04]  /*f2f0*/  STL [R1+0x238], R0 ;  /* 0x0002380001007387 */ /* 0x0003e80000100800 */
[----:B---3--:R-:W4:Y:S04]  /*f300*/  LDL.LU R5, [R1+0x240] ;  /* 0x0002400001057983 */ /* 0x008f280000300800 */
[----:B------:R-:W3:Y:S04]  /*f310*/  LDL.LU R125, [R1+0x1a4] ;  /* 0x0001a400017d7983 */ /* 0x000ee80000300800 */
[----:B------:R-:W3:Y:S04]  /*f320*/  LDL.LU R4, [R1+0x244] ;  /* 0x0002440001047983 */ /* 0x000ee80000300800 */
[----:B------:R-:W3:Y:S04]  /*f330*/  LDL.LU R126, [R1+0x1a8] ;  /* 0x0001a800017e7983 */ /* 0x000ee80000300800 */
[----:B-1----:R-:W3:Y:S04]  /*f340*/  LDL.LU R0, [R1+0x248] ;  /* 0x0002480001007983 */ /* 0x002ee80000300800 */
[----:B------:R-:W3:Y:S04]  /*f350*/  LDL.LU R127, [R1+0x1ac] ;  /* 0x0001ac00017f7983 */ /* 0x000ee80000300800 */
        /* <DEDUP_REMOVED lines=40> */
[----:B------:R-:W3:Y:S01]  /*f5e0*/  LDL.LU R7, [R1+0x29c] ;  /* 0x00029c0001077983 */ /* 0x000ee20000300800 */
[----:B--2---:R-:W-:-:S03]  /*f5f0*/  FADD R6, R123, R6 ;  /* 0x000000067b067221 */ /* 0x004fc60000000000 */
[----:B------:R-:W2:Y:S04]  /*f600*/  LDL.LU R123, [R1+0x544] ;  /* 0x00054400017b7983 */ /* 0x000ea80000300800 */
[----:B------:R1:W-:Y:S04]  /*f610*/  STL [R1+0x23c], R6 ;  /* 0x00023c0601007387 */ /* 0x0003e80000100800 */
[----:B-1----:R-:W2:Y:S01]  /*f620*/  LDL.LU R6, [R1+0x2a0] ;  /* 0x0002a00001067983 */ /* 0x002ea20000300800 */
[----:B----4-:R-:W-:-:S03]  /*f630*/  FADD R5, R124, R5 ;  /* 0x000000057c057221 */ /* 0x010fc60000000000 */
[----:B------:R-:W4:Y:S01]  /*f640*/  LDL.LU R124, [R1+0x540] ;  /* 0x00054000017c7983 */ /* 0x000f220000300800 */
[----:B---3--:R-:W-:-:S03]  /*f650*/  FADD R4, R125, R4 ;  /* 0x000000047d047221 */ /* 0x008fc60000000000 */
[----:B------:R1:W-:Y:S01]  /*f660*/  STL [R1+0x240], R5 ;  /* 0x0002400501007387 */ /* 0x0003e20000100800 */
[----:B------:R-:W-:-:S03]  /*f670*/  FADD R0, R126, R0 ;  /* 0x000000007e007221 */ /* 0x000fc60000000000 */
[----:B-1----:R-:W3:Y:S04]  /*f680*/  LDL.LU R5, [R1+0x2a4] ;  /* 0x0002a40001057983 */ /* 0x002ee80000300800 */
[----:B------:R-:W4:Y:S01]  /*f690*/  LDL.LU R125, [R1+0x53c] ;  /* 0x00053c00017d7983 */ /* 0x000f220000300800 */
[----:B------:R-:W-:-:S03]  /*f6a0*/  FADD R128, R127, R128 ;  /* 0x000000807f807221 */ /* 0x000fc60000000000 */
[----:B------:R1:W-:Y:S01]  /*f6b0*/  STL [R1+0x244], R4 ;  /* 0x0002440401007387 */ /* 0x0003e20000100800 */
[----:B------:R-:W-:-:S03]  /*f6c0*/  FADD R130, R129, R130 ;  /* 0x0000008281827221 */ /* 0x000fc60000000000 */
[----:B-1----:R-:W4:Y:S04]  /*f6d0*/  LDL.LU R4, [R1+0x2a8] ;  /* 0x0002a80001047983 */ /* 0x002f280000300800 */
[----:B------:R-:W4:Y:S04]  /*f6e0*/  LDL.LU R126, [R1+0x538] ;  /* 0x00053800017e7983 */ /* 0x000f280000300800 */
[----:B------:R1:W-:Y:S01]  /*f6f0*/  STL [R1+0x248], R0 ;  /* 0x0002480001007387 */ /* 0x0003e20000100800 */
[----:B------:R-:W-:Y:S01]  /*f700*/  FADD R132, R131, R132 ;  /* 0x0000008483847221 */ /* 0x000fe20000000000 */
[----:B------:R-:W-:-:S02]  /*f710*/  FADD R134, R133, R134 ;  /* 0x0000008685867221 */ /* 0x000fc40000000000 */
[----:B-1----:R-:W4:Y:S04]  /*f720*/  LDL.LU R0, [R1+0x2ac] ;  /* 0x0002ac0001007983 */ /* 0x002f280000300800 */
[----:B------:R-:W4:Y:S04]  /*f730*/  LDL.LU R127, [R1+0x534] ;  /* 0x00053400017f7983 */ /* 0x000f280000300800 */
[----:B------:R1:W-:Y:S01]  /*f740*/  STL [R1+0x24c], R128 ;  /* 0x00024c8001007387 */ /* 0x0003e20000100800 */
[----:B------:R-:W-:-:S03]  /*f750*/  FADD R136, R135, R136 ;  /* 0x0000008887887221 */ /* 0x000fc60000000000 */
        /* <DEDUP_REMOVED lines=49> */
[----:B------:R-:W-:Y:S04]  /*fa70*/  STL [R1+0x27c], R2 ;  /* 0x00027c0201007387 */ /* 0x000fe80000100800 */
[----:B------:R-:W-:Y:S04]  /*fa80*/  STL [R1+0x280], R16 ;  /* 0x0002801001007387 */ /* 0x000fe80000100800 */
[----:B------:R1:W-:Y:S04]  /*fa90*/  STL [R1+0x284], R18 ;  /* 0x0002841201007387 */ /* 0x0003e80000100800 */
[----:B------:R4:W-:Y:S01]  /*faa0*/  STL [R1+0x288], R21 ;  /* 0x0002881501007387 */ /* 0x0009e20000100800 */
[----:B------:R-:W-:-:S03]  /*fab0*/  FADD R9, R10, R9 ;  /* 0x000000090a097221 */ /* 0x000fc60000000000 */
[----:B------:R-:W4:Y:S04]  /*fac0*/  LDL.LU R19, [R1+0x2b0] ;  /* 0x0002b00001137983 */ /* 0x000f280000300800 */
[----:B------:R4:W-:Y:S04]  /*fad0*/  STL [R1+0x28c], R15 ;  /* 0x00028c0f01007387 */ /* 0x0009e80000100800 */
[----:B------:R4:W-:Y:S01]  /*fae0*/  STL [R1+0x290], R13 ;  /* 0x0002900d01007387 */ /* 0x0009e20000100800 */
[----:B------:R-:W-:-:S03]  /*faf0*/  FADD R7, R8, R7 ;  /* 0x0000000708077221 */ /* 0x000fc60000000000 */
[----:B-1----:R-:W4:Y:S04]  /*fb00*/  LDL.LU R18, [R1+0x2b4] ;  /* 0x0002b40001127983 */ /* 0x002f280000300800 */
[----:B------:R1:W-:Y:S01]  /*fb10*/  STL [R1+0x294], R11 ;  /* 0x0002940b01007387 */ /* 0x0003e20000100800 */
[----:B--2---:R-:W-:-:S03]  /*fb20*/  FADD R6, R24, R6 ;  /* 0x0000000618067221 */ /* 0x004fc60000000000 */
[----:B------:R-:W2:Y:S04]  /*fb30*/  LDL.LU R17, [R1+0x2b8] ;  /* 0x0002b80001117983 */ /* 0x000ea80000300800 */
[----:B------:R1:W-:Y:S04]  /*fb40*/  STL [R1+0x298], R9 ;  /* 0x0002980901007387 */ /* 0x0003e80000100800 */
[----:B------:R-:W2:Y:S01]  /*fb50*/  LDL.LU R16, [R1+0x2bc] ;  /* 0x0002bc0001107983 */ /* 0x000ea20000300800 */
[----:B---3--:R-:W-:-:S03]  /*fb60*/  FADD R5, R25, R5 ;  /* 0x0000000519057221 */ /* 0x008fc60000000000 */
[----:B------:R3:W-:Y:S04]  /*fb70*/  STL [R1+0x29c], R7 ;  /* 0x00029c0701007387 */ /* 0x0007e80000100800 */
[----:B------:R-:W2:Y:S04]  /*fb80*/  LDL.LU R3, [R1+0x2c0] ;  /* 0x0002c00001037983 */ /* 0x000ea80000300800 */
[----:B------:R3:W-:Y:S01]  /*fb90*/  STL [R1+0x2a0], R6 ;  /* 0x0002a00601007387 */ /* 0x0007e20000100800 */
[----:B----4-:R-:W-:-:S03]  /*fba0*/  FADD R4, R26, R4 ;  /* 0x000000041a047221 */ /* 0x010fc60000000000 */
[----:B------:R-:W4:Y:S04]  /*fbb0*/  LDL.LU R2, [R1+0x2c4] ;  /* 0x0002c40001027983 */ /* 0x000f280000300800 */
[----:B------:R3:W-:Y:S01]  /*fbc0*/  STL [R1+0x2a4], R5 ;  /* 0x0002a40501007387 */ /* 0x0007e20000100800 */
[----:B------:R-:W-:-:S03]  /*fbd0*/  FADD R0, R27, R0 ;  /* 0x000000001b007221 */ /* 0x000fc60000000000 */
[----:B------:R-:W4:Y:S04]  /*fbe0*/  LDL.LU R27, [R1+0x2e0] ;  /* 0x0002e000011b7983 */ /* 0x000f280000300800 */
[----:B------:R3:W-:Y:S04]  /*fbf0*/  STL [R1+0x2a8], R4 ;  /* 0x0002a80401007387 */ /* 0x0007e80000100800 */
[----:B------:R-:W4:Y:S04]  /*fc00*/  LDL.LU R26, [R1+0x2e4] ;  /* 0x0002e400011a7983 */ /* 0x000f280000300800 */
        /* <DEDUP_REMOVED lines=11> */
[----:B------:R-:W4:Y:S04]  /*fcc0*/  LDL.LU R9, [R1+0x310] ;  /* 0x0003100001097983 */ /* 0x000f280000300800 */
[----:B------:R-:W4:Y:S04]  /*fcd0*/  LDL.LU R8, [R1+0x314] ;  /* 0x0003140001087983 */ /* 0x000f280000300800 */
[----:B---3--:R-:W3:Y:S04]  /*fce0*/  LDL.LU R7, [R1+0x318] ;  /* 0x0003180001077983 */ /* 0x008ee80000300800 */
[----:B------:R-:W3:Y:S04]  /*fcf0*/  LDL.LU R6, [R1+0x31c] ;  /* 0x00031c0001067983 */ /* 0x000ee80000300800 */
[----:B------:R-:W3:Y:S04]  /*fd00*/  LDL.LU R5, [R1+0x320] ;  /* 0x0003200001057983 */ /* 0x000ee80000300800 */
[----:B------:R-:W3:Y:S04]  /*fd10*/  LDL.LU R4, [R1+0x324] ;  /* 0x0003240001047983 */ /* 0x000ee80000300800 */
[----:B------:R-:W3:Y:S01]  /*fd20*/  LDL.LU R0, [R1+0x328] ;  /* 0x0003280001007983 */ /* 0x000ee20000300800 */
[----:B------:R-:W-:-:S05]  /*fd30*/  FADD R19, R28, R19 ;  /* 0x000000131c137221 */ /* 0x000fca0000000000 */
[----:B------:R1:W-:Y:S01]  /*fd40*/  STL [R1+0x2b0], R19 ;  /* 0x0002b01301007387 */ /* 0x0003e20000100800 */
[----:B------:R-:W-:-:S03]  /*fd50*/  FADD R18, R29, R18 ;  /* 0x000000121d127221 */ /* 0x000fc60000000000 */
[----:B-1----:R1:W5:Y:S04]  /*fd60*/  LDL.LU R19, [R1+0x4d0] ;  /* 0x0004d00001137983 */ /* 0x0023680000300800 */
[----:B------:R-:W3:Y:S01]  /*fd70*/  LDL.LU R28, [R1+0x2dc] ;  /* 0x0002dc00011c7983 */ /* 0x000ee20000300800 */
[----:B--2---:R-:W-:-:S03]  /*fd80*/  FADD R17, R30, R17 ;  /* 0x000000111e117221 */ /* 0x004fc60000000000 */
[----:B------:R2:W-:Y:S01]  /*fd90*/  STL [R1+0x2b4], R18 ;  /* 0x0002b41201007387 */ /* 0x0005e20000100800 */
[----:B------:R-:W-:-:S03]  /*fda0*/  FADD R16, R31, R16 ;  /* 0x000000101f107221 */ /* 0x000fc60000000000 */
[----:B--2---:R1:W5:Y:S04]  /*fdb0*/  LDL.LU R18, [R1+0x4cc] ;  /* 0x0004cc0001127983 */ /* 0x0043680000300800 */
[----:B------:R-:W2:Y:S01]  /*fdc0*/  LDL.LU R29, [R1+0x2d8] ;  /* 0x0002d800011d7983 */ /* 0x000ea20000300800 */
[----:B------:R-:W-:-:S03]  /*fdd0*/  FADD R3, R32, R3 ;  /* 0x0000000320037221 */ /* 0x000fc60000000000 */
[----:B------:R1:W-:Y:S01]  /*fde0*/  STL [R1+0x2b8], R17 ;  /* 0x0002b81101007387 */ /* 0x0003e20000100800 */
[----:B----4-:R-:W-:-:S03]  /*fdf0*/  FADD R2, R33, R2 ;  /* 0x0000000221027221 */ /* 0x010fc60000000000 */
[----:B-1----:R4:W5:Y:S04]  /*fe00*/  LDL.LU R17, [R1+0x4c8] ;  /* 0x0004c80001117983 */ /* 0x0029680000300800 */
[----:B------:R-:W4:Y:S04]  /*fe10*/  LDL.LU R30, [R1+0x2d4] ;  /* 0x0002d400011e7983 */ /* 0x000f280000300800 */
[----:B------:R1:W-:Y:S04]  /*fe20*/  STL [R1+0x2bc], R16 ;  /* 0x0002bc1001007387 */ /* 0x0003e80000100800 */
[----:B-1----:R1:W5:Y:S04]  /*fe30*/  LDL.LU R16, [R1+0x4c4] ;  /* 0x0004c40001107983 */ /* 0x0023680000300800 */
[----:B------:R-:W4:Y:S04]  /*fe40*/  LDL.LU R31, [R1+0x2d0] ;  /* 0x0002d000011f7983 */ /* 0x000f280000300800 */
[----:B------:R1:W-:Y:S04]  /*fe50*/  STL [R1+0x2c0], R3 ;  /* 0x0002c00301007387 */ /* 0x0003e80000100800 */
[----:B-1----:R1:W5:Y:S04]  /*fe60*/  LDL.LU R3, [R1+0x4c0] ;  /* 0x0004c00001037983 */ /* 0x0023680000300800 */
[----:B------:R-:W4:Y:S04]  /*fe70*/  LDL.LU R32, [R1+0x2cc] ;  /* 0x0002cc0001207983 */ /* 0x000f280000300800 */
[----:B------:R1:W-:Y:S04]  /*fe80*/  STL [R1+0x2c4], R2 ;  /* 0x0002c40201007387 */ /* 0x0003e80000100800 */
[----:B-1----:R1:W5:Y:S04]  /*fe90*/  LDL.LU R2, [R1+0x4bc] ;  /* 0x0004bc0001027983 */ /* 0x0023680000300800 */
[----:B------:R-:W4:Y:S01]  /*fea0*/  LDL.LU R33, [R1+0x2c8] ;  /* 0x0002c80001217983 */ /* 0x000f220000300800 */
[----:B------:R-:W-:Y:S01]  /*feb0*/  FADD R27, R40, R27 ;  /* 0x0000001b281b7221 */ /* 0x000fe20000000000 */
        /* <DEDUP_REMOVED lines=13> */
[----:B---3--:R-:W-:Y:S01]  /*ff90*/  FADD R7, R54, R7 ;  /* 0x0000000736077221 */ /* 0x008fe20000000000 */
[----:B------:R-:W-:Y:S01]  /*ffa0*/  FADD R6, R55, R6 ;  /* 0x0000000637067221 */ /* 0x000fe20000000000 */
[----:B------:R-:W-:Y:S01]  /*ffb0*/  FADD R5, R56, R5 ;  /* 0x0000000538057221 */ /* 0x000fe20000000000 */
[----:B------:R-:W-:Y:S01]  /*ffc0*/  FADD R4, R57, R4 ;  /* 0x0000000439047221 */ /* 0x000fe20000000000 */
[----:B------:R-:W-:Y:S01]  /*ffd0*/  FADD R0, R58, R0 ;  /* 0x000000003a007221 */ /* 0x000fe20000000000 */
[----:B------:R-:W-:Y:S01]  /*ffe0*/  FADD R28, R39, R28 ;  /* 0x0000001c271c7221 */ /* 0x000fe20000000000 */
[----:B--2---:R-:W-:Y:S01]  /*fff0*/  FADD R29, R38, R29 ;  /* 0x0000001d261d7221 */ /* 0x004fe20000000000 */
[----:B----4-:R-:W-:Y:S01]  /*10000*/  FADD R30, R37, R30 ;  /* 0x0000001e251e7221 */ /* 0x010fe20000000000 */
[----:B------:R-:W-:Y:S01]  /*10010*/  FADD R31, R36, R31 ;  /* 0x0000001f241f7221 */ /* 0x000fe20000000000 */
[----:B------:R-:W-:Y:S01]  /*10020*/  FADD R32, R35, R32 ;  /* 0x0000002023207221 */ /* 0x000fe20000000000 */
[----:B------:R-:W-:-:S05]  /*10030*/  FADD R33, R34, R33 ;  /* 0x0000002122217221 */ /* 0x000fca0000000000 */
[----:B------:R2:W-:Y:S04]  /*10040*/  STL [R1+0x2c8], R33 ;  /* 0x0002c82101007387 */ /* 0x0005e80000100800 */
        /* <DEDUP_REMOVED lines=21> */
[----:B------:R-:W4:Y:S04]  /*101a0*/  LDL.LU R39, [R1+0x32c] ;  /* 0x00032c0001277983 */ /* 0x000f280000300800 */
[----:B------:R1:W-:Y:S04]  /*101b0*/  STL [R1+0x320], R5 ;  /* 0x0003200501007387 */ /* 0x0003e80000100800 */
[----:B------:R-:W4:Y:S04]  /*101c0*/  LDL.LU R38, [R1+0x330] ;  /* 0x0003300001267983 */ /* 0x000f280000300800 */
[----:B------:R1:W-:Y:S04]  /*101d0*/  STL [R1+0x324], R4 ;  /* 0x0003240401007387 */ /* 0x0003e80000100800 */
[----:B------:R-:W4:Y:S04]  /*101e0*/  LDL.LU R37, [R1+0x334] ;  /* 0x0003340001257983 */ /* 0x000f280000300800 */
[----:B------:R1:W-:Y:S04]  /*101f0*/  STL [R1+0x328], R0 ;  /* 0x0003280001007387 */ /* 0x0003e80000100800 */
[----:B------:R-:W4:Y:S04]  /*10200*/  LDL.LU R36, [R1+0x338] ;  /* 0x0003380001247983 */ /* 0x000f280000300800 */
[----:B------:R-:W4:Y:S04]  /*10210*/  LDL.LU R35, [R1+0x33c] ;  /* 0x00033c0001237983 */ /* 0x000f280000300800 */
[----:B------:R-:W4:Y:S04]  /*10220*/  LDL.LU R34, [R1+0x340] ;  /* 0x0003400001227983 */ /* 0x000f280000300800 */
[----:B--2---:R-:W2:Y:S04]  /*10230*/  LDL.LU R33, [R1+0x344] ;  /* 0x0003440001217983 */ /* 0x004ea80000300800 */
[----:B---3--:R-:W3:Y:S04]  /*10240*/  LDL.LU R32, [R1+0x348] ;  /* 0x0003480001207983 */ /* 0x008ee80000300800 */
[----:B----4-:R-:W4:Y:S04]  /*10250*/  LDL.LU R31, [R1+0x34c] ;  /* 0x00034c00011f7983 */ /* 0x010f280000300800 */
[----:B-1----:R-:W4:Y:S04]  /*10260*/  LDL.LU R30, [R1+0x350] ;  /* 0x00035000011e7983 */ /* 0x002f280000300800 */
        /* <DEDUP_REMOVED lines=20> */
[----:B------:R-:W4:Y:S01]  /*103b0*/  LDL.LU R0, [R1+0x3a4] ;  /* 0x0003a40001007983 */ /* 0x000f220000300800 */
[----:B------:R-:W-:-:S05]  /*103c0*/  FADD R39, R59, R39 ;  /* 0x000000273b277221 */ /* 0x000fca0000000000 */
[----:B------:R1:W-:Y:S01]  /*103d0*/  STL [R1+0x32c], R39 ;  /* 0x00032c2701007387 */ /* 0x0003e20000100800 */
[----:B------:R-:W-:-:S05]  /*103e0*/  FADD R38, R60, R38 ;  /* 0x000000263c267221 */ /* 0x000fca0000000000 */
[----:B------:R1:W-:Y:S01]  /*103f0*/  STL [R1+0x330], R38 ;  /* 0x0003302601007387 */ /* 0x0003e20000100800 */
[----:B------:R-:W-:-:S05]  /*10400*/  FADD R37, R61, R37 ;  /* 0x000000253d257221 */ /* 0x000fca0000000000 */
[----:B------:R1:W-:Y:S01]  /*10410*/  STL [R1+0x334], R37 ;  /* 0x0003342501007387 */ /* 0x0003e20000100800 */
[----:B------:R-:W-:Y:S01]  /*10420*/  FADD R36, R62, R36 ;  /* 0x000000243e247221 */ /* 0x000fe20000000000 */
[----:B------:R-:W-:-:S04]  /*10430*/  FADD R35, R63, R35 ;  /* 0x000000233f237221 */ /* 0x000fc80000000000 */
[----:B------:R1:W-:Y:S01]  /*10440*/  STL [R1+0x338], R36 ;  /* 0x0003382401007387 */ /* 0x0003e20000100800 */
[----:B------:R-:W-:-:S03]  /*10450*/  FADD R34, R64, R34 ;  /* 0x0000002240227221 */ /* 0x000fc60000000000 */
[----:B------:R1:W-:Y:S01]  /*10460*/  STL [R1+0x33c], R35 ;  /* 0x00033c2301007387 */ /* 0x0003e20000100800 */
[----:B--2---:R-:W-:-:S03]  /*10470*/  FADD R33, R65, R33 ;  /* 0x0000002141217221 */ /* 0x004fc60000000000 */
        /* <DEDUP_REMOVED lines=49> */
[----:B------:R-:W4:Y:S04]  /*10790*/  LDL.LU R38, [R1+0x3ac] ;  /* 0x0003ac0001267983 */ /* 0x000f280000300800 */
[----:B------:R1:W-:Y:S04]  /*107a0*/  STL [R1+0x3a0], R4 ;  /* 0x0003a00401007387 */ /* 0x0003e80000100800 */
[----:B------:R-:W4:Y:S04]  /*107b0*/  LDL.LU R37, [R1+0x3b0] ;  /* 0x0003b00001257983 */ /* 0x000f280000300800 */
[----:B------:R1:W-:Y:S04]  /*107c0*/  STL [R1+0x3a4], R0 ;  /* 0x0003a40001007387 */ /* 0x0003e80000100800 */
[----:B------:R-:W4:Y:S04]  /*107d0*/  LDL.LU R36, [R1+0x3b4] ;  /* 0x0003b40001247983 */ /* 0x000f280000300800 */
[----:B------:R-:W4:Y:S04]  /*107e0*/  LDL.LU R35, [R1+0x3b8] ;  /* 0x0003b80001237983 */ /* 0x000f280000300800 */
[----:B--2---:R-:W2:Y:S04]  /*107f0*/  LDL.LU R34, [R1+0x3bc] ;  /* 0x0003bc0001227983 */ /* 0x004ea80000300800 */
[----:B---3--:R-:W3:Y:S04]  /*10800*/  LDL.LU R33, [R1+0x3c0] ;  /* 0x0003c00001217983 */ /* 0x008ee80000300800 */
        /* <DEDUP_REMOVED lines=24> */
[----:B------:R-:W-:Y:S01]  /*10990*/  FADD R39, R90, R39 ;  /* 0x000000275a277221 */ /* 0x000fe20000000000 */
[----:B------:R-:W-:-:S04]  /*109a0*/  FADD R38, R91, R38 ;  /* 0x000000265b267221 */ /* 0x000fc80000000000 */
[----:B------:R1:W-:Y:S01]  /*109b0*/  STL [R1+0x3a8], R39 ;  /* 0x0003a82701007387 */ /* 0x0003e20000100800 */
[----:B------:R-:W-:-:S03]  /*109c0*/  FADD R37, R92, R37 ;  /* 0x000000255c257221 */ /* 0x000fc60000000000 */
[----:B------:R1:W-:Y:S01]  /*109d0*/  STL [R1+0x3ac], R38 ;  /* 0x0003ac2601007387 */ /* 0x0003e20000100800 */
[----:B------:R-:W-:-:S03]  /*109e0*/  FADD R36, R93, R36 ;  /* 0x000000245d247221 */ /* 0x000fc60000000000 */
        /* <DEDUP_REMOVED lines=144> */
[----:B------:R-:W-:Y:S01]  /*112f0*/  FADD R4, R150, R4 ;  /* 0x0000000496047221 */ /* 0x000fe20000000000 */
[----:B------:R-:W-:-:S05]  /*11300*/  FADD R0, R0, R151 ;  /* 0x0000009700007221 */ /* 0x000fca0000000000 */
[----:B------:R1:W-:Y:S04]  /*11310*/  STL [R1+0x49c], R0 ;  /* 0x00049c0001007387 */ /* 0x0003e80000100800 */
[----:B------:R1:W-:Y:S04]  /*11320*/  STL [R1+0x494], R5 ;  /* 0x0004940501007387 */ /* 0x0003e80000100800 */
[----:B------:R1:W-:Y:S02]  /*11330*/  STL [R1+0x498], R4 ;  /* 0x0004980401007387 */ /* 0x0003e40000100800 */
.L_x_35:
[----:B-1----:R-:W1:Y:S02]  /*11340*/  LDC R0, c[0x0][0x28c] ;  /* 0x0000a300ff007b82 */ /* 0x002e640000000800 */
[----:B-1----:R-:W-:-:S13]  /*11350*/  ISETP.GE.AND P0, PT, R0, 0x1, PT ;  /* 0x000000010000780c */ /* 0x002fda0003f06270 */
[----:B------:R-:W-:Y:S05]  /*11360*/  @!P0 BRA `(.L_x_36) ;  /* 0x0000000000648947 */ /* 0x000fea0003800000 */
[----:B------:R-:W-:-:S06]  /*11370*/  UISETP.NE.AND UP0, UPT, UR49, 0x3, UPT ;  /* 0x000000033100788c */ /* 0x000fcc000bf05270 */
[----:B------:R-:W-:-:S13]  /*11380*/  PLOP3.LUT P0, PT, PT, PT, UP0, 0x80, 0x0 ;  /* 0x000000000000781c */ /* 0x000fda0003f0f008 */
[----:B------:R-:W-:Y:S05]  /*11390*/  @!P0 BRA `(.L_x_37) ;  /* 0x0000000000048947 */ /* 0x000fea0003800000 */
[----:B------:R-:W-:Y:S01]  /*113a0*/  BPT.TRAP 0x1 ;  /* 0x000000040000795c */ /* 0x000fe20000300000 */
.L_x_37:
[----:B------:R-:W3:Y:S01]  /*113b0*/  LDL R0, [R1+0x4a0] ;  /* 0x0004a00001007983 */ /* 0x000ee20000100800 */
[----:B------:R-:W-:Y:S01]  /*113c0*/  BSSY B0, `(.L_x_38) ;  /* 0x000000f000007945 */ /* 0x000fe20003800000 */
[----:B---3--:R-:W-:-:S13]  /*113d0*/  ISETP.NE.AND P0, PT, R0, RZ, PT ;  /* 0x000000ff0000720c */ /* 0x008fda0003f05270 */
[----:B------:R-:W-:Y:S05]  /*113e0*/  @!P0 BRA `(.L_x_39) ;  /* 0x0000000000308947 */ /* 0x000fea0003800000 */
[----:B------:R-:W3:Y:S01]  /*113f0*/  LDL R4, [R1+0x4a8] ;  /* 0x0004a80001047983 */ /* 0x000ee20000100800 */
[----:B------:R-:W-:-:S04]  /*11400*/  UISETP.LT.AND UP0, UPT, UR50, 0x1, UPT ;  /* 0x000000013200788c */ /* 0x000fc8000bf01270 */
[----:B------:R-:W-:-:S04]  /*11410*/  USEL UR6, UR50, 0x1, UP0 ;  /* 0x0000000132067887 */ /* 0x000fc80008000000 */
[----:B------:R-:W-:-:S04]  /*11420*/  UIADD3 UR6, UR51, UR50, -UR6 ;  /* 0x0000003233067290 */ /* 0x000fc8000fffe806 */
[----:B------:R-:W-:-:S04]  /*11430*/  UIMAD.WIDE.U32 UR4, UR6, -0x55555555, URZ ;  /* 0xaaaaaaab060478a5 */ /* 0x000fc8000f8e003f */
[----:B------:R-:W-:-:S04]  /*11440*/  USHF.R.U32.HI UR4, URZ, 0x2, UR5 ;  /* 0x000000023f047899 */ /* 0x000fc80008011605 */
[----:B------:R-:W-:-:S04]  /*11450*/  UIMAD UR6, UR4, -0x6, UR6 ;  /* 0xfffffffa040678a4 */ /* 0x000fc8000f8e0206 */
[----:B------:R-:W-:-:S04]  /*11460*/  ULEA UR6, UR6, UR48, 0x3 ;  /* 0x0000003006067291 */ /* 0x000fc8000f8e183f */
[----:B------:R-:W-:-:S06]  /*11470*/  UIADD3 UR6, UR6, 0x30, URZ ;  /* 0x0000003006067890 */ /* 0x000fcc000fffe03f */
[----:B------:R-:W-:-:S04]  /*11480*/  MOV R0, UR6 ;  /* 0x0000000600007c02 */ /* 0x000fc80008000f00 */
[----:B---3--:R-:W-:-:S04]  /*11490*/  PRMT R0, R4, 0x654, R0 ;  /* 0x0000065404007816 */ /* 0x008fc80000000000 */
[----:B------:R1:W-:Y:S03]  /*114a0*/  SYNCS.ARRIVE.TRANS64.RED.A1T0 RZ, [R0+URZ], RZ ;  /* 0x000000ff00ff79a7 */ /* 0x0003e6000810043f */
.L_x_39:
[----:B------:R-:W-:Y:S05]  /*114b0*/  BSYNC B0 ;  /* 0x0000000000007941 */ /* 0x000fea0003800000 */
.L_x_38:
[----:B------:R-:W-:-:S06]  /*114c0*/  UISETP.GT.U32.AND UP0, UPT, UR45, 0x1, UPT ;  /* 0x000000012d00788c */ /* 0x000fcc000bf04070 */
[----:B------:R-:W-:-:S13]  /*114d0*/  PLOP3.LUT P0, PT, PT, PT, UP0, 0x80, 0x0 ;  /* 0x000000000000781c */ /* 0x000fda0003f0f008 */
[----:B------:R-:W-:Y:S05]  /*114e0*/  @P0 BRA `(.L_x_36) ;  /* 0x0000000000040947 */ /* 0x000fea0003800000 */
[----:B------:R-:W-:Y:S01]  /*114f0*/  BPT.TRAP 0x1 ;  /* 0x000000040000795c */ /* 0x000fe20000300000 */
.L_x_36:
[----:B------:R-:W-:Y:S01]  /*11500*/  UIADD3 UR51, UR50, UR51, URZ ;  /* 0x0000003332337290 */ /* 0x000fe2000fffe03f */
[----:B-----5:R-:W-:Y:S01]  /*11510*/  R2UR UR42, R3 ;  /* 0x00000000032a72ca */ /* 0x020fe200000e0000 */
[----:B------:R-:W-:Y:S02]  /*11520*/  UIADD3 UR7, UR48, 0x100, URZ ;  /* 0x0000010030077890 */ /* 0x000fe4000fffe03f */
[----:B------:R-:W-:Y:S02]  /*11530*/  UISETP.GT.U32.AND UP0, UPT, UR51, 0x5, UPT ;  /* 0x000000053300788c */ /* 0x000fe4000bf04070 */
[----:B------:R-:W-:Y:S02]  /*11540*/  UISETP.GE.U32.AND UP1, UPT, UR50, 0x6, UPT ;  /* 0x000000063200788c */ /* 0x000fe4000bf26070 */
[----:B------:R-:W-:Y:S02]  /*11550*/  UISETP.LT.U32.AND UP0, UPT, UR50, 0x6, UP0 ;  /* 0x000000063200788c */ /* 0x000fe40008701070 */
[----:B------:R-:W-:-:S02]  /*11560*/  USHF.L.U32 UR41, UR41, 0x8, URZ ;  /* 0x0000000829297899 */ /* 0x000fc4000800063f */
[----:B------:R-:W-:Y:S02]  /*11570*/  USEL UR6, URZ, 0x1, !UP0 ;  /* 0x000000013f067887 */ /* 0x000fe4000c000000 */
[----:B------:R-:W-:Y:S02]  /*11580*/  ULOP3.LUT UP0, URZ, UR7, 0x9f, URZ, 0xc0, !UPT ;  /* 0x0000009f073f7892 */ /* 0x000fe4000f80c03f */
[----:B------:R-:W-:Y:S02]  /*11590*/  ULOP3.LUT UR36, UR36, UR6, URZ, 0x3c, !UPT ;  /* 0x0000000624247292 */ /* 0x000fe4000f8e3c3f */
[----:B------:R-:W-:Y:S02]  /*115a0*/  @UP1 UIMAD.WIDE.U32 UR4, UR51, -0x55555555, URZ ;  /* 0xaaaaaaab330418a5 */ /* 0x000fe4000f8e003f */
[----:B------:R-:W-:Y:S01]  /*115b0*/  PLOP3.LUT P0, PT, PT, PT, UP0, 0x80, 0x0 ;  /* 0x000000000000781c */ /* 0x000fe20003f0f008 */
[----:B------:R-:W-:Y:S02]  /*115c0*/  USHF.L.U32 UR42, UR42, 0x8, URZ ;  /* 0x000000082a2a7899 */ /* 0x000fe4000800063f */
[----:B------:R-:W-:-:S04]  /*115d0*/  @UP1 USHF.R.U32.HI UR4, URZ, 0x2, UR5 ;  /* 0x000000023f041899 */ /* 0x000fc80008011605 */
[----:B------:R-:W-:-:S06]  /*115e0*/  @UP1 ULOP3.LUT UR36, UR36, 0x1, UR4, 0x78, !UPT ;  /* 0x0000000124241892 */ /* 0x000fcc000f8e7804 */
[----:B------:R-:W-:Y:S06]  /*115f0*/  @!P0 BRA `(.L_x_40) ;  /* 0x0000000000408947 */ /* 0x000fec0003800000 */
[----:B------:R-:W-:Y:S01]  /*11600*/  MOV R14, 0x0 ;  /* 0x00000000000e7802 */ /* 0x000fe20000000f00 */
[----:B------:R-:W-:Y:S01]  /*11610*/  ULDC.64 UR4, c[0x4][0x70] ;  /* 0x01001c0000047ab9 */ /* 0x000fe20000000a00 */
[----:B------:R-:W-:Y:S01]  /*11620*/  ULDC.64 UR6, c[0x4][0x78] ;  /* 0x01001e0000067ab9 */ /* 0x000fe20000000a00 */
[----:B------:R-:W-:Y:S01]  /*11630*/  ULDC.64 UR8, c[0x4][0x8] ;  /* 0x0100020000087ab9 */ /* 0x000fe20000000a00 */
[----:B------:R-:W-:Y:S02]  /*11640*/  MOV R4, UR4 ;  /* 0x0000000400047c02 */ /* 0x000fe40008000f00 */
[----:B------:R-:W3:Y:S01]  /*11650*/  LDC.64 R14, c[0x4][R14] ;  /* 0x010000000e0e7b82 */ /* 0x000ee20000000a00 */
[----:B------:R-:W-:Y:S02]  /*11660*/  MOV R5, UR5 ;  /* 0x0000000500057c02 */ /* 0x000fe40008000f00 */
[----:B------:R-:W-:Y:S02]  /*11670*/  MOV R6, UR6 ;  /* 0x0000000600067c02 */ /* 0x000fe40008000f00 */
[----:B------:R-:W-:-:S02]  /*11680*/  MOV R7, UR7 ;  /* 0x0000000700077c02 */ /* 0x000fc40008000f00 */
[----:B------:R-:W-:Y:S02]  /*11690*/  MOV R10, UR8 ;  /* 0x00000008000a7c02 */ /* 0x000fe40008000f00 */
[----:B------:R-:W-:Y:S02]  /*116a0*/  MOV R11, UR9 ;  /* 0x00000009000b7c02 */ /* 0x000fe40008000f00 */
[----:B------:R-:W-:Y:S02]  /*116b0*/  MOV R8, 0x70 ;  /* 0x0000007000087802 */ /* 0x000fe40000000f00 */
[----:B------:R-:W-:Y:S02]  /*116c0*/  MOV R12, 0x1 ;  /* 0x00000001000c7802 */ /* 0x000fe40000000f00 */
[----:B------:R-:W-:-:S07]  /*116d0*/  MOV R13, RZ ;  /* 0x000000ff000d7202 */ /* 0x000fce0000000f00 */
[----:B------:R-:W-:-:S07]  /*116e0*/  LEPC R20, `(.L_x_40) ;  /* 0x000000001014794e */ /* 0x000fce0000000000 */
[----:B-123--:R-:W-:Y:S05]  /*116f0*/  CALL.ABS.NOINC R14 ;  /* 0x000000000e007343 */ /* 0x00efea0003c00000 */
.L_x_40:
[----:B------:R-:W-:-:S04]  /*11700*/  UIADD3 UR4, UR48, 0x4100, URZ ;  /* 0x0000410030047890 */ /* 0x000fc8000fffe03f */
[----:B------:R-:W-:-:S06]  /*11710*/  ULOP3.LUT UP0, URZ, UR4, 0x9f, URZ, 0xc0, !UPT ;  /* 0x0000009f043f7892 */ /* 0x000fcc000f80c03f */
[----:B------:R-:W-:-:S13]  /*11720*/  PLOP3.LUT P0, PT, PT, PT, UP0, 0x80, 0x0 ;  /* 0x000000000000781c */ /* 0x000fda0003f0f008 */
[----:B------:R-:W-:Y:S05]  /*11730*/  @!P0 BRA `(.L_x_41) ;  /* 0x0000000000408947 */ /* 0x000fea0003800000 */
        /* <DEDUP_REMOVED lines=16> */
.L_x_41:
[----:B------:R-:W3:Y:S02]  /*11840*/  LDC.64 R4, c[0x0][0x590] ;  /* 0x00016400ff047b82 */ /* 0x000ee40000000a00 */
[----:B---3--:R-:W-:-:S04]  /*11850*/  ISETP.NE.U32.AND P1, PT, R4, RZ, PT ;  /* 0x000000ff0400720c */ /* 0x008fc80003f25070 */
[----:B------:R-:W-:-:S13]  /*11860*/  ISETP.NE.AND.EX P1, PT, R5, RZ, PT, P1 ;  /* 0x000000ff0500720c */ /* 0x000fda0003f25310 */
[----:B------:R-:W-:Y:S05]  /*11870*/  @!P1 BRA `(.L_x_42) ;  /* 0x00000000003c9947 */ /* 0x000fea0003800000 */
[----:B------:R-:W-:Y:S02]  /*11880*/  ULDC.64 UR4, c[0x0][0x588] ;  /* 0x0001620000047ab9 */ /* 0x000fe40000000a00 */
[----:B------:R-:W-:-:S04]  /*11890*/  ISETP.NE.U32.AND P0, PT, RZ, UR4, PT ;  /* 0x00000004ff007c0c */ /* 0x000fc8000bf05070 */
[----:B------:R-:W-:-:S13]  /*118a0*/  ISETP.NE.AND.EX P0, PT, RZ, UR5, PT, P0 ;  /* 0x00000005ff007c0c */ /* 0x000fda000bf05300 */
[----:B------:R-:W-:Y:S05]  /*118b0*/  @!P0 BRA `(.L_x_43) ;  /* 0x00000000001c8947 */ /* 0x000fea0003800000 */
[----:B------:R-:W3:Y:S01]  /*118c0*/  LDC.64 R6, c[0x0][0x588] ;  /* 0x00016200ff067b82 */ /* 0x000ee20000000a00 */
[----:B------:R-:W-:-:S04]  /*118d0*/  IMAD R2, R4, UR43, RZ ;  /* 0x0000002b04027c24 */ /* 0x000fc8000f8e02ff */
[----:B---3--:R-:W-:-:S06]  /*118e0*/  IMAD.WIDE R2, R2, 0x4, R6 ;  /* 0x0000000402027825 */ /* 0x008fcc00078e0206 */
[----:B------:R4:W5:Y:S01]  /*118f0*/  LDG.E R2, desc[UR56][R2.64] ;  /* 0x0000003802027981 */ /* 0x000962000c1e1900 */
[----:B-1----:R-:W-:-:S05]  /*11900*/  MOV R0, 0x1 ;  /* 0x0000000100007802 */ /* 0x002fca0000000f00 */
[----:B------:R4:W-:Y:S01]  /*11910*/  STL.S16 [R1+0x4b8], R0 ;  /* 0x0004b80001007387 */ /* 0x0009e20000100600 */
[----:B------:R-:W-:Y:S05]  /*11920*/  BRA `(.L_x_42) ;  /* 0x0000000000107947 */ /* 0x000fea0003800000 */
.L_x_43:
[----:B-1----:R-:W-:Y:S01]  /*11930*/  MOV R0, 0x1 ;  /* 0x0000000100007802 */ /* 0x002fe20000000f00 */
[----:B------:R-:W-:Y:S02]  /*11940*/  ULDC UR4, c[0x0][0x580] ;  /* 0x0001600000047ab9 */ /* 0x000fe40000000800 */
[----:B------:R-:W-:Y:S02]  /*11950*/  MOV R2, UR4 ;  /* 0x0000000400027c02 */ /* 0x000fe40008000f00 */
[----:B------:R3:W-:Y:S05]  /*11960*/  STL.S16 [R1+0x4b8], R0 ;  /* 0x0004b80001007387 */ /* 0x0007ea0000100600 */
.L_x_42:
[----:B------:R-:W1:Y:S02]  /*11970*/  LDC.64 R6, c[0x0][0x5b0] ;  /* 0x00016c00ff067b82 */ /* 0x000e640000000a00 */
[----:B-1----:R-:W-:-:S04]  /*11980*/  ISETP.NE.U32.AND P0, PT, R6, RZ, PT ;  /* 0x000000ff0600720c */ /* 0x002fc80003f05070 */
[----:B------:R-:W-:-:S13]  /*11990*/  ISETP.NE.AND.EX P0, PT, R7, RZ, PT, P0 ;  /* 0x000000ff0700720c */ /* 0x000fda0003f05300 */
[----:B------:R-:W-:Y:S05]  /*119a0*/  @!P0 BRA `(.L_x_44) ;  /* 0x00000000002c8947 */ /* 0x000fea0003800000 */
[----:B------:R-:W-:Y:S02]  /*119b0*/  ULDC.64 UR4, c[0x0][0x5a8] ;  /* 0x00016a0000047ab9 */ /* 0x000fe40000000a00 */
[----:B------:R-:W-:-:S04]  /*119c0*/  ISETP.NE.U32.AND P0, PT, RZ, UR4, PT ;  /* 0x00000004ff007c0c */ /* 0x000fc8000bf05070 */
[----:B------:R-:W-:-:S13]  /*119d0*/  ISETP.NE.AND.EX P0, PT, RZ, UR5, PT, P0 ;  /* 0x00000005ff007c0c */ /* 0x000fda000bf05300 */
[----:B------:R-:W-:Y:S05]  /*119e0*/  @!P0 BRA `(.L_x_45) ;  /* 0x0000000000148947 */ /* 0x000fea0003800000 */
[----:B------:R-:W1:Y:S01]  /*119f0*/  LDC.64 R8, c[0x0][0x5a8] ;  /* 0x00016a00ff087b82 */ /* 0x000e620000000a00 */
[----:B------:R-:W-:-:S04]  /*11a00*/  IMAD R6, R6, UR43, RZ ;  /* 0x0000002b06067c24 */ /* 0x000fc8000f8e02ff */
[----:B-1----:R-:W-:-:S05]  /*11a10*/  IMAD.WIDE R6, R6, 0x4, R8 ;  /* 0x0000000406067825 */ /* 0x002fca00078e0208 */
[----:B------:R1:W5:Y:S01]  /*11a20*/  LDG.E R16, desc[UR56][R6.64] ;  /* 0x0000003806107981 */ /* 0x000362000c1e1900 */
[----:B------:R-:W-:Y:S05]  /*11a30*/  BRA `(.L_x_44) ;  /* 0x0000000000087947 */ /* 0x000fea0003800000 */
.L_x_45:
[----:B------:R-:W-:Y:S02]  /*11a40*/  ULDC UR4, c[0x0][0x5a0] ;  /* 0x0001680000047ab9 */ /* 0x000fe40000000800 */
[----:B------:R-:W-:-:S07]  /*11a50*/  MOV R16, UR4 ;  /* 0x0000000400107c02 */ /* 0x000fce0008000f00 */
.L_x_44:
[----:B------:R-:W-:Y:S01]  /*11a60*/  ULDC.64 UR4, c[0x0][0x588] ;  /* 0x0001620000047ab9 */ /* 0x000fe20000000a00 */
[----:B------:R-:W-:Y:S01]  /*11a70*/  ISETP.NE.U32.AND P2, PT, R4, RZ, PT ;  /* 0x000000ff0400720c */ /* 0x000fe20003f45070 */
[----:B------:R-:W-:Y:S02]  /*11a80*/  UISETP.NE.U32.AND UP0, UPT, UR4, URZ, UPT ;  /* 0x0000003f0400728c */ /* 0x000fe4000bf05070 */
[----:B------:R-:W-:Y:S02]  /*11a90*/  ISETP.NE.U32.AND P3, PT, RZ, UR4, PT ;  /* 0x00000004ff007c0c */ /* 0x000fe4000bf65070 */
[----:B------:R-:W-:Y:S01]  /*11aa0*/  ISETP.NE.AND.EX P2, PT, R5, RZ, PT, P2 ;  /* 0x000000ff0500720c */ /* 0x000fe20003f45320 */
[----:B------:R-:W-:Y:S02]  /*11ab0*/  UISETP.NE.AND.EX UP0, UPT, UR5, URZ, UPT, UP0 ;  /* 0x0000003f0500728c */ /* 0x000fe4000bf05300 */
[----:B------:R-:W-:Y:S02]  /*11ac0*/  ISETP.NE.AND.EX P3, PT, RZ, UR5, PT, P3 ;  /* 0x00000005ff007c0c */ /* 0x000fe4000bf65330 */
[----:B------:R-:W-:-:S02]  /*11ad0*/  PLOP3.LUT P0, PT, PT, PT, PT, 0x8, 0x0 ;  /* 0x000000000000781c */ /* 0x000fc40003f0e170 */
[----:B------:R-:W-:-:S04]  /*11ae0*/  PLOP3.LUT P4, PT, PT, PT, UP0, 0x80, 0x0 ;  /* 0x000000000000781c */ /* 0x000fc80003f8f008 */
[----:B------:R-:W-:-:S05]  /*11af0*/  PLOP3.LUT P4, PT, P4, PT, PT, 0x8, 0x0 ;  /* 0x000000000000781c */ /* 0x000fca000278e170 */
[----:B------:R-:W-:Y:S08]  /*11b00*/  @P3 BRA P2, `(.L_x_46) ;  /* 0x0000000000283947 */ /* 0x000ff00001000000 */
[----:B------:R-:W-:Y:S04]  /*11b10*/  BSSY B0, `(.L_x_46) ;  /* 0x0000009000007945 */ /* 0x000fe80003800000 */
[----:B------:R-:W-:Y:S05]  /*11b20*/  @!P1 BRA `(.L_x_47) ;  /* 0x0000000000189947 */ /* 0x000fea0003800000 */
[----:B---34-:R-:W3:Y:S01]  /*11b30*/  LDL R0, [R1+0x4b8] ;  /* 0x0004b80001007983 */ /* 0x018ee20000100800 */
[----:B------:R-:W-:Y:S02]  /*11b40*/  PLOP3.LUT P0, PT, P4, PT, PT, 0x80, 0x0 ;  /* 0x000000000000781c */ /* 0x000fe4000270f070 */
[----:B---3--:R-:W-:-:S13]  /*11b50*/  LOP3.LUT P2, RZ, R0, 0xff, RZ, 0xc0, !PT ;  /* 0x000000ff00ff7812 */ /* 0x008fda000784c0ff */
[----:B------:R-:W-:Y:S05]  /*11b60*/  @!P2 BRA `(.L_x_48) ;  /* 0x00000000000ca947 */ /* 0x000fea0003800000 */
[----:B-----5:R-:W-:Y:S01]  /*11b70*/  FSETP.EQ.AND P0, PT, R2, RZ, PT ;  /* 0x000000ff0200720b */ /* 0x020fe20003f02000 */
[----:B------:R-:W-:-:S12]  /*11b80*/  BRA `(.L_x_48) ;  /* 0x0000000000047947 */ /* 0x000fd80003800000 */
.L_x_47:
[----:B-----5:R-:W-:-:S13]  /*11b90*/  FSETP.EQ.AND P0, PT, R2, RZ, PT ;  /* 0x000000ff0200720b */ /* 0x020fda0003f02000 */
.L_x_48:
[----:B------:R-:W-:Y:S05]  /*11ba0*/  BSYNC B0 ;  /* 0x0000000000007941 */ /* 0x000fea0003800000 */
.L_x_46:
[----:B------:R-:W-:Y:S04]  /*11bb0*/  BSSY B0, `(.L_x_49) ;  /* 0x0000008000007945 */ /* 0x000fe80003800000 */
[----:B------:R-:W-:Y:S05]  /*11bc0*/  @!P1 BRA `(.L_x_50) ;  /* 0x0000000000149947 */ /* 0x000fea0003800000 */
[----:B---34-:R-:W3:Y:S02]  /*11bd0*/  LDL R0, [R1+0x4b8] ;  /* 0x0004b80001007983 */ /* 0x018ee40000100800 */
[----:B---3--:R-:W-:-:S13]  /*11be0*/  LOP3.LUT P1, RZ, R0, 0xff, RZ, 0xc0, !PT ;  /* 0x000000ff00ff7812 */ /* 0x008fda000782c0ff */
[----:B------:R-:W-:Y:S05]  /*11bf0*/  @!P1 BRA `(.L_x_51) ;  /* 0x00000000000c9947 */ /* 0x000fea0003800000 */
[----:B-----5:R-:W-:Y:S01]  /*11c00*/  FSETP.EQ.AND P4, PT, R2, RZ, PT ;  /* 0x000000ff0200720b */ /* 0x020fe20003f82000 */
[----:B------:R-:W-:-:S12]  /*11c10*/  BRA `(.L_x_51) ;  /* 0x0000000000047947 */ /* 0x000fd80003800000 */
.L_x_50:
[----:B-----5:R-:W-:-:S13]  /*11c20*/  FSETP.EQ.AND P4, PT, R2, RZ, PT ;  /* 0x000000ff0200720b */ /* 0x020fda0003f82000 */
.L_x_51:
[----:B------:R-:W-:Y:S05]  /*11c30*/  BSYNC B0 ;  /* 0x0000000000007941 */ /* 0x000fea0003800000 */
.L_x_49:
[----:B------:R-:W-:Y:S01]  /*11c40*/  BSSY B0, `(.L_x_52) ;  /* 0x000003a000007945 */ /* 0x000fe20003800000 */
[----:B---34-:R-:W-:Y:S02]  /*11c50*/  MOV R0, RZ ;  /* 0x000000ff00007202 */ /* 0x018fe40000000f00 */
[----:B------:R-:W-:Y:S02]  /*11c60*/  CS2R R4, SRZ ;  /* 0x0000000000047805 */ /* 0x000fe4000001ff00 */
[----:B------:R-:W-:Y:S01]  /*11c70*/  MOV R3, RZ ;  /* 0x000000ff00037202 */ /* 0x000fe20000000f00 */
[----:B------:R-:W-:Y:S06]  /*11c80*/  @P0 BRA `(.L_x_53) ;  /* 0x0000000000d40947 */ /* 0x000fec0003800000 */
[----:B------:R-:W-:-:S04]  /*11c90*/  MOV R0, UR44 ;  /* 0x0000002c00007c02 */ /* 0x000fc80008000f00 */
[----:B------:R-:W-:-:S13]  /*11ca0*/  ISETP.NE.AND P2, PT, R0, 0x3, PT ;  /* 0x000000030000780c */ /* 0x000fda0003f45270 */
[----:B------:R-:W-:Y:S05]  /*11cb0*/  @!P2 BRA `(.L_x_54) ;  /* 0x000000000004a947 */ /* 0x000fea0003800000 */
[----:B------:R-:W-:Y:S01]  /*11cc0*/  BPT.TRAP 0x1 ;  /* 0x000000040000795c */ /* 0x000fe20000300000 */
.L_x_54:
[----:B-1----:R-:W-:Y:S01]  /*11cd0*/  LEA R6, R18, UR48, 0x3 ;  /* 0x0000003012067c11 */ /* 0x002fe2000f8e18ff */
[----:B------:R-:W-:Y:S01]  /*11ce0*/  BSSY B1, `(.L_x_55) ;  /* 0x0000004000017945 */ /* 0x000fe20003800000 */
[----:B------:R-:W-:-:S04]  /*11cf0*/  SHF.L.U32 R0, R19, 0x1f, RZ ;  /* 0x0000001f13007819 */ /* 0x000fc800000006ff */
[----:B------:R-:W1:Y:S02]  /*11d00*/  SYNCS.PHASECHK.TRANS64.TRYWAIT P1, [R6+URZ+0x60], R0 ;  /* 0x00006000060075a7 */ /* 0x000e64000802017f */
[----:B-1----:R-:W-:Y:S05]  /*11d10*/  @!P1 BRA `(.L_x_56) ;  /* 0x000000e400a09947 */ /* 0x002fea0003800000 */
.L_x_377:
[----:B------:R-:W-:Y:S05]  /*11d20*/  BSYNC B1 ;  /* 0x0000000000017941 */ /* 0x000fea0003800000 */
.L_x_55:
[----:B------:R-:W-:Y:S01]  /*11d30*/  BSSY B1, `(.L_x_57) ;  /* 0x0000019000017945 */ /* 0x000fe20003800000 */
[----:B-1----:R-:W-:Y:S02]  /*11d40*/  MOV R0, RZ ;  /* 0x000000ff00007202 */ /* 0x002fe40000000f00 */
[----:B------:R-:W-:Y:S02]  /*11d50*/  CS2R R4, SRZ ;  /* 0x0000000000047805 */ /* 0x000fe4000001ff00 */
[----:B------:R-:W-:Y:S01]  /*11d60*/  MOV R3, RZ ;  /* 0x000000ff00037202 */ /* 0x000fe20000000f00 */
[----:B------:R-:W-:Y:S06]  /*11d70*/  @P4 BRA `(.L_x_58) ;  /* 0x0000000000504947 */ /* 0x000fec0003800000 */
[----:B------:R-:W-:Y:S01]  /*11d80*/  LEA R3, R18, R17, 0xc ;  /* 0x0000001112037211 */ /* 0x000fe200078e60ff */
[----:B------:R-:W1:Y:S03]  /*11d90*/  S2R R7, SR_TID.X ;  /* 0x0000000000077919 */ /* 0x000e660000002100 */
[----:B------:R-:W-:Y:S01]  /*11da0*/  IADD3 R5, R3, UR48, RZ ;  /* 0x0000003003057c10 */ /* 0x000fe2000fffe0ff */
[----:B------:R-:W-:Y:S04]  /*11db0*/  LDS.U16 R4, [R3+UR48+0x200] ;  /* 0x0002003003047984 */ /* 0x000fe80008000400 */
[----:B------:R-:W3:Y:S01]  /*11dc0*/  LDS.U16 R0, [R3+UR48+0x100] ;  /* 0x0001003003007984 */ /* 0x000ee20008000400 */
[----:B-1----:R-:W-:-:S03]  /*11dd0*/  SHF.R.U32.HI R8, RZ, 0x4, R7 ;  /* 0x00000004ff087819 */ /* 0x002fc60000011607 */
[----:B------:R-:W-:Y:S01]  /*11de0*/  LDS.U16 R7, [R3+UR48+0x208] ;  /* 0x0002083003077984 */ /* 0x000fe20008000400 */
[----:B------:R-:W-:Y:S02]  /*11df0*/  LOP3.LUT P1, RZ, R8, 0x1, RZ, 0xc0, !PT ;  /* 0x0000000108ff7812 */ /* 0x000fe4000782c0ff */
[----:B------:R-:W-:-:S04]  /*11e00*/  MOV R8, 0x8 ;  /* 0x0000000800087802 */ /* 0x000fc80000000f00 */
[----:B------:R-:W-:-:S04]  /*11e10*/  SEL R8, R8, 0xfffffff8, !P1 ;  /* 0xfffffff808087807 */ /* 0x000fc80004800000 */
[----:B------:R-:W-:Y:S02]  /*11e20*/  LEA R5, R8, R5, 0x1 ;  /* 0x0000000508057211 */ /* 0x000fe400078e08ff */
[----:B---3--:R-:W-:Y:S02]  /*11e30*/  PRMT R0, R0, 0x5410, R4 ;  /* 0x0000541000007816 */ /* 0x008fe40000000004 */
[----:B------:R-:W1:Y:S02]  /*11e40*/  LDS.U16 R4, [R3+UR48+0x108] ;  /* 0x0001083003047984 */ /* 0x000e640008000400 */
[----:B-1----:R-:W-:Y:S02]  /*11e50*/  PRMT R3, R4, 0x5410, R7 ;  /* 0x0000541004037816 */ /* 0x002fe40000000007 */
[----:B------:R-:W-:Y:S04]  /*11e60*/  LDS.U16 R7, [R5+0x200] ;  /* 0x0002000005077984 */ /* 0x000fe80000000400 */
[----:B------:R-:W1:Y:S02]  /*11e70*/  LDS.U16 R4, [R5+0x100] ;  /* 0x0001000005047984 */ /* 0x000e640000000400 */
[----:B-1----:R-:W-:-:S02]  /*11e80*/  PRMT R4, R4, 0x5410, R7 ;  /* 0x0000541004047816 */ /* 0x002fc40000000007 */
[----:B------:R-:W-:Y:S04]  /*11e90*/  LDS.U16 R7, [R5+0x208] ;  /* 0x0002080005077984 */ /* 0x000fe80000000400 */
[----:B------:R-:W1:Y:S02]  /*11ea0*/  LDS.U16 R5, [R5+0x108] ;  /* 0x0001080005057984 */ /* 0x000e640000000400 */
[----:B-1----:R-:W-:-:S07]  /*11eb0*/  PRMT R5, R5, 0x5410, R7 ;  /* 0x0000541005057816 */ /* 0x002fce0000000007 */
.L_x_58:
[----:B------:R-:W-:Y:S05]  /*11ec0*/  BSYNC B1 ;  /* 0x0000000000017941 */ /* 0x000fea0003800000 */
.L_x_57:
[----:B------:R-:W-:Y:S01]  /*11ed0*/  @!PT LDS RZ, [RZ] ;  /* 0x00000000fffff984 */ /* 0x000fe20000000800 */
[----:B------:R-:W-:Y:S01]  /*11ee0*/  @!PT LDS RZ, [RZ] ;  /* 0x00000000fffff984 */ /* 0x000fe20000000800 */
[----:B------:R-:W-:Y:S01]  /*11ef0*/  @!PT LDS RZ, [RZ] ;  /* 0x00000000fffff984 */ /* 0x000fe20000000800 */
[----:B------:R-:W-:Y:S01]  /*11f00*/  @!PT LDS RZ, [RZ] ;  /* 0x00000000fffff984 */ /* 0x000fe20000000800 */
[----:B------:R1:W-:Y:S06]  /*11f10*/  MEMBAR.ALL.CTA ;  /* 0x0000000000007992 */ /* 0x0003ec0000008000 */
[----:B-1----:R-:W1:Y:S01]  /*11f20*/  FENCE.VIEW.ASYNC.S ;  /* 0x00000000000073c6 */ /* 0x002e620000000000 */
[----:B------:R-:W-:Y:S05]  /*11f30*/  @!P2 BRA `(.L_x_59) ;  /* 0x000000000004a947 */ /* 0x000fea0003800000 */
[----:B------:R-:W-:Y:S01]  /*11f40*/  BPT.TRAP 0x1 ;  /* 0x000000040000795c */ /* 0x000fe20000300000 */
.L_x_59:
[----:B------:R-:W3:Y:S01]  /*11f50*/  S2R R7, SR_CgaCtaId ;  /* 0x0000000000077919 */ /* 0x000ee20000008800 */
[----:B------:R-:W-:Y:S02]  /*11f60*/  IADD3 R6, R6, 0x80, RZ ;  /* 0x0000008006067810 */ /* 0x000fe40007ffe0ff */
[----:B------:R-:W-:-:S04]  /*11f70*/  IADD3 R18, R18, 0x1, RZ ;  /* 0x0000000112127810 */ /* 0x000fc80007ffe0ff */
[----:B------:R-:W-:-:S04]  /*11f80*/  ISETP.NE.AND P1, PT, R18, 0x4, PT ;  /* 0x000000041200780c */ /* 0x000fc80003f25270 */
[----:B------:R-:W-:Y:S02]  /*11f90*/  SEL R18, R18, RZ, P1 ;  /* 0x000000ff12127207 */ /* 0x000fe40000800000 */
[----:B---3--:R-:W-:-:S04]  /*11fa0*/  PRMT R6, R7, 0x654, R6 ;  /* 0x0000065407067816 */ /* 0x008fc80000000006 */
[----:B-1----:R1:W-:Y:S02]  /*11fb0*/  SYNCS.ARRIVE.TRANS64.RED.A1T0 RZ, [R6+URZ], RZ ;  /* 0x000000ff06ff79a7 */ /* 0x0023e4000810043f */
[----:B-1----:R-:W-:-:S04]  /*11fc0*/  SEL R6, RZ, 0x1, P1 ;  /* 0x00000001ff067807 */ /* 0x002fc80000800000 */
[----:B------:R-:W-:-:S07]  /*11fd0*/  LOP3.LUT R19, R19, R6, RZ, 0x3c, !PT ;  /* 0x0000000613137212 */ /* 0x000fce00078e3cff */
.L_x_53:
[----:B------:R-:W-:Y:S05]  /*11fe0*/  BSYNC B0 ;  /* 0x0000000000007941 */ /* 0x000fea0003800000 */
.L_x_52:
[----:B-1----:R-:W-:Y:S01]  /*11ff0*/  F2FP.F16.E4M3.UNPACK_B R6, R0 ;  /* 0x00000000ff06723e */ /* 0x002fe200020006ff */
[C---:B-----5:R-:W-:Y:S01]  /*12000*/  FMUL R22, R16.reuse, R22 ;  /* 0x0000001610167220 */ /* 0x060fe20000400000 */
[C---:B------:R-:W-:Y:S01]  /*12010*/  FMUL R152, R16.reuse, R152 ;  /* 0x0000009810987220 */ /* 0x040fe20000400000 */
[C---:B------:R-:W-:Y:S01]  /*12020*/  FMUL R154, R16.reuse, R154 ;  /* 0x0000009a109a7220 */ /* 0x040fe20000400000 */
[C---:B------:R-:W-:Y:S01]  /*12030*/  FMUL R157, R16.reuse, R157 ;  /* 0x0000009d109d7220 */ /* 0x040fe20000400000 */
[--C-:B------:R-:W-:Y:S01]  /*12040*/  HADD2.F32 R7, -RZ, R6.reuse.H0_H0 ;  /* 0x20000006ff077230 */ /* 0x100fe20000004100 */
[----:B------:R-:W1:Y:S01]  /*12050*/  S2R R14, SR_TID.X ;  /* 0x00000000000e7919 */ /* 0x000e620000002100 */
[C---:B------:R-:W-:Y:S01]  /*12060*/  FMUL R156, R16.reuse, R156 ;  /* 0x0000009c109c7220 */ /* 0x040fe20000400000 */
[C---:B------:R-:W-:Y:S01]  /*12070*/  FMUL R159, R16.reuse, R159 ;  /* 0x0000009f109f7220 */ /* 0x040fe20000400000 */
[----:B------:R-:W-:Y:S01]  /*12080*/  FMUL R158, R16, R158 ;  /* 0x0000009e109e7220 */ /* 0x000fe20000400000 */
[----:B------:R-:W-:Y:S01]  /*12090*/  FFMA R22, R2, R7, R22 ;  /* 0x0000000702167223 */ /* 0x000fe20000000016 */
[----:B------:R-:W-:-:S02]  /*120a0*/  HADD2.F32 R7, -RZ, R6.H1_H1 ;  /* 0x30000006ff077230 */ /* 0x000fc40000004100 */
[C---:B------:R-:W-:Y:S01]  /*120b0*/  FMUL R6, R16.reuse, R23 ;  /* 0x0000001710067220 */ /* 0x040fe20000400000 */
[C---:B------:R-:W-:Y:S01]  /*120c0*/  FMUL R161, R16.reuse, R161 ;  /* 0x000000a110a17220 */ /* 0x040fe20000400000 */
[C---:B------:R-:W-:Y:S01]  /*120d0*/  FMUL R160, R16.reuse, R160 ;  /* 0x000000a010a07220 */ /* 0x040fe20000400000 */
[----:B------:R-:W-:Y:S01]  /*120e0*/  FMUL R163, R16, R163 ;  /* 0x000000a310a37220 */ /* 0x000fe20000400000 */
[----:B------:R-:W-:Y:S01]  /*120f0*/  FFMA R6, R2, R7, R6 ;  /* 0x0000000702067223 */ /* 0x000fe20000000006 */
[----:B------:R-:W-:-:S04]  /*12100*/  FMUL R162, R16, R162 ;  /* 0x000000a210a27220 */ /* 0x000fc80000400000 */
[----:B------:R-:W-:Y:S02]  /*12110*/  F2FP.SATFINITE.RELU.E4M3.F32.PACK_AB_MERGE_C R22, R6, R22, RZ ;  /* 0x000000160616723e */ /* 0x000fe400048078ff */
[----:B------:R-:W-:-:S05]  /*12120*/  F2FP.F16.E4M3.UNPACK_B R6, R0.H1 ;  /* 0x00000000ff06723e */ /* 0x000fca00030006ff */
[----:B------:R-:W-:-:S05]  /*12130*/  HADD2.F32 R7, -RZ, R6.H0_H0 ;  /* 0x20000006ff077230 */ /* 0x000fca0000004100 */
[----:B------:R-:W-:Y:S01]  /*12140*/  FFMA R152, R2, R7, R152 ;  /* 0x0000000702987223 */ /* 0x000fe20000000098 */
[----:B------:R-:W-:Y:S02]  /*12150*/  HADD2.F32 R7, -RZ, R6.H1_H1 ;  /* 0x30000006ff077230 */ /* 0x000fe40000004100 */
[----:B------:R-:W-:Y:S01]  /*12160*/  FMUL R6, R16, R153 ;  /* 0x0000009910067220 */ /* 0x000fe20000400000 */
[----:B-1----:R-:W-:-:S03]  /*12170*/  LOP3.LUT R14, R14, 0xff, RZ, 0xc0, !PT ;  /* 0x000000ff0e0e7812 */ /* 0x002fc600078ec0ff */
[----:B------:R-:W-:Y:S01]  /*12180*/  FFMA R6, R2, R7, R6 ;  /* 0x0000000702067223 */ /* 0x000fe20000000006 */
[----:B------:R-:W-:-:S04]  /*12190*/  IADD3 R14, R14, 0x1f, RZ ;  /* 0x0000001f0e0e7810 */ /* 0x000fc80007ffe0ff */
[----:B------:R-:W-:Y:S02]  /*121a0*/  F2FP.SATFINITE.RELU.E4M3.F32.PACK_AB_MERGE_C R152, R6, R152, RZ ;  /* 0x000000980698723e */ /* 0x000fe400048078ff */
[----:B------:R-:W-:Y:S02]  /*121b0*/  F2FP.F16.E4M3.UNPACK_B R6, R3 ;  /* 0x00000003ff06723e */ /* 0x000fe400020006ff */
[----:B------:R-:W-:-:S03]  /*121c0*/  ISETP.GT.U32.AND P1, PT, R14, 0x3e, PT ;  /* 0x0000003e0e00780c */ /* 0x000fc60003f24070 */
[----:B------:R-:W-:-:S05]  /*121d0*/  HADD2.F32 R7, -RZ, R6.H0_H0 ;  /* 0x20000006ff077230 */ /* 0x000fca0000004100 */
[----:B------:R-:W-:Y:S01]  /*121e0*/  FFMA R154, R2, R7, R154 ;  /* 0x00000007029a7223 */ /* 0x000fe2000000009a */
[----:B------:R-:W-:Y:S02]  /*121f0*/  HADD2.F32 R7, -RZ, R6.H1_H1 ;  /* 0x30000006ff077230 */ /* 0x000fe40000004100 */
[----:B------:R-:W-:-:S04]  /*12200*/  FMUL R6, R16, R155 ;  /* 0x0000009b10067220 */ /* 0x000fc80000400000 */
[----:B------:R-:W-:-:S05]  /*12210*/  FFMA R6, R2, R7, R6 ;  /* 0x0000000702067223 */ /* 0x000fca0000000006 */
[----:B------:R-:W-:Y:S02]  /*12220*/  F2FP.SATFINITE.RELU.E4M3.F32.PACK_AB_MERGE_C R154, R6, R154, RZ ;  /* 0x0000009a069a723e */ /* 0x000fe400048078ff */
[----:B------:R-:W-:-:S05]  /*12230*/  F2FP.F16.E4M3.UNPACK_B R6, R3.H1 ;  /* 0x00000003ff06723e */ /* 0x000fca00030006ff */
[--C-:B------:R-:W-:Y:S02]  /*12240*/  HADD2.F32 R7, -RZ, R6.reuse.H0_H0 ;  /* 0x20000006ff077230 */ /* 0x100fe40000004100 */
[----:B------:R-:W-:-:S03]  /*12250*/  HADD2.F32 R6, -RZ, R6.H1_H1 ;  /* 0x30000006ff067230 */ /* 0x000fc60000004100 */
[C---:B------:R-:W-:Y:S02]  /*12260*/  FFMA R156, R2.reuse, R7, R156 ;  /* 0x00000007029c7223 */ /* 0x040fe4000000009c */
[----:B------:R-:W-:Y:S01]  /*12270*/  FFMA R11, R2, R6, R157 ;  /* 0x00000006020b7223 */ /* 0x000fe2000000009d */
[----:B------:R-:W-:-:S04]  /*12280*/  F2FP.F16.E4M3.UNPACK_B R6, R4 ;  /* 0x00000004ff06723e */ /* 0x000fc800020006ff */
[----:B------:R-:W-:Y:S01]  /*12290*/  F2FP.SATFINITE.RELU.E4M3.F32.PACK_AB_MERGE_C R11, R11, R156, RZ ;  /* 0x0000009c0b0b723e */ /* 0x000fe200048078ff */
[--C-:B------:R-:W-:Y:S02]  /*122a0*/  HADD2.F32 R7, -RZ, R6.reuse.H0_H0 ;  /* 0x20000006ff077230 */ /* 0x100fe40000004100 */
[----:B------:R-:W-:-:S03]  /*122b0*/  HADD2.F32 R6, -RZ, R6.H1_H1 ;  /* 0x30000006ff067230 */ /* 0x000fc60000004100 */
[C---:B------:R-:W-:Y:S02]  /*122c0*/  FFMA R158, R2.reuse, R7, R158 ;  /* 0x00000007029e7223 */ /* 0x040fe4000000009e */
[----:B------:R-:W-:Y:S01]  /*122d0*/  FFMA R10, R2, R6, R159 ;  /* 0x00000006020a7223 */ /* 0x000fe2000000009f */
[----:B------:R-:W-:-:S04]  /*122e0*/  F2FP.F16.E4M3.UNPACK_B R6, R4.H1 ;  /* 0x00000004ff06723e */ /* 0x000fc800030006ff */
[----:B------:R-:W-:Y:S01]  /*122f0*/  F2FP.SATFINITE.RELU.E4M3.F32.PACK_AB_MERGE_C R10, R10, R158, RZ ;  /* 0x0000009e0a0a723e */ /* 0x000fe200048078ff */
        /* <DEDUP_REMOVED lines=8> */
[----:B------:R-:W-:Y:S01]  /*12380*/  FFMA R162, R2, R7, R162 ;  /* 0x0000000702a27223 */ /* 0x000fe200000000a2 */
[----:B------:R-:W-:Y:S01]  /*12390*/  FMUL R7, R16, R164 ;  /* 0x000000a410077220 */ /* 0x000fe20000400000 */
[----:B------:R-:W-:Y:S01]  /*123a0*/  FFMA R8, R2, R6, R163 ;  /* 0x0000000602087223 */ /* 0x000fe200000000a3 */
[----:B------:R-:W-:-:S04]  /*123b0*/  F2FP.F16.E4M3.UNPACK_B R6, R5.H1 ;  /* 0x00000005ff06723e */ /* 0x000fc800030006ff */
[----:B------:R-:W-:Y:S01]  /*123c0*/  F2FP.SATFINITE.RELU.E4M3.F32.PACK_AB_MERGE_C R8, R8, R162, RZ ;  /* 0x000000a20808723e */ /* 0x000fe200048078ff */
[--C-:B------:R-:W-:Y:S02]  /*123d0*/  HADD2.F32 R13, -RZ, R6.reuse.H0_H0 ;  /* 0x20000006ff0d7230 */ /* 0x100fe40000004100 */
[----:B------:R-:W-:Y:S02]  /*123e0*/  HADD2.F32 R12, -RZ, R6.H1_H1 ;  /* 0x30000006ff0c7230 */ /* 0x000fe40000004100 */
[----:B------:R-:W-:Y:S01]  /*123f0*/  FMUL R6, R16, R165 ;  /* 0x000000a510067220 */ /* 0x000fe20000400000 */
[----:B------:R-:W-:-:S03]  /*12400*/  FFMA R7, R2, R13, R7 ;  /* 0x0000000d02077223 */ /* 0x000fc60000000007 */
[----:B------:R-:W-:-:S05]  /*12410*/  FFMA R6, R2, R12, R6 ;  /* 0x0000000c02067223 */ /* 0x000fca0000000006 */
[----:B------:R-:W-:Y:S01]  /*12420*/  F2FP.SATFINITE.RELU.E4M3.F32.PACK_AB_MERGE_C R7, R6, R7, RZ ;  /* 0x000000070607723e */ /* 0x000fe200048078ff */
[----:B------:R-:W-:Y:S06]  /*12430*/  @P1 BRA `(.L_x_60) ;  /* 0x0000000000041947 */ /* 0x000fec0003800000 */
[----:B------:R-:W-:-:S04]  /*12440*/  DEPBAR.LE SB0, 0x1 ;  /* 0x000080400000791a */ /* 0x000fc80000000000 */
.L_x_60:
[----:B------:R-:W1:Y:S01]  /*12450*/  S2R R6, SR_TID.X ;  /* 0x0000000000067919 */ /* 0x000e620000002100 */
[----:B------:R-:W-:Y:S05]  /*12460*/  WARPSYNC.ALL ;  /* 0x0000000000007948 */ /* 0x000fea0003800000 */
[----:B------:R-:W-:Y:S06]  /*12470*/  BAR.SYNC.DEFER_BLOCKING 0x1, 0x100 ;  /* 0x0044000000007b1d */ /* 0x000fec0000010000 */
[----:B------:R-:W-:Y:S01]  /*12480*/  BSSY B0, `(.L_x_61) ;  /* 0x000001c000007945 */ /* 0x000fe20003800000 */
[----:B------:R3:W-:Y:S01]  /*12490*/  STS.U16 [R17+UR48+0x4100], R22 ;  /* 0x0041001611007988 */ /* 0x0007e20008000430 */
[----:B-1----:R-:W-:-:S02]  /*124a0*/  SHF.R.U32.HI R12, RZ, 0x4, R6 ;  /* 0x00000004ff0c7819 */ /* 0x002fc40000011606 */
[----:B------:R-:W-:Y:S01]  /*124b0*/  IADD3 R6, R17, UR48, RZ ;  /* 0x0000003011067c10 */ /* 0x000fe2000fffe0ff */
[----:B------:R3:W-:Y:S01]  /*124c0*/  STS.U16 [R17+UR48+0x4200], R152 ;  /* 0x0042009811007988 */ /* 0x0007e20008000430 */
[----:B------:R-:W-:Y:S02]  /*124d0*/  LOP3.LUT P2, RZ, R12, 0x1, RZ, 0xc0, !PT ;  /* 0x000000010cff7812 */ /* 0x000fe4000784c0ff */
[----:B------:R-:W-:Y:S01]  /*124e0*/  MOV R12, 0x8 ;  /* 0x00000008000c7802 */ /* 0x000fe20000000f00 */
[----:B------:R3:W-:Y:S03]  /*124f0*/  STS.U16 [R17+UR48+0x4108], R154 ;  /* 0x0041089a11007988 */ /* 0x0007e60008000430 */
[----:B------:R-:W-:Y:S01]  /*12500*/  SEL R12, R12, 0xfffffff8, !P2 ;  /* 0xfffffff80c0c7807 */ /* 0x000fe20005000000 */
[----:B------:R3:W-:Y:S03]  /*12510*/  STS.U16 [R17+UR48+0x4208], R11 ;  /* 0x0042080b11007988 */ /* 0x0007e60008000430 */
[----:B------:R-:W-:-:S05]  /*12520*/  LEA R6, R12, R6, 0x1 ;  /* 0x000000060c067211 */ /* 0x000fca00078e08ff */
[----:B------:R3:W-:Y:S04]  /*12530*/  STS.U16 [R6+0x4100], R10 ;  /* 0x0041000a06007388 */ /* 0x0007e80000000400 */
[----:B------:R3:W-:Y:S04]  /*12540*/  STS.U16 [R6+0x4200], R9 ;  /* 0x0042000906007388 */ /* 0x0007e80000000400 */
[----:B------:R3:W-:Y:S04]  /*12550*/  STS.U16 [R6+0x4108], R8 ;  /* 0x0041080806007388 */ /* 0x0007e80000000400 */
[----:B------:R3:W-:Y:S01]  /*12560*/  STS.U16 [R6+0x4208], R7 ;  /* 0x0042080706007388 */ /* 0x0007e20000000400 */
[----:B------:R-:W-:Y:S01]  /*12570*/  @!PT LDS RZ, [RZ] ;  /* 0x00000000fffff984 */ /* 0x000fe20000000800 */
[----:B------:R-:W-:Y:S01]  /*12580*/  @!PT LDS RZ, [RZ] ;  /* 0x00000000fffff984 */ /* 0x000fe20000000800 */
[----:B------:R-:W-:Y:S01]  /*12590*/  @!PT LDS RZ, [RZ] ;  /* 0x00000000fffff984 */ /* 0x000fe20000000800 */
[----:B------:R-:W-:Y:S01]  /*125a0*/  @!PT LDS RZ, [RZ] ;  /* 0x00000000fffff984 */ /* 0x000fe20000000800 */
[----:B------:R1:W-:Y:S06]  /*125b0*/  MEMBAR.ALL.CTA ;  /* 0x0000000000007992 */ /* 0x0003ec0000008000 */
[----:B-1----:R-:W1:Y:S02]  /*125c0*/  FENCE.VIEW.ASYNC.S ;  /* 0x00000000000073c6 */ /* 0x002e640000000000 */
[----:B-1----:R-:W-:Y:S06]  /*125d0*/  BAR.SYNC.DEFER_BLOCKING 0x1, 0x100 ;  /* 0x0044000000007b1d */ /* 0x002fec0000010000 */
[----:B------:R-:W-:Y:S05]  /*125e0*/  @P1 BRA `(.L_x_62) ;  /* 0x0000000000141947 */ /* 0x000fea0003800000 */
[----:B------:R-:W-:Y:S02]  /*125f0*/  UIADD3 UR4, UP0, UR58, 0x4f0, URZ ;  /* 0x000004f03a047890 */ /* 0x000fe4000ff1e03f */
[----:B------:R-:W-:Y:S02]  /*12600*/  UIADD3 UR40, UR48, 0x4100, URZ ;  /* 0x0000410030287890 */ /* 0x000fe4000fffe03f */
[----:B------:R-:W-:-:S09]  /*12610*/  UIADD3.X UR5, URZ, UR59, URZ, UP0, !UPT ;  /* 0x0000003b3f057290 */ /* 0x000fd200087fe43f */
[----:B------:R1:W-:Y:S02]  /*12620*/  UTMASTG.3D [UR40], [UR4] ;  /* 0x00000028040073b5 */ /* 0x0003e40008010000 */
[----:B-1----:R0:W-:Y:S02]  /*12630*/  UTMACMDFLUSH ;  /* 0x00000000000079b7 */ /* 0x0021e40000000000 */
.L_x_62:
[----:B------:R-:W-:Y:S05]  /*12640*/  BSYNC B0 ;  /* 0x0000000000007941 */ /* 0x000fea0003800000 */
.L_x_61:
[----:B------:R-:W-:Y:S04]  /*12650*/  BSSY B0, `(.L_x_63) ;  /* 0x0000034000007945 */ /* 0x000fe80003800000 */
[----:B------:R-:W-:Y:S05]  /*12660*/  @P0 BRA `(.L_x_64) ;  /* 0x0000000000c80947 */ /* 0x000fea0003800000 */
[----:B---3--:R-:W-:-:S04]  /*12670*/  MOV R7, UR44 ;  /* 0x0000002c00077c02 */ /* 0x008fc80008000f00 */
[----:B------:R-:W-:-:S13]  /*12680*/  ISETP.NE.AND P2, PT, R7, 0x3, PT ;  /* 0x000000030700780c */ /* 0x000fda0003f45270 */
[----:B------:R-:W-:Y:S05]  /*12690*/  @!P2 BRA `(.L_x_65) ;  /* 0x000000000004a947 */ /* 0x000fea0003800000 */
[----:B------:R-:W-:Y:S01]  /*126a0*/  BPT.TRAP 0x1 ;  /* 0x000000040000795c */ /* 0x000fe20000300000 */
.L_x_65:
[----:B------:R-:W-:Y:S01]  /*126b0*/  LEA R7, R18, UR48, 0x3 ;  /* 0x0000003012077c11 */ /* 0x000fe2000f8e18ff */
[----:B------:R-:W-:Y:S01]  /*126c0*/  BSSY B1, `(.L_x_66) ;  /* 0x0000004000017945 */ /* 0x000fe20003800000 */
[----:B------:R-:W-:-:S04]  /*126d0*/  SHF.L.U32 R8, R19, 0x1f, RZ ;  /* 0x0000001f13087819 */ /* 0x000fc800000006ff */
[----:B------:R-:W1:Y:S02]  /*126e0*/  SYNCS.PHASECHK.TRANS64.TRYWAIT P3, [R7+URZ+0x60], R8 ;  /* 0x00006008070075a7 */ /* 0x000e64000806017f */
[----:B-1----:R-:W-:Y:S05]  /*126f0*/  @!P3 BRA `(.L_x_67) ;  /* 0x000000dc003cb947 */ /* 0x002fea0003800000 */
.L_x_378:
[----:B------:R-:W-:Y:S05]  /*12700*/  BSYNC B1 ;  /* 0x0000000000017941 */ /* 0x000fea0003800000 */
.L_x_66:
[----:B------:R-:W-:Y:S04]  /*12710*/  BSSY B1, `(.L_x_68) ;  /* 0x0000016000017945 */ /* 0x000fe80003800000 */
[----:B------:R-:W-:Y:S05]  /*12720*/  @P4 BRA `(.L_x_69) ;  /* 0x0000000000504947 */ /* 0x000fea0003800000 */
[----:B------:R-:W-:Y:S01]  /*12730*/  LEA R3, R18, R17, 0xc ;  /* 0x0000001112037211 */ /* 0x000fe200078e60ff */
[----:B------:R-:W3:Y:S03]  /*12740*/  S2R R9, SR_TID.X ;  /* 0x0000000000097919 */ /* 0x000ee60000002100 */
[----:B------:R-:W-:Y:S01]  /*12750*/  IADD3 R5, R3, UR48, RZ ;  /* 0x0000003003057c10 */ /* 0x000fe2000fffe0ff */
[----:B------:R-:W-:Y:S04]  /*12760*/  LDS.U16 R4, [R3+UR48+0x200] ;  /* 0x0002003003047984 */ /* 0x000fe80008000400 */
[----:B------:R-:W4:Y:S04]  /*12770*/  LDS.U16 R0, [R3+UR48+0x100] ;  /* 0x0001003003007984 */ /* 0x000f280008000400 */
[----:B-1----:R-:W-:Y:S01]  /*12780*/  LDS.U16 R8, [R3+UR48+0x208] ;  /* 0x0002083003087984 */ /* 0x002fe20008000400 */
[----:B---3--:R-:W-:-:S04]  /*12790*/  SHF.R.U32.HI R9, RZ, 0x4, R9 ;  /* 0x00000004ff097819 */ /* 0x008fc80000011609 */
[----:B------:R-:W-:Y:S02]  /*127a0*/  LOP3.LUT P3, RZ, R9, 0x1, RZ, 0xc0, !PT ;  /* 0x0000000109ff7812 */ /* 0x000fe4000786c0ff */
[----:B------:R-:W-:-:S04]  /*127b0*/  MOV R9, 0x8 ;  /* 0x0000000800097802 */ /* 0x000fc80000000f00 */
[----:B------:R-:W-:-:S04]  /*127c0*/  SEL R9, R9, 0xfffffff8, !P3 ;  /* 0xfffffff809097807 */ /* 0x000fc80005800000 */
[----:B------:R-:W-:Y:S02]  /*127d0*/  LEA R5, R9, R5, 0x1 ;  /* 0x0000000509057211 */ /* 0x000fe400078e08ff */
[----:B----4-:R-:W-:Y:S02]  /*127e0*/  PRMT R0, R0, 0x5410, R4 ;  /* 0x0000541000007816 */ /* 0x010fe40000000004 */
        /* <DEDUP_REMOVED lines=8> */
.L_x_69:
[----:B------:R-:W-:Y:S05]  /*12870*/  BSYNC B1 ;  /* 0x0000000000017941 */ /* 0x000fea0003800000 */
.L_x_68:
[----:B------:R-:W-:Y:S01]  /*12880*/  @!PT LDS RZ, [RZ] ;  /* 0x00000000fffff984 */ /* 0x000fe20000000800 */
[----:B------:R-:W-:Y:S01]  /*12890*/  @!PT LDS RZ, [RZ] ;  /* 0x00000000fffff984 */ /* 0x000fe20000000800 */
[----:B------:R-:W-:Y:S01]  /*128a0*/  @!PT LDS RZ, [RZ] ;  /* 0x00000000fffff984 */ /* 0x000fe20000000800 */
[----:B------:R-:W-:Y:S01]  /*128b0*/  @!PT LDS RZ, [RZ] ;  /* 0x00000000fffff984 */ /* 0x000fe20000000800 */
[----:B------:R3:W-:Y:S06]  /*128c0*/  MEMBAR.ALL.CTA ;  /* 0x0000000000007992 */ /* 0x0007ec0000008000 */
[----:B---3--:R-:W3:Y:S01]  /*128d0*/  FENCE.VIEW.ASYNC.S ;  /* 0x00000000000073c6 */ /* 0x008ee20000000000 */
[----:B------:R-:W-:Y:S05]  /*128e0*/  @!P2 BRA `(.L_x_70) ;  /* 0x000000000004a947 */ /* 0x000fea0003800000 */
[----:B------:R-:W-:Y:S01]  /*128f0*/  BPT.TRAP 0x1 ;  /* 0x000000040000795c */ /* 0x000fe20000300000 */
.L_x_70:
[----:B-1----:R-:W1:Y:S01]  /*12900*/  S2R R8, SR_CgaCtaId ;  /* 0x0000000000087919 */ /* 0x002e620000008800 */
[----:B------:R-:W-:Y:S02]  /*12910*/  IADD3 R7, R7, 0x80, RZ ;  /* 0x0000008007077810 */ /* 0x000fe40007ffe0ff */
[----:B------:R-:W-:-:S04]  /*12920*/  IADD3 R18, R18, 0x1, RZ ;  /* 0x0000000112127810 */ /* 0x000fc80007ffe0ff */
[----:B------:R-:W-:-:S04]  /*12930*/  ISETP.NE.AND P2, PT, R18, 0x4, PT ;  /* 0x000000041200780c */ /* 0x000fc80003f45270 */
[----:B------:R-:W-:Y:S02]  /*12940*/  SEL R18, R18, RZ, P2 ;  /* 0x000000ff12127207 */ /* 0x000fe40001000000 */
[----:B-1----:R-:W-:-:S04]  /*12950*/  PRMT R7, R8, 0x654, R7 ;  /* 0x0000065408077816 */ /* 0x002fc80000000007 */
[----:B---3--:R1:W-:Y:S02]  /*12960*/  SYNCS.ARRIVE.TRANS64.RED.A1T0 RZ, [R7+URZ], RZ ;  /* 0x000000ff07ff79a7 */ /* 0x0083e4000810043f */
[----:B-1----:R-:W-:-:S04]  /*12970*/  SEL R7, RZ, 0x1, P2 ;  /* 0x00000001ff077807 */ /* 0x002fc80001000000 */
[----:B------:R-:W-:-:S07]  /*12980*/  LOP3.LUT R19, R19, R7, RZ, 0x3c, !PT ;  /* 0x0000000713137212 */ /* 0x000fce00078e3cff */
.L_x_64:
[----:B------:R-:W-:Y:S05]  /*12990*/  BSYNC B0 ;  /* 0x0000000000007941 */ /* 0x000fea0003800000 */
.L_x_63:
[----:B---3--:R-:W3:Y:S04]  /*129a0*/  LDL.LU R8, [R1+0x2a0] ;  /* 0x0002a00001087983 */ /* 0x008ee80000300800 */
[----:B------:R-:W4:Y:S04]  /*129b0*/  LDL.LU R10, [R1+0x2a4] ;  /* 0x0002a400010a7983 */ /* 0x000f280000300800 */
[----:B------:R-:W5:Y:S04]  /*129c0*/  LDL.LU R14, [R1+0x2a8] ;  /* 0x0002a800010e7983 */ /* 0x000f680000300800 */
[----:B------:R-:W2:Y:S04]  /*129d0*/  LDL.LU R13, [R1+0x2ac] ;  /* 0x0002ac00010d7983 */ /* 0x000ea80000300800 */
[----:B------:R-:W2:Y:S01]  /*129e0*/  LDL.LU R12, [R1+0x2b0] ;  /* 0x0002b000010c7983 */ /* 0x000ea20000300800 */
[----:B------:R-:W-:-:S03]  /*129f0*/  F2FP.F16.E4M3.UNPACK_B R7, R0 ;  /* 0x00000000ff07723e */ /* 0x000fc600020006ff */
[----:B------:R-:W2:Y:S02]  /*12a00*/  LDL.LU R11, [R1+0x2b4] ;  /* 0x0002b400010b7983 */ /* 0x000ea40000300800 */
[----:B------:R-:W-:Y:S02]  /*12a10*/  HADD2.F32 R9, -RZ, R7.H0_H0 ;  /* 0x20000007ff097230 */ /* 0x000fe40000004100 */
[----:B------:R-:W2:Y:S01]  /*12a20*/  LDL.LU R20, [R1+0x2b8] ;  /* 0x0002b80001147983 */ /* 0x000ea20000300800 */
[----:B---3--:R-:W-:-:S04]  /*12a30*/  FMUL R8, R16, R8 ;  /* 0x0000000810087220 */ /* 0x008fc80000400000 */
[----:B------:R-:W-:Y:S01]  /*12a40*/  FFMA R8, R2, R9, R8 ;  /* 0x0000000902087223 */ /* 0x000fe20000000008 */
[----:B------:R-:W-:Y:S02]  /*12a50*/  HADD2.F32 R9, -RZ, R7.H1_H1 ;  /* 0x30000007ff097230 */ /* 0x000fe40000004100 */
[----:B----4-:R-:W-:Y:S02]  /*12a60*/  FMUL R7, R16, R10 ;  /* 0x0000000a10077220 */ /* 0x010fe40000400000 */
[----:B------:R-:W3:Y:S02]  /*12a70*/  LDL.LU R10, [R1+0x2bc] ;  /* 0x0002bc00010a7983 */ /* 0x000ee40000300800 */
[----:B------:R-:W-:Y:S02]  /*12a80*/  FFMA R7, R2, R9, R7 ;  /* 0x0000000902077223 */ /* 0x000fe40000000007 */
[----:B------:R-:W4:Y:S03]  /*12a90*/  LDL.LU R28, [R1+0x2c0] ;  /* 0x0002c000011c7983 */ /* 0x000f260000300800 */
[----:B------:R-:W-:Y:S01]  /*12aa0*/  F2FP.SATFINITE.RELU.E4M3.F32.PACK_AB_MERGE_C R24, R7, R8, RZ ;  /* 0x000000080718723e */ /* 0x000fe200048078ff */
[----:B------:R-:W4:Y:S01]  /*12ab0*/  LDL.LU R15, [R1+0x2c4] ;  /* 0x0002c400010f7983 */ /* 0x000f220000300800 */
[----:B------:R-:W-:Y:S01]  /*12ac0*/  F2FP.F16.E4M3.UNPACK_B R7, R0.H1 ;  /* 0x00000000ff07723e */ /* 0x000fe200030006ff */
[----:B-----5:R-:W-:-:S02]  /*12ad0*/  FMUL R8, R16, R14 ;  /* 0x0000000e10087220 */ /* 0x020fc40000400000 */
[----:B------:R-:W5:Y:S02]  /*12ae0*/  LDL.LU R14, [R1+0x2c8] ;  /* 0x0002c800010e7983 */ /* 0x000f640000300800 */
[----:B------:R-:W-:-:S05]  /*12af0*/  HADD2.F32 R9, -RZ, R7.H0_H0 ;  /* 0x20000007ff097230 */ /* 0x000fca0000004100 */
[----:B------:R-:W-:Y:S01]  /*12b00*/  FFMA R8, R2, R9, R8 ;  /* 0x0000000902087223 */ /* 0x000fe20000000008 */
[----:B------:R-:W-:Y:S02]  /*12b10*/  HADD2.F32 R9, -RZ, R7.H1_H1 ;  /* 0x30000007ff097230 */ /* 0x000fe40000004100 */
[----:B--2---:R-:W-:Y:S02]  /*12b20*/  FMUL R7, R16, R13 ;  /* 0x0000000d10077220 */ /* 0x004fe40000400000 */
[----:B------:R-:W2:Y:S02]  /*12b30*/  LDL.LU R13, [R1+0x2cc] ;  /* 0x0002cc00010d7983 */ /* 0x000ea40000300800 */
[----:B------:R-:W-:Y:S02]  /*12b40*/  FFMA R7, R2, R9, R7 ;  /* 0x0000000902077223 */ /* 0x000fe40000000007 */
[----:B------:R-:W5:Y:S03]  /*12b50*/  LDL.LU R25, [R1+0x2d0] ;  /* 0x0002d00001197983 */ /* 0x000f660000300800 */
[----:B------:R-:W-:Y:S01]  /*12b60*/  F2FP.SATFINITE.RELU.E4M3.F32.PACK_AB_MERGE_C R23, R7, R8, RZ ;  /* 0x000000080717723e */ /* 0x000fe200048078ff */
[----:B------:R-:W-:-:S02]  /*12b70*/  FMUL R8, R16, R12 ;  /* 0x0000000c10087220 */ /* 0x000fc40000400000 */
[----:B------:R-:W5:Y:S04]  /*12b80*/  LDL.LU R12, [R1+0x2d4] ;  /* 0x0002d400010c7983 */ /* 0x000f680000300800 */
[----:B------:R-:W5:Y:S04]  /*12b90*/  LDL.LU R27, [R1+0x2d8] ;  /* 0x0002d800011b7983 */ /* 0x000f680000300800 */
[----:B------:R-:W5:Y:S01]  /*12ba0*/  LDL.LU R26, [R1+0x2dc] ;  /* 0x0002dc00011a7983 */ /* 0x000f620000300800 */
[----:B------:R-:W-:-:S05]  /*12bb0*/  F2FP.F16.E4M3.UNPACK_B R7, R3 ;  /* 0x00000003ff07723e */ /* 0x000fca00020006ff */
        /* <DEDUP_REMOVED lines=8> */
[----:B------:R-:W-:Y:S02]  /*12c40*/  HADD2.F32 R11, -RZ, R7.H1_H1 ;  /* 0x30000007ff0b7230 */ /* 0x000fe40000004100 */
[----:B------:R-:W-:-:S04]  /*12c50*/  FMUL R8, R16, R20 ;  /* 0x0000001410087220 */ /* 0x000fc80000400000 */
[----:B------:R-:W-:Y:S01]  /*12c60*/  FFMA R21, R2, R21, R8 ;  /* 0x0000001502157223 */ /* 0x000fe20000000008 */
[----:B---3--:R-:W-:-:S04]  /*12c70*/  FMUL R7, R16, R10 ;  /* 0x0000000a10077220 */ /* 0x008fc80000400000 */
[----:B------:R-:W-:Y:S01]  /*12c80*/  FFMA R11, R2, R11, R7 ;  /* 0x0000000b020b7223 */ /* 0x000fe20000000007 */
[----:B------:R-:W-:-:S05]  /*12c90*/  F2FP.F16.E4M3.UNPACK_B R7, R4 ;  /* 0x00000004ff07723e */ /* 0x000fca00020006ff */
[--C-:B------:R-:W-:Y:S02]  /*12ca0*/  HADD2.F32 R20, -RZ, R7.reuse.H0_H0 ;  /* 0x20000007ff147230 */ /* 0x100fe40000004100 */
[----:B------:R-:W-:Y:S02]  /*12cb0*/  HADD2.F32 R10, -RZ, R7.H1_H1 ;  /* 0x30000007ff0a7230 */ /* 0x000fe40000004100 */
[----:B----4-:R-:W-:-:S04]  /*12cc0*/  FMUL R7, R16, R15 ;  /* 0x0000000f10077220 */ /* 0x010fc80000400000 */
[----:B------:R-:W-:Y:S01]  /*12cd0*/  FFMA R10, R2, R10, R7 ;  /* 0x0000000a020a7223 */ /* 0x000fe20000000007 */
[----:B------:R-:W-:-:S05]  /*12ce0*/  F2FP.F16.E4M3.UNPACK_B R7, R4.H1 ;  /* 0x00000004ff07723e */ /* 0x000fca00030006ff */
[--C-:B------:R-:W-:Y:S02]  /*12cf0*/  HADD2.F32 R15, -RZ, R7.reuse.H0_H0 ;  /* 0x20000007ff0f7230 */ /* 0x100fe40000004100 */
[----:B------:R-:W-:Y:S02]  /*12d00*/  HADD2.F32 R9, -RZ, R7.H1_H1 ;  /* 0x30000007ff097230 */ /* 0x000fe40000004100 */
[C---:B--2---:R-:W-:Y:S01]  /*12d10*/  FMUL R7, R16.reuse, R13 ;  /* 0x0000000d10077220 */ /* 0x044fe20000400000 */
[----:B------:R-:W-:-:S03]  /*12d20*/  FMUL R8, R16, R28 ;  /* 0x0000001c10087220 */ /* 0x000fc60000400000 */
[C---:B------:R-:W-:Y:S01]  /*12d30*/  FFMA R9, R2.reuse, R9, R7 ;  /* 0x0000000902097223 */ /* 0x040fe20000000007 */
[----:B------:R-:W-:Y:S01]  /*12d40*/  F2FP.F16.E4M3.UNPACK_B R7, R5 ;  /* 0x00000005ff07723e */ /* 0x000fe200020006ff */
[----:B------:R-:W-:Y:S01]  /*12d50*/  FFMA R20, R2, R20, R8 ;  /* 0x0000001402147223 */ /* 0x000fe20000000008 */
[----:B-----5:R-:W-:-:S03]  /*12d60*/  FMUL R8, R16, R14 ;  /* 0x0000000e10087220 */ /* 0x020fc60000400000 */
[--C-:B------:R-:W-:Y:S02]  /*12d70*/  HADD2.F32 R14, -RZ, R7.reuse.H0_H0 ;  /* 0x20000007ff0e7230 */ /* 0x100fe40000004100 */
[----:B------:R-:W-:Y:S02]  /*12d80*/  HADD2.F32 R13, -RZ, R7.H1_H1 ;  /* 0x30000007ff0d7230 */ /* 0x000fe40000004100 */
[----:B------:R-:W-:Y:S01]  /*12d90*/  FMUL R7, R16, R12 ;  /* 0x0000000c10077220 */ /* 0x000fe20000400000 */
[----:B------:R-:W-:Y:S01]  /*12da0*/  FFMA R15, R2, R15, R8 ;  /* 0x0000000f020f7223 */ /* 0x000fe20000000008 */
[----:B------:R-:W-:Y:S02]  /*12db0*/  FMUL R8, R16, R25 ;  /* 0x0000001910087220 */ /* 0x000fe40000400000 */
[C---:B------:R-:W-:Y:S01]  /*12dc0*/  FFMA R13, R2.reuse, R13, R7 ;  /* 0x0000000d020d7223 */ /* 0x040fe20000000007 */
[----:B------:R-:W-:Y:S01]  /*12dd0*/  F2FP.F16.E4M3.UNPACK_B R7, R5.H1 ;  /* 0x00000005ff07723e */ /* 0x000fe200030006ff */
[----:B------:R-:W-:Y:S01]  /*12de0*/  FFMA R14, R2, R14, R8 ;  /* 0x0000000e020e7223 */ /* 0x000fe20000000008 */
[----:B------:R-:W-:-:S03]  /*12df0*/  FMUL R8, R16, R27 ;  /* 0x0000001b10087220 */ /* 0x000fc60000400000 */
[--C-:B------:R-:W-:Y:S02]  /*12e00*/  HADD2.F32 R12, -RZ, R7.reuse.H0_H0 ;  /* 0x20000007ff0c7230 */ /* 0x100fe40000004100 */
[----:B------:R-:W-:Y:S02]  /*12e10*/  HADD2.F32 R25, -RZ, R7.H1_H1 ;  /* 0x30000007ff197230 */ /* 0x000fe40000004100 */
[----:B------:R-:W-:Y:S01]  /*12e20*/  FMUL R7, R16, R26 ;  /* 0x0000001a10077220 */ /* 0x000fe20000400000 */
[----:B------:R-:W-:-:S03]  /*12e30*/  FFMA R12, R2, R12, R8 ;  /* 0x0000000c020c7223 */ /* 0x000fc60000000008 */
[----:B------:R-:W-:Y:S01]  /*12e40*/  FFMA R7, R2, R25, R7 ;  /* 0x0000001902077223 */ /* 0x000fe20000000007 */
[----:B------:R-:W-:Y:S02]  /*12e50*/  F2FP.SATFINITE.RELU.E4M3.F32.PACK_AB_MERGE_C R11, R11, R21, RZ ;  /* 0x000000150b0b723e */ /* 0x000fe400048078ff */
[----:B------:R-:W-:Y:S02]  /*12e60*/  F2FP.SATFINITE.RELU.E4M3.F32.PACK_AB_MERGE_C R10, R10, R20, RZ ;  /* 0x000000140a0a723e */ /* 0x000fe400048078ff */
[----:B------:R-:W-:Y:S02]  /*12e70*/  F2FP.SATFINITE.RELU.E4M3.F32.PACK_AB_MERGE_C R9, R9, R15, RZ ;  /* 0x0000000f0909723e */ /* 0x000fe400048078ff */
[----:B------:R-:W-:Y:S02]  /*12e80*/  F2FP.SATFINITE.RELU.E4M3.F32.PACK_AB_MERGE_C R8, R13, R14, RZ ;  /* 0x0000000e0d08723e */ /* 0x000fe400048078ff */
[----:B------:R-:W-:Y:S01]  /*12e90*/  F2FP.SATFINITE.RELU.E4M3.F32.PACK_AB_MERGE_C R7, R7, R12, RZ ;  /* 0x0000000c0707723e */ /* 0x000fe200048078ff */
[----:B------:R-:W-:Y:S06]  /*12ea0*/  @P1 BRA `(.L_x_71) ;  /* 0x0000000000041947 */ /* 0x000fec0003800000 */
[----:B------:R-:W-:-:S04]  /*12eb0*/  DEPBAR.LE SB0, 0x1 ;  /* 0x000080400000791a */ /* 0x000fc80000000000 */
.L_x_71:
[----:B------:R-:W-:Y:S05]  /*12ec0*/  WARPSYNC.ALL ;  /* 0x0000000000007948 */ /* 0x000fea0003800000 */
[----:B------:R-:W-:Y:S06]  /*12ed0*/  BAR.SYNC.DEFER_BLOCKING 0x1, 0x100 ;  /* 0x0044000000007b1d */ /* 0x000fec0000010000 */
[----:B------:R-:W-:Y:S01]  /*12ee0*/  BSSY B0, `(.L_x_72) ;  /* 0x0000019000007945 */ /* 0x000fe20003800000 */
[----:B------:R1:W-:Y:S04]  /*12ef0*/  STS.U16 [R17+UR48+0x5100], R24 ;  /* 0x0051001811007988 */ /* 0x0003e80008000430 */
[----:B------:R1:W-:Y:S04]  /*12f00*/  STS.U16 [R17+UR48+0x5200], R23 ;  /* 0x0052001711007988 */ /* 0x0003e80008000430 */
[----:B------:R1:W-:Y:S04]  /*12f10*/  STS.U16 [R17+UR48+0x5108], R22 ;  /* 0x0051081611007988 */ /* 0x0003e80008000430 */
[----:B------:R1:W-:Y:S04]  /*12f20*/  STS.U16 [R17+UR48+0x5208], R11 ;  /* 0x0052080b11007988 */ /* 0x0003e80008000430 */
        /* <DEDUP_REMOVED lines=9> */
[----:B--2---:R-:W2:Y:S02]  /*12fc0*/  FENCE.VIEW.ASYNC.S ;  /* 0x00000000000073c6 */ /* 0x004ea40000000000 */
[----:B--2---:R-:W-:Y:S06]  /*12fd0*/  BAR.SYNC.DEFER_BLOCKING 0x1, 0x100 ;  /* 0x0044000000007b1d */ /* 0x004fec0000010000 */
[----:B-1----:R-:W-:Y:S05]  /*12fe0*/  @P1 BRA `(.L_x_73) ;  /* 0x0000000000201947 */ /* 0x002fea0003800000 */
[----:B------:R-:W-:Y:S02]  /*12ff0*/  UIADD3 UR8, UP0, UR58, 0x4f0, URZ ;  /* 0x000004f03a087890 */ /* 0x000fe4000ff1e03f */
[----:B------:R-:W-:Y:S02]  /*13000*/  UIADD3 UR6, UR42, 0x80, URZ ;  /* 0x000000802a067890 */ /* 0x000fe4000fffe03f */
[----:B------:R-:W-:Y:S02]  /*13010*/  UIADD3 UR4, UR48, 0x5100, URZ ;  /* 0x0000510030047890 */ /* 0x000fe4000fffe03f */
[----:B------:R-:W-:Y:S01]  /*13020*/  UIADD3.X UR9, URZ, UR59, URZ, UP0, !UPT ;  /* 0x0000003b3f097290 */ /* 0x000fe200087fe43f */
[----:B------:R-:W-:Y:S01]  /*13030*/  UMOV UR5, UR41 ;  /* 0x0000002900057c82 */ /* 0x000fe20008000000 */
[----:B------:R-:W-:-:S07]  /*13040*/  UMOV UR7, UR43 ;  /* 0x0000002b00077c82 */ /* 0x000fce0008000000 */
[----:B------:R1:W-:Y:S02]  /*13050*/  UTMASTG.3D [UR4], [UR8] ;  /* 0x00000004080073b5 */ /* 0x0003e40008010000 */
[----:B-1----:R0:W-:Y:S02]  /*13060*/  UTMACMDFLUSH ;  /* 0x00000000000079b7 */ /* 0x0021e40000000000 */
.L_x_73:
[----:B------:R-:W-:Y:S05]  /*13070*/  BSYNC B0 ;  /* 0x0000000000007941 */ /* 0x000fea0003800000 */
.L_x_72:
[----:B------:R-:W-:Y:S01]  /*13080*/  BSSY B0, `(.L_x_74) ;  /* 0x0000038000007945 */ /* 0x000fe20003800000 */
[----:B------:R-:W-:Y:S02]  /*13090*/  MOV R7, R18 ;  /* 0x0000001200077202 */ /* 0x000fe40000000f00 */
[----:B------:R-:W-:Y:S01]  /*130a0*/  MOV R8, R19 ;  /* 0x0000001300087202 */ /* 0x000fe20000000f00 */
[----:B------:R-:W-:Y:S06]  /*130b0*/  @P0 BRA `(.L_x_75) ;  /* 0x0000000000d00947 */ /* 0x000fec0003800000 */
[----:B------:R-:W-:-:S04]  /*130c0*/  MOV R7, UR44 ;  /* 0x0000002c00077c02 */ /* 0x000fc80008000f00 */
[----:B------:R-:W-:-:S13]  /*130d0*/  ISETP.NE.AND P2, PT, R7, 0x3, PT ;  /* 0x000000030700780c */ /* 0x000fda0003f45270 */
[----:B------:R-:W-:Y:S05]  /*130e0*/  @!P2 BRA `(.L_x_76) ;  /* 0x000000000004a947 */ /* 0x000fea0003800000 */
[----:B------:R-:W-:Y:S01]  /*130f0*/  BPT.TRAP 0x1 ;  /* 0x000000040000795c */ /* 0x000fe20000300000 */
.L_x_76:
[----:B------:R-:W-:Y:S01]  /*13100*/  LEA R7, R18, UR48, 0x3 ;  /* 0x0000003012077c11 */ /* 0x000fe2000f8e18ff */
[----:B------:R-:W-:Y:S01]  /*13110*/  BSSY B1, `(.L_x_77) ;  /* 0x0000004000017945 */ /* 0x000fe20003800000 */
[----:B------:R-:W-:-:S04]  /*13120*/  SHF.L.U32 R8, R19, 0x1f, RZ ;  /* 0x0000001f13087819 */ /* 0x000fc800000006ff */
[----:B------:R-:W1:Y:S02]  /*13130*/  SYNCS.PHASECHK.TRANS64.TRYWAIT P3, [R7+URZ+0x60], R8 ;  /* 0x00006008070075a7 */ /* 0x000e64000806017f */
[----:B-1----:R-:W-:Y:S05]  /*13140*/  @!P3 BRA `(.L_x_78) ;  /* 0x000000d000bcb947 */ /* 0x002fea0003800000 */
.L_x_379:
[----:B------:R-:W-:Y:S05]  /*13150*/  BSYNC B1 ;  /* 0x0000000000017941 */ /* 0x000fea0003800000 */
.L_x_77:
[----:B------:R-:W-:Y:S04]  /*13160*/  BSSY B1, `(.L_x_79) ;  /* 0x0000016000017945 */ /* 0x000fe80003800000 */
[----:B------:R-:W-:Y:S05]  /*13170*/  @P4 BRA `(.L_x_80) ;  /* 0x0000000000504947 */ /* 0x000fea0003800000 */
[----:B------:R-:W-:Y:S01]  /*13180*/  LEA R3, R18, R17, 0xc ;  /* 0x0000001112037211 */ /* 0x000fe200078e60ff */
[----:B------:R-:W2:Y:S03]  /*13190*/  S2R R9, SR_TID.X ;  /* 0x0000000000097919 */ /* 0x000ea60000002100 */
[----:B------:R-:W-:Y:S01]  /*131a0*/  IADD3 R5, R3, UR48, RZ ;  /* 0x0000003003057c10 */ /* 0x000fe2000fffe0ff */
[----:B------:R-:W-:Y:S04]  /*131b0*/  LDS.U16 R4, [R3+UR48+0x200] ;  /* 0x0002003003047984 */ /* 0x000fe80008000400 */
[----:B------:R-:W3:Y:S04]  /*131c0*/  LDS.U16 R0, [R3+UR48+0x100] ;  /* 0x0001003003007984 */ /* 0x000ee80008000400 */
[----:B-1----:R-:W-:Y:S01]  /*131d0*/  LDS.U16 R8, [R3+UR48+0x208] ;  /* 0x0002083003087984 */ /* 0x002fe20008000400 */
[----:B--2---:R-:W-:-:S04]  /*131e0*/  SHF.R.U32.HI R9, RZ, 0x4, R9 ;  /* 0x00000004ff097819 */ /* 0x004fc80000011609 */
        /* <DEDUP_REMOVED lines=13> */
.L_x_80:
[----:B------:R-:W-:Y:S05]  /*132c0*/  BSYNC B1 ;  /* 0x0000000000017941 */ /* 0x000fea0003800000 */
.L_x_79:
[----:B------:R-:W-:Y:S01]  /*132d0*/  @!PT LDS RZ, [RZ] ;  /* 0x00000000fffff984 */ /* 0x000fe20000000800 */
[----:B------:R-:W-:Y:S01]  /*132e0*/  @!PT LDS RZ, [RZ] ;  /* 0x00000000fffff984 */ /* 0x000fe20000000800 */
[----:B------:R-:W-:Y:S01]  /*132f0*/  @!PT LDS RZ, [RZ] ;  /* 0x00000000fffff984 */ /* 0x000fe20000000800 */
[----:B------:R-:W-:Y:S01]  /*13300*/  @!PT LDS RZ, [RZ] ;  /* 0x00000000fffff984 */ /* 0x000fe20000000800 */
[----:B------:R2:W-:Y:S06]  /*13310*/  MEMBAR.ALL.CTA ;  /* 0x0000000000007992 */ /* 0x0005ec0000008000 */
[----:B--2---:R-:W2:Y:S01]  /*13320*/  FENCE.VIEW.ASYNC.S ;  /* 0x00000000000073c6 */ /* 0x004ea20000000000 */
[----:B------:R-:W-:Y:S05]  /*13330*/  @!P2 BRA `(.L_x_81) ;  /* 0x000000000004a947 */ /* 0x000fea0003800000 */
[----:B------:R-:W-:Y:S01]  /*13340*/  BPT.TRAP 0x1 ;  /* 0x000000040000795c */ /* 0x000fe20000300000 */
.L_x_81:
[----:B-1----:R-:W1:Y:S01]  /*13350*/  S2R R8, SR_CgaCtaId ;  /* 0x0000000000087919 */ /* 0x002e620000008800 */
[----:B------:R-:W-:-:S04]  /*13360*/  IADD3 R7, R7, 0x80, RZ ;  /* 0x0000008007077810 */ /* 0x000fc80007ffe0ff */
[----:B-1----:R-:W-:-:S04]  /*13370*/  PRMT R7, R8, 0x654, R7 ;  /* 0x0000065408077816 */ /* 0x002fc80000000007 */
[----:B--2---:R1:W-:Y:S02]  /*13380*/  SYNCS.ARRIVE.TRANS64.RED.A1T0 RZ, [R7+URZ], RZ ;  /* 0x000000ff07ff79a7 */ /* 0x0043e4000810043f */
[----:B-1----:R-:W-:-:S04]  /*13390*/  IADD3 R7, R18, 0x1, RZ ;  /* 0x0000000112077810 */ /* 0x002fc80007ffe0ff */
[----:B------:R-:W-:-:S04]  /*133a0*/  ISETP.NE.AND P2, PT, R7, 0x4, PT ;  /* 0x000000040700780c */ /* 0x000fc80003f45270 */
[----:B------:R-:W-:Y:S02]  /*133b0*/  SEL R8, RZ, 0x1, P2 ;  /* 0x00000001ff087807 */ /* 0x000fe40001000000 */
[----:B------:R-:W-:Y:S02]  /*133c0*/  SEL R7, R7, RZ, P2 ;  /* 0x000000ff07077207 */ /* 0x000fe40001000000 */
[----:B------:R-:W-:Y:S02]  /*133d0*/  LOP3.LUT R8, R19, R8, RZ, 0x3c, !PT ;  /* 0x0000000813087212 */ /* 0x000fe400078e3cff */
[----:B------:R-:W-:Y:S02]  /*133e0*/  MOV R18, R7 ;  /* 0x0000000700127202 */ /* 0x000fe40000000f00 */
[----:B------:R-:W-:-:S07]  /*133f0*/  MOV R19, R8 ;  /* 0x0000000800137202 */ /* 0x000fce0000000f00 */
.L_x_75:
[----:B------:R-:W-:Y:S05]  /*13400*/  BSYNC B0 ;  /* 0x0000000000007941 */ /* 0x000fea0003800000 */
.L_x_74:
[----:B------:R-:W-:Y:S01]  /*13410*/  F2FP.F16.E4M3.UNPACK_B R9, R0 ;  /* 0x00000000ff09723e */ /* 0x000fe200020006ff */
[C---:B------:R-:W-:Y:S01]  /*13420*/  FMUL R166, R16.reuse, R166 ;  /* 0x000000a610a67220 */ /* 0x040fe20000400000 */
[C---:B------:R-:W-:Y:S01]  /*13430*/  FMUL R168, R16.reuse, R168 ;  /* 0x000000a810a87220 */ /* 0x040fe20000400000 */
[C---:B------:R-:W-:Y:S01]  /*13440*/  FMUL R171, R16.reuse, R171 ;  /* 0x000000ab10ab7220 */ /* 0x040fe20000400000 */
[C---:B------:R-:W-:Y:S01]  /*13450*/  FMUL R173, R16.reuse, R173 ;  /* 0x000000ad10ad7220 */ /* 0x040fe20000400000 */
[--C-:B------:R-:W-:Y:S02]  /*13460*/  HADD2.F32 R10, -RZ, R9.reuse.H0_H0 ;  /* 0x20000009ff0a7230 */ /* 0x100fe40000004100 */
[C---:B------:R-:W-:Y:S01]  /*13470*/  FMUL R172, R16.reuse, R172 ;  /* 0x000000ac10ac7220 */ /* 0x040fe20000400000 */
        /* <DEDUP_REMOVED lines=10> */
[C---:B------:R-:W-:Y:S01]  /*13520*/  FMUL R180, R16.reuse, R180 ;  /* 0x000000b410b47220 */ /* 0x040fe20000400000 */
[----:B------:R-:W-:-:S03]  /*13530*/  FMUL R181, R16, R181 ;  /* 0x000000b510b57220 */ /* 0x000fc60000400000 */
[----:B------:R-:W-:Y:S02]  /*13540*/  F2FP.SATFINITE.RELU.E4M3.F32.PACK_AB_MERGE_C R166, R9, R166, RZ ;  /* 0x000000a609a6723e */ /* 0x000fe400048078ff */
[----:B------:R-:W-:-:S05]  /*13550*/  F2FP.F16.E4M3.UNPACK_B R9, R0.H1 ;  /* 0x00000000ff09723e */ /* 0x000fca00030006ff */
[----:B------:R-:W-:-:S05]  /*13560*/  HADD2.F32 R10, -RZ, R9.H0_H0 ;  /* 0x20000009ff0a7230 */ /* 0x000fca0000004100 */
[----:B------:R-:W-:Y:S01]  /*13570*/  FFMA R168, R2, R10, R168 ;  /* 0x0000000a02a87223 */ /* 0x000fe200000000a8 */
[----:B------:R-:W-:Y:S02]  /*13580*/  HADD2.F32 R10, -RZ, R9.H1_H1 ;  /* 0x30000009ff0a7230 */ /* 0x000fe40000004100 */
[----:B------:R-:W-:-:S04]  /*13590*/  FMUL R9, R16, R169 ;  /* 0x000000a910097220 */ /* 0x000fc80000400000 */
[----:B------:R-:W-:Y:S01]  /*135a0*/  FFMA R9, R2, R10, R9 ;  /* 0x0000000a02097223 */ /* 0x000fe20000000009 */
[----:B------:R-:W-:-:S04]  /*135b0*/  FMUL R10, R16, R170 ;  /* 0x000000aa100a7220 */ /* 0x000fc80000400000 */
[----:B------:R-:W-:Y:S02]  /*135c0*/  F2FP.SATFINITE.RELU.E4M3.F32.PACK_AB_MERGE_C R168, R9, R168, RZ ;  /* 0x000000a809a8723e */ /* 0x000fe400048078ff */
[----:B------:R-:W-:-:S05]  /*135d0*/  F2FP.F16.E4M3.UNPACK_B R9, R3 ;  /* 0x00000003ff09723e */ /* 0x000fca00020006ff */
        /* <DEDUP_REMOVED lines=33> */
[----:B------:R-:W-:-:S05]  /*137f0*/  FFMA R181, R2, R9, R181 ;  /* 0x0000000902b57223 */ /* 0x000fca00000000b5 */
[----:B------:R-:W-:Y:S01]  /*13800*/  F2FP.SATFINITE.RELU.E4M3.F32.PACK_AB_MERGE_C R181, R181, R180, RZ ;  /* 0x000000b4b5b5723e */ /* 0x000fe200048078ff */
[----:B------:R-:W-:Y:S06]  /*13810*/  @P1 BRA `(.L_x_82) ;  /* 0x0000000000041947 */ /* 0x000fec0003800000 */
[----:B------:R-:W-:-:S04]  /*13820*/  DEPBAR.LE SB0, 0x1 ;  /* 0x000080400000791a */ /* 0x000fc80000000000 */
.L_x_82:
        /* <DEDUP_REMOVED lines=27> */
.L_x_84:
[----:B------:R-:W-:Y:S05]  /*139e0*/  BSYNC B0 ;  /* 0x0000000000007941 */ /* 0x000fea0003800000 */
.L_x_83:
[----:B------:R-:W-:Y:S04]  /*139f0*/  BSSY B0, `(.L_x_85) ;  /* 0x000003a000007945 */ /* 0x000fe80003800000 */
[----:B------:R-:W-:Y:S05]  /*13a00*/  @P0 BRA `(.L_x_86) ;  /* 0x0000000000e00947 */ /* 0x000fea0003800000 */
[----:B------:R-:W-:-:S04]  /*13a10*/  MOV R9, UR44 ;  /* 0x0000002c00097c02 */ /* 0x000fc80008000f00 */
[----:B------:R-:W-:-:S13]  /*13a20*/  ISETP.NE.AND P2, PT, R9, 0x3, PT ;  /* 0x000000030900780c */ /* 0x000fda0003f45270 */
[----:B------:R-:W-:Y:S05]  /*13a30*/  @!P2 BRA `(.L_x_87) ;  /* 0x000000000004a947 */ /* 0x000fea0003800000 */
[----:B------:R-:W-:Y:S01]  /*13a40*/  BPT.TRAP 0x1 ;  /* 0x000000040000795c */ /* 0x000fe20000300000 */
.L_x_87:
[----:B------:R-:W-:Y:S01]  /*13a50*/  LEA R9, R18, UR48, 0x3 ;  /* 0x0000003012097c11 */ /* 0x000fe2000f8e18ff */
[----:B------:R-:W-:Y:S01]  /*13a60*/  BSSY B1, `(.L_x_88) ;  /* 0x0000004000017945 */ /* 0x000fe20003800000 */
[----:B------:R-:W-:-:S04]  /*13a70*/  SHF.L.U32 R10, R19, 0x1f, RZ ;  /* 0x0000001f130a7819 */ /* 0x000fc800000006ff */
[----:B------:R-:W1:Y:S02]  /*13a80*/  SYNCS.PHASECHK.TRANS64.TRYWAIT P3, [R9+URZ+0x60], R10 ;  /* 0x0000600a090075a7 */ /* 0x000e64000806017f */
[----:B-1----:R-:W-:Y:S05]  /*13a90*/  @!P3 BRA `(.L_x_89) ;  /* 0x000000c8007cb947 */ /* 0x002fea0003800000 */
.L_x_380:
[----:B------:R-:W-:Y:S05]  /*13aa0*/  BSYNC B1 ;  /* 0x0000000000017941 */ /* 0x000fea0003800000 */
.L_x_88:
[----:B------:R-:W-:Y:S04]  /*13ab0*/  BSSY B1, `(.L_x_90) ;  /* 0x0000016000017945 */ /* 0x000fe80003800000 */
[----:B------:R-:W-:Y:S05]  /*13ac0*/  @P4 BRA `(.L_x_91) ;  /* 0x0000000000504947 */ /* 0x000fea0003800000 */
[----:B------:R-:W2:Y:S01]  /*13ad0*/  S2R R11, SR_TID.X ;  /* 0x00000000000b7919 */ /* 0x000ea20000002100 */
[----:B------:R-:W-:-:S04]  /*13ae0*/  LEA R13, R18, R17, 0xc ;  /* 0x00000011120d7211 */ /* 0x000fc800078e60ff */
[----:B------:R-:W-:Y:S01]  /*13af0*/  IADD3 R0, R13, UR48, RZ ;  /* 0x000000300d007c10 */ /* 0x000fe2000fffe0ff */
[----:B------:R-:W-:Y:S04]  /*13b00*/  LDS.U16 R3, [R13+UR48+0x100] ;  /* 0x000100300d037984 */ /* 0x000fe80008000400 */
[----:B------:R-:W-:Y:S04]  /*13b10*/  LDS.U16 R4, [R13+UR48+0x208] ;  /* 0x000208300d047984 */ /* 0x000fe80008000400 */
[----:B------:R-:W-:Y:S01]  /*13b20*/  LDS.U16 R5, [R13+UR48+0x108] ;  /* 0x000108300d057984 */ /* 0x000fe20008000400 */
[----:B--2---:R-:W-:-:S04]  /*13b30*/  SHF.R.U32.HI R11, RZ, 0x4, R11 ;  /* 0x00000004ff0b7819 */ /* 0x004fc8000001160b */
[----:B------:R-:W-:Y:S02]  /*13b40*/  LOP3.LUT P3, RZ, R11, 0x1, RZ, 0xc0, !PT ;  /* 0x000000010bff7812 */ /* 0x000fe4000786c0ff */
[----:B------:R-:W-:-:S04]  /*13b50*/  MOV R11, 0x8 ;  /* 0x00000008000b7802 */ /* 0x000fc80000000f00 */
[----:B------:R-:W-:-:S04]  /*13b60*/  SEL R11, R11, 0xfffffff8, !P3 ;  /* 0xfffffff80b0b7807 */ /* 0x000fc80005800000 */
[----:B------:R-:W-:Y:S02]  /*13b70*/  LEA R14, R11, R0, 0x1 ;  /* 0x000000000b0e7211 */ /* 0x000fe400078e08ff */
[----:B------:R-:W2:Y:S04]  /*13b80*/  LDS.U16 R0, [R13+UR48+0x200] ;  /* 0x000200300d007984 */ /* 0x000ea80008000400 */
[----:B-1----:R-:W-:Y:S04]  /*13b90*/  LDS.U16 R9, [R14+0x200] ;  /* 0x000200000e097984 */ /* 0x002fe80000000400 */
[----:B------:R-:W1:Y:S04]  /*13ba0*/  LDS.U16 R10, [R14+0x100] ;  /* 0x000100000e0a7984 */ /* 0x000e680000000400 */
[----:B------:R-:W-:Y:S04]  /*13bb0*/  LDS.U16 R11, [R14+0x208] ;  /* 0x000208000e0b7984 */ /* 0x000fe80000000400 */
[----:B------:R-:W3:Y:S01]  /*13bc0*/  LDS.U16 R12, [R14+0x108] ;  /* 0x000108000e0c7984 */ /* 0x000ee20000000400 */
[----:B--2---:R-:W-:-:S02]  /*13bd0*/  PRMT R0, R3, 0x5410, R0 ;  /* 0x0000541003007816 */ /* 0x004fc40000000000 */
[----:B------:R-:W-:Y:S02]  /*13be0*/  PRMT R3, R5, 0x5410, R4 ;  /* 0x0000541005037816 */ /* 0x000fe40000000004 */
[----:B-1----:R-:W-:Y:S02]  /*13bf0*/  PRMT R4, R10, 0x5410, R9 ;  /* 0x000054100a047816 */ /* 0x002fe40000000009 */
[----:B---3--:R-:W-:-:S07]  /*13c00*/  PRMT R5, R12, 0x5410, R11 ;  /* 0x000054100c057816 */ /* 0x008fce000000000b */
.L_x_91:
[----:B------:R-:W-:Y:S05]  /*13c10*/  BSYNC B1 ;  /* 0x0000000000017941 */ /* 0x000fea0003800000 */
.L_x_90:
        /* <DEDUP_REMOVED lines=8> */
.L_x_92:
[----:B-1----:R-:W1:Y:S01]  /*13ca0*/  S2R R10, SR_CgaCtaId ;  /* 0x00000000000a7919 */ /* 0x002e620000008800 */
[C---:B------:R-:W-:Y:S02]  /*13cb0*/  LEA R9, R7.reuse, UR48, 0x3 ;  /* 0x0000003007097c11 */ /* 0x040fe4000f8e18ff */
[----:B------:R-:W-:Y:S02]  /*13cc0*/  IADD3 R7, R7, 0x1, RZ ;  /* 0x0000000107077810 */ /* 0x000fe40007ffe0ff */
[----:B------:R-:W-:Y:S02]  /*13cd0*/  IADD3 R9, R9, 0x80, RZ ;  /* 0x0000008009097810 */ /* 0x000fe40007ffe0ff */
[----:B------:R-:W-:Y:S02]  /*13ce0*/  IADD3 R18, R18, 0x1, RZ ;  /* 0x0000000112127810 */ /* 0x000fe40007ffe0ff */
[----:B------:R-:W-:Y:S02]  /*13cf0*/  ISETP.NE.AND P2, PT, R7, 0x4, PT ;  /* 0x000000040700780c */ /* 0x000fe40003f45270 */
[----:B------:R-:W-:-:S02]  /*13d00*/  ISETP.NE.AND P3, PT, R18, 0x4, PT ;  /* 0x000000041200780c */ /* 0x000fc40003f65270 */
[----:B------:R-:W-:Y:S02]  /*13d10*/  SEL R7, R7, RZ, P2 ;  /* 0x000000ff07077207 */ /* 0x000fe40001000000 */
[----:B------:R-:W-:Y:S02]  /*13d20*/  SEL R18, R18, RZ, P3 ;  /* 0x000000ff12127207 */ /* 0x000fe40001800000 */
[----:B-1----:R-:W-:Y:S02]  /*13d30*/  PRMT R9, R10, 0x654, R9 ;  /* 0x000006540a097816 */ /* 0x002fe40000000009 */
[----:B------:R-:W-:Y:S02]  /*13d40*/  SEL R10, RZ, 0x1, P3 ;  /* 0x00000001ff0a7807 */ /* 0x000fe40001800000 */
[----:B--2---:R1:W-:Y:S02]  /*13d50*/  SYNCS.ARRIVE.TRANS64.RED.A1T0 RZ, [R9+URZ], RZ ;  /* 0x000000ff09ff79a7 */ /* 0x0043e4000810043f */
[----:B------:R-:W-:-:S02]  /*13d60*/  LOP3.LUT R19, R19, R10, RZ, 0x3c, !PT ;  /* 0x0000000a13137212 */ /* 0x000fc400078e3cff */
[----:B-1----:R-:W-:-:S04]  /*13d70*/  SEL R9, RZ, 0x1, P2 ;  /* 0x00000001ff097807 */ /* 0x002fc80001000000 */
[----:B------:R-:W-:-:S07]  /*13d80*/  LOP3.LUT R8, R8, R9, RZ, 0x3c, !PT ;  /* 0x0000000908087212 */ /* 0x000fce00078e3cff */
.L_x_86:
[----:B------:R-:W-:Y:S05]  /*13d90*/  BSYNC B0 ;  /* 0x0000000000007941 */ /* 0x000fea0003800000 */
.L_x_85:
[----:B------:R-:W2:Y:S04]  /*13da0*/  LDL.LU R9, [R1+0x2e0] ;  /* 0x0002e00001097983 */ /* 0x000ea80000300800 */
[----:B------:R-:W3:Y:S04]  /*13db0*/  LDL.LU R11, [R1+0x2e4] ;  /* 0x0002e400010b7983 */ /* 0x000ee80000300800 */
[----:B------:R-:W4:Y:S04]  /*13dc0*/  LDL.LU R20, [R1+0x2e8] ;  /* 0x0002e80001147983 */ /* 0x000f280000300800 */
[----:B------:R-:W5:Y:S04]  /*13dd0*/  LDL.LU R13, [R1+0x2ec] ;  /* 0x0002ec00010d7983 */ /* 0x000f680000300800 */
[----:B------:R-:W4:Y:S04]  /*13de0*/  LDL.LU R22, [R1+0x2f0] ;  /* 0x0002f00001167983 */ /* 0x000f280000300800 */
[----:B------:R-:W4:Y:S01]  /*13df0*/  LDL.LU R15, [R1+0x2f4] ;  /* 0x0002f400010f7983 */ /* 0x000f220000300800 */
[----:B------:R-:W-:-:S03]  /*13e00*/  F2FP.F16.E4M3.UNPACK_B R10, R0 ;  /* 0x00000000ff0a723e */ /* 0x000fc600020006ff */
        /* <DEDUP_REMOVED lines=10> */
[----:B------:R-:W-:-:S02]  /*13eb0*/  HADD2.F32 R12, -RZ, R10.H0_H0 ;  /* 0x2000000aff0c7230 */ /* 0x000fc40000004100 */
[----:B------:R-:W-:Y:S02]  /*13ec0*/  HADD2.F32 R10, -RZ, R10.H1_H1 ;  /* 0x3000000aff0a7230 */ /* 0x000fe40000004100 */
[C---:B--2---:R-:W-:Y:S01]  /*13ed0*/  FMUL R9, R16.reuse, R9 ;  /* 0x0000000910097220 */ /* 0x044fe20000400000 */
[----:B---3--:R-:W-:-:S04]  /*13ee0*/  FMUL R11, R16, R11 ;  /* 0x0000000b100b7220 */ /* 0x008fc80000400000 */
[C---:B------:R-:W-:Y:S01]  /*13ef0*/  FFMA R10, R2.reuse, R10, R11 ;  /* 0x0000000a020a7223 */ /* 0x040fe2000000000b */
[----:B------:R-:W-:Y:S01]  /*13f00*/  F2FP.F16.E4M3.UNPACK_B R11, R0.H1 ;  /* 0x00000000ff0b723e */ /* 0x000fe200030006ff */
[----:B------:R-:W-:Y:S01]  /*13f10*/  FFMA R9, R2, R12, R9 ;  /* 0x0000000c02097223 */ /* 0x000fe20000000009 */
[----:B-----5:R-:W-:-:S03]  /*13f20*/  FMUL R13, R16, R13 ;  /* 0x0000000d100d7220 */ /* 0x020fc60000400000 */
[--C-:B------:R-:W-:Y:S02]  /*13f30*/  HADD2.F32 R12, -RZ, R11.reuse.H0_H0 ;  /* 0x2000000bff0c7230 */ /* 0x100fe40000004100 */
[----:B------:R-:W-:Y:S02]  /*13f40*/  HADD2.F32 R14, -RZ, R11.H1_H1 ;  /* 0x3000000bff0e7230 */ /* 0x000fe40000004100 */
[----:B----4-:R-:W-:-:S04]  /*13f50*/  FMUL R11, R16, R20 ;  /* 0x00000014100b7220 */ /* 0x010fc80000400000 */
[C---:B------:R-:W-:Y:S01]  /*13f60*/  FFMA R11, R2.reuse, R12, R11 ;  /* 0x0000000c020b7223 */ /* 0x040fe2000000000b */
[----:B------:R-:W-:Y:S01]  /*13f70*/  FFMA R12, R2, R14, R13 ;  /* 0x0000000e020c7223 */ /* 0x000fe2000000000d */
[----:B------:R-:W-:Y:S01]  /*13f80*/  F2FP.F16.E4M3.UNPACK_B R13, R3 ;  /* 0x00000003ff0d723e */ /* 0x000fe200020006ff */
[----:B------:R-:W-:-:S04]  /*13f90*/  FMUL R15, R16, R15 ;  /* 0x0000000f100f7220 */ /* 0x000fc80000400000 */
[--C-:B------:R-:W-:Y:S02]  /*13fa0*/  HADD2.F32 R14, -RZ, R13.reuse.H0_H0 ;  /* 0x2000000dff0e7230 */ /* 0x100fe40000004100 */
[----:B------:R-:W-:Y:S02]  /*13fb0*/  HADD2.F32 R20, -RZ, R13.H1_H1 ;  /* 0x3000000dff147230 */ /* 0x000fe40000004100 */
[----:B------:R-:W-:-:S04]  /*13fc0*/  FMUL R13, R16, R22 ;  /* 0x00000016100d7220 */ /* 0x000fc80000400000 */
[C---:B------:R-:W-:Y:S01]  /*13fd0*/  FFMA R13, R2.reuse, R14, R13 ;  /* 0x0000000e020d7223 */ /* 0x040fe2000000000d */
[----:B------:R-:W-:Y:S01]  /*13fe0*/  FFMA R14, R2, R20, R15 ;  /* 0x00000014020e7223 */ /* 0x000fe2000000000f */
[----:B------:R-:W-:Y:S01]  /*13ff0*/  F2FP.F16.E4M3.UNPACK_B R15, R3.H1 ;  /* 0x00000003ff0f723e */ /* 0x000fe200030006ff */
[----:B------:R-:W-:-:S04]  /*14000*/  FMUL R21, R16, R21 ;  /* 0x0000001510157220 */ /* 0x000fc80000400000 */
[--C-:B------:R-:W-:Y:S02]  /*14010*/  HADD2.F32 R20, -RZ, R15.reuse.H0_H0 ;  /* 0x2000000fff147230 */ /* 0x100fe40000004100 */
[----:B------:R-:W-:Y:S02]  /*14020*/  HADD2.F32 R22, -RZ, R15.H1_H1 ;  /* 0x3000000fff167230 */ /* 0x000fe40000004100 */
[----:B------:R-:W-:-:S04]  /*14030*/  FMUL R15, R16, R24 ;  /* 0x00000018100f7220 */ /* 0x000fc80000400000 */
        /* <DEDUP_REMOVED lines=30> */
[----:B------:R-:W-:Y:S02]  /*14220*/  F2FP.SATFINITE.RELU.E4M3.F32.PACK_AB_MERGE_C R10, R10, R9, RZ ;  /* 0x000000090a0a723e */ /* 0x000fe400048078ff */
[----:B------:R-:W-:Y:S02]  /*14230*/  F2FP.SATFINITE.RELU.E4M3.F32.PACK_AB_MERGE_C R12, R12, R11, RZ ;  /* 0x0000000b0c0c723e */ /* 0x000fe400048078ff */
[----:B------:R-:W-:Y:S02]  /*14240*/  F2FP.SATFINITE.RELU.E4M3.F32.PACK_AB_MERGE_C R14, R14, R13, RZ ;  /* 0x0000000d0e0e723e */ /* 0x000fe400048078ff */
[----:B------:R-:W-:Y:S02]  /*14250*/  F2FP.SATFINITE.RELU.E4M3.F32.PACK_AB_MERGE_C R20, R20, R15, RZ ;  /* 0x0000000f1414723e */ /* 0x000fe400048078ff */
[----:B------:R-:W-:-:S02]  /*14260*/  F2FP.SATFINITE.RELU.E4M3.F32.PACK_AB_MERGE_C R21, R22, R21, RZ ;  /* 0x000000151615723e */ /* 0x000fc400048078ff */
[----:B------:R-:W-:Y:S02]  /*14270*/  F2FP.SATFINITE.RELU.E4M3.F32.PACK_AB_MERGE_C R23, R24, R23, RZ ;  /* 0x000000171817723e */ /* 0x000fe400048078ff */
[----:B------:R-:W-:Y:S02]  /*14280*/  F2FP.SATFINITE.RELU.E4M3.F32.PACK_AB_MERGE_C R25, R26, R25, RZ ;  /* 0x000000191a19723e */ /* 0x000fe400048078ff */
[----:B------:R-:W-:Y:S01]  /*14290*/  F2FP.SATFINITE.RELU.E4M3.F32.PACK_AB_MERGE_C R27, R28, R27, RZ ;  /* 0x0000001b1c1b723e */ /* 0x000fe200048078ff */
[----:B------:R-:W-:Y:S06]  /*142a0*/  @P1 BRA `(.L_x_93) ;  /* 0x0000000000041947 */ /* 0x000fec0003800000 */
[----:B------:R-:W-:-:S04]  /*142b0*/  DEPBAR.LE SB0, 0x1 ;  /* 0x000080400000791a */ /* 0x000fc80000000000 */
.L_x_93:
        /* <DEDUP_REMOVED lines=22> */
[----:B------:R-:W-:Y:S02]  /*14420*/  UIADD3 UR4, UR48, 0x5100, URZ ;  /* 0x0000510030047890 */ /* 0x000fe4000fffe03f */
[----:B------:R-:W-:Y:S01]  /*14430*/  UIADD3.X UR9, URZ, UR59, URZ, UP0, !UPT ;  /* 0x0000003b3f097290 */ /* 0x000fe200087fe43f */
[----:B------:R-:W-:-:S08]  /*14440*/  UMOV UR7, UR43 ;  /* 0x0000002b00077c82 */ /* 0x000fd00008000000 */
[----:B------:R1:W-:Y:S02]  /*14450*/  UTMASTG.3D [UR4], [UR8] ;  /* 0x00000004080073b5 */ /* 0x0003e40008010000 */
[----:B-1----:R0:W-:Y:S02]  /*14460*/  UTMACMDFLUSH ;  /* 0x00000000000079b7 */ /* 0x0021e40000000000 */
.L_x_95:
[----:B------:R-:W-:Y:S05]  /*14470*/  BSYNC B0 ;  /* 0x0000000000007941 */ /* 0x000fea0003800000 */
.L_x_94:
[----:B------:R-:W-:Y:S04]  /*14480*/  BSSY B0, `(.L_x_96) ;  /* 0x000003a000007945 */ /* 0x000fe80003800000 */
[----:B------:R-:W-:Y:S05]  /*14490*/  @P0 BRA `(.L_x_97) ;  /* 0x0000000000e00947 */ /* 0x000fea0003800000 */
[----:B------:R-:W-:-:S04]  /*144a0*/  MOV R9, UR44 ;  /* 0x0000002c00097c02 */ /* 0x000fc80008000f00 */
[----:B------:R-:W-:-:S13]  /*144b0*/  ISETP.NE.AND P2, PT, R9, 0x3, PT ;  /* 0x000000030900780c */ /* 0x000fda0003f45270 */
[----:B------:R-:W-:Y:S05]  /*144c0*/  @!P2 BRA `(.L_x_98) ;  /* 0x000000000004a947 */ /* 0x000fea0003800000 */
[----:B------:R-:W-:Y:S01]  /*144d0*/  BPT.TRAP 0x1 ;  /* 0x000000040000795c */ /* 0x000fe20000300000 */
.L_x_98:
[----:B------:R-:W-:Y:S01]  /*144e0*/  LEA R9, R18, UR48, 0x3 ;  /* 0x0000003012097c11 */ /* 0x000fe2000f8e18ff */
[----:B------:R-:W-:Y:S01]  /*144f0*/  BSSY B1, `(.L_x_99) ;  /* 0x0000004000017945 */ /* 0x000fe20003800000 */
[----:B------:R-:W-:-:S04]  /*14500*/  SHF.L.U32 R10, R19, 0x1f, RZ ;  /* 0x0000001f130a7819 */ /* 0x000fc800000006ff */
[----:B------:R-:W1:Y:S02]  /*14510*/  SYNCS.PHASECHK.TRANS64.TRYWAIT P3, [R9+URZ+0x60], R10 ;  /* 0x0000600a090075a7 */ /* 0x000e64000806017f */
[----:B-1----:R-:W-:Y:S05]  /*14520*/  @!P3 BRA `(.L_x_100) ;  /* 0x000000bc00ecb947 */ /* 0x002fea0003800000 */
.L_x_381:
[----:B------:R-:W-:Y:S05]  /*14530*/  BSYNC B1 ;  /* 0x0000000000017941 */ /* 0x000fea0003800000 */
.L_x_99:
        /* <DEDUP_REMOVED lines=22> */
.L_x_102:
[----:B------:R-:W-:Y:S05]  /*146a0*/  BSYNC B1 ;  /* 0x0000000000017941 */ /* 0x000fea0003800000 */
.L_x_101:
        /* <DEDUP_REMOVED lines=8> */
.L_x_103:
        /* <DEDUP_REMOVED lines=15> */
.L_x_97:
[----:B------:R-:W-:Y:S05]  /*14820*/  BSYNC B0 ;  /* 0x0000000000007941 */ /* 0x000fea0003800000 */
.L_x_96:
[-C--:B------:R-:W-:Y:S01]  /*14830*/  F2FP.F16.E4M3.UNPACK_B R9, R0.reuse ;  /* 0x00000000ff09723e */ /* 0x080fe200020006ff */
[C---:B------:R-:W-:Y:S01]  /*14840*/  FMUL R183, R16.reuse, R183 ;  /* 0x000000b710b77220 */ /* 0x040fe20000400000 */
[----:B------:R-:W-:Y:S01]  /*14850*/  F2FP.F16.E4M3.UNPACK_B R12, R0.H1 ;  /* 0x00000000ff0c723e */ /* 0x000fe200030006ff */
[C---:B------:R-:W-:Y:S01]  /*14860*/  FMUL R11, R16.reuse, R184 ;  /* 0x000000b8100b7220 */ /* 0x040fe20000400000 */
[----:B------:R-:W-:Y:S01]  /*14870*/  F2FP.F16.E4M3.UNPACK_B R13, R3 ;  /* 0x00000003ff0d723e */ /* 0x000fe200020006ff */
[--C-:B------:R-:W-:Y:S02]  /*14880*/  HADD2.F32 R10, -RZ, R9.reuse.H0_H0 ;  /* 0x20000009ff0a7230 */ /* 0x100fe40000004100 */
[C---:B------:R-:W-:Y:S01]  /*14890*/  FMUL R187, R16.reuse, R187 ;  /* 0x000000bb10bb7220 */ /* 0x040fe20000400000 */
[----:B------:R-:W-:Y:S02]  /*148a0*/  HADD2.F32 R14, -RZ, R9.H1_H1 ;  /* 0x30000009ff0e7230 */ /* 0x000fe40000004100 */
[C---:B------:R-:W-:Y:S01]  /*148b0*/  FMUL R9, R16.reuse, R182 ;  /* 0x000000b610097220 */ /* 0x040fe20000400000 */
[----:B------:R-:W-:Y:S01]  /*148c0*/  HADD2.F32 R20, -RZ, R12.H0_H0 ;  /* 0x2000000cff147230 */ /* 0x000fe20000004100 */
[----:B------:R-:W-:Y:S01]  /*148d0*/  F2FP.F16.E4M3.UNPACK_B R15, R3.H1 ;  /* 0x00000003ff0f723e */ /* 0x000fe200030006ff */
[----:B------:R-:W-:Y:S01]  /*148e0*/  FMUL R189, R16, R189 ;  /* 0x000000bd10bd7220 */ /* 0x000fe20000400000 */
[C---:B------:R-:W-:Y:S01]  /*148f0*/  FFMA R9, R2.reuse, R10, R9 ;  /* 0x0000000a02097223 */ /* 0x040fe20000000009 */
[C---:B------:R-:W-:Y:S01]  /*14900*/  FFMA R10, R2.reuse, R14, R183 ;  /* 0x0000000e020a7223 */ /* 0x040fe200000000b7 */
[----:B------:R-:W-:Y:S01]  /*14910*/  FFMA R11, R2, R20, R11 ;  /* 0x00000014020b7223 */ /* 0x000fe2000000000b */
[--C-:B------:R-:W-:Y:S01]  /*14920*/  HADD2.F32 R14, -RZ, R13.reuse.H0_H0 ;  /* 0x2000000dff0e7230 */ /* 0x100fe20000004100 */
[----:B------:R-:W-:Y:S01]  /*14930*/  F2FP.F16.E4M3.UNPACK_B R23, R4 ;  /* 0x00000004ff17723e */ /* 0x000fe200020006ff */
[----:B------:R-:W-:-:S02]  /*14940*/  HADD2.F32 R20, -RZ, R13.H1_H1 ;  /* 0x3000000dff147230 */ /* 0x000fc40000004100 */
[C---:B------:R-:W-:Y:S01]  /*14950*/  FMUL R13, R16.reuse, R186 ;  /* 0x000000ba100d7220 */ /* 0x040fe20000400000 */
[----:B------:R-:W-:Y:S02]  /*14960*/  HADD2.F32 R22, -RZ, R15.H1_H1 ;  /* 0x3000000fff167230 */ /* 0x000fe40000004100 */
[----:B------:R-:W-:Y:S01]  /*14970*/  FMUL R21, R16, R190 ;  /* 0x000000be10157220 */ /* 0x000fe20000400000 */
[----:B------:R-:W-:Y:S02]  /*14980*/  HADD2.F32 R26, -RZ, R23.H0_H0 ;  /* 0x20000017ff1a7230 */ /* 0x000fe40000004100 */
[C---:B------:R-:W-:Y:S01]  /*14990*/  FFMA R13, R2.reuse, R14, R13 ;  /* 0x0000000e020d7223 */ /* 0x040fe2000000000d */
[----:B------:R-:W-:Y:S01]  /*149a0*/  FFMA R14, R2, R20, R187 ;  /* 0x00000014020e7223 */ /* 0x000fe200000000bb */
[----:B------:R-:W-:Y:S02]  /*149b0*/  HADD2.F32 R20, -RZ, R15.H0_H0 ;  /* 0x2000000fff147230 */ /* 0x000fe40000004100 */
[----:B------:R-:W-:Y:S01]  /*149c0*/  FMUL R15, R16, R188 ;  /* 0x000000bc100f7220 */ /* 0x000fe20000400000 */
[----:B------:R-:W-:Y:S01]  /*149d0*/  F2FP.F16.E4M3.UNPACK_B R24, R4.H1 ;  /* 0x00000004ff18723e */ /* 0x000fe200030006ff */
[C---:B------:R-:W-:Y:S01]  /*149e0*/  FFMA R21, R2.reuse, R26, R21 ;  /* 0x0000001a02157223 */ /* 0x040fe20000000015 */
[----:B------:R-:W-:Y:S01]  /*149f0*/  F2FP.F16.E4M3.UNPACK_B R25, R5 ;  /* 0x00000005ff19723e */ /* 0x000fe200020006ff */
[C---:B------:R-:W-:Y:S01]  /*14a00*/  FFMA R15, R2.reuse, R20, R15 ;  /* 0x00000014020f7223 */ /* 0x040fe2000000000f */
[----:B------:R-:W-:Y:S01]  /*14a10*/  FFMA R20, R2, R22, R189 ;  /* 0x0000001602147223 */ /* 0x000fe200000000bd */
[----:B------:R-:W-:-:S02]  /*14a20*/  HADD2.F32 R22, -RZ, R23.H1_H1 ;  /* 0x30000017ff167230 */ /* 0x000fc40000004100 */
[C---:B------:R-:W-:Y:S01]  /*14a30*/  FMUL R23, R16.reuse, R192 ;  /* 0x000000c010177220 */ /* 0x040fe20000400000 */
[----:B------:R-:W-:Y:S01]  /*14a40*/  HADD2.F32 R26, -RZ, R24.H0_H0 ;  /* 0x20000018ff1a7230 */ /* 0x000fe20000004100 */
[----:B------:R-:W-:Y:S01]  /*14a50*/  F2FP.F16.E4M3.UNPACK_B R27, R5.H1 ;  /* 0x00000005ff1b723e */ /* 0x000fe200030006ff */
[--C-:B------:R-:W-:Y:S02]  /*14a60*/  HADD2.F32 R28, -RZ, R25.reuse.H1_H1 ;  /* 0x30000019ff1c7230 */ /* 0x100fe40000004100 */
[----:B------:R-:W-:Y:S01]  /*14a70*/  FMUL R195, R16, R195 ;  /* 0x000000c310c37220 */ /* 0x000fe20000400000 */
[----:B------:R-:W-:Y:S02]  /*14a80*/  HADD2.F32 R12, -RZ, R12.H1_H1 ;  /* 0x3000000cff0c7230 */ /* 0x000fe40000004100 */
[----:B------:R-:W-:Y:S01]  /*14a90*/  FFMA R23, R2, R26, R23 ;  /* 0x0000001a02177223 */ /* 0x000fe20000000017 */
[----:B------:R-:W-:Y:S02]  /*14aa0*/  HADD2.F32 R26, -RZ, R25.H0_H0 ;  /* 0x20000019ff1a7230 */ /* 0x000fe40000004100 */
[----:B------:R-:W-:Y:S01]  /*14ab0*/  FMUL R25, R16, R194 ;  /* 0x000000c210197220 */ /* 0x000fe20000400000 */
[----:B------:R-:W-:-:S02]  /*14ac0*/  HADD2.F32 R24, -RZ, R24.H1_H1 ;  /* 0x30000018ff187230 */ /* 0x000fc40000004100 */
[C---:B------:R-:W-:Y:S01]  /*14ad0*/  FMUL R185, R16.reuse, R185 ;  /* 0x000000b910b97220 */ /* 0x040fe20000400000 */
[--C-:B------:R-:W-:Y:S02]  /*14ae0*/  HADD2.F32 R30, -RZ, R27.reuse.H0_H0 ;  /* 0x2000001bff1e7230 */ /* 0x100fe40000004100 */
[C---:B------:R-:W-:Y:S01]  /*14af0*/  FMUL R191, R16.reuse, R191 ;  /* 0x000000bf10bf7220 */ /* 0x040fe20000400000 */
[----:B------:R-:W-:Y:S02]  /*14b00*/  HADD2.F32 R32, -RZ, R27.H1_H1 ;  /* 0x3000001bff207230 */ /* 0x000fe40000004100 */
[C---:B------:R-:W-:Y:S01]  /*14b10*/  FMUL R193, R16.reuse, R193 ;  /* 0x000000c110c17220 */ /* 0x040fe20000400000 */
[C---:B------:R-:W-:Y:S01]  /*14b20*/  FMUL R27, R16.reuse, R196 ;  /* 0x000000c4101b7220 */ /* 0x040fe20000400000 */
[----:B------:R-:W-:Y:S01]  /*14b30*/  FMUL R197, R16, R197 ;  /* 0x000000c510c57220 */ /* 0x000fe20000400000 */
[C---:B------:R-:W-:Y:S01]  /*14b40*/  FFMA R25, R2.reuse, R26, R25 ;  /* 0x0000001a02197223 */ /* 0x040fe20000000019 */
[C---:B------:R-:W-:Y:S01]  /*14b50*/  FFMA R26, R2.reuse, R28, R195 ;  /* 0x0000001c021a7223 */ /* 0x040fe200000000c3 */
[C---:B------:R-:W-:Y:S01]  /*14b60*/  FFMA R12, R2.reuse, R12, R185 ;  /* 0x0000000c020c7223 */ /* 0x040fe200000000b9 */
[C---:B------:R-:W-:Y:S01]  /*14b70*/  FFMA R22, R2.reuse, R22, R191 ;  /* 0x0000001602167223 */ /* 0x040fe200000000bf */
[C---:B------:R-:W-:Y:S01]  /*14b80*/  FFMA R24, R2.reuse, R24, R193 ;  /* 0x0000001802187223 */ /* 0x040fe200000000c1 */
[C---:B------:R-:W-:Y:S01]  /*14b90*/  FFMA R27, R2.reuse, R30, R27 ;  /* 0x0000001e021b7223 */ /* 0x040fe2000000001b */
[----:B------:R-:W-:Y:S01]  /*14ba0*/  FFMA R28, R2, R32, R197 ;  /* 0x00000020021c7223 */ /* 0x000fe200000000c5 */
[----:B------:R-:W-:-:S02]  /*14bb0*/  F2FP.SATFINITE.RELU.E4M3.F32.PACK_AB_MERGE_C R10, R10, R9, RZ ;  /* 0x000000090a0a723e */ /* 0x000fc400048078ff */
[----:B------:R-:W-:Y:S02]  /*14bc0*/  F2FP.SATFINITE.RELU.E4M3.F32.PACK_AB_MERGE_C R12, R12, R11, RZ ;  /* 0x0000000b0c0c723e */ /* 0x000fe400048078ff */
[----:B------:R-:W-:Y:S02]  /*14bd0*/  F2FP.SATFINITE.RELU.E4M3.F32.PACK_AB_MERGE_C R14, R14, R13, RZ ;  /* 0x0000000d0e0e723e */ /* 0x000fe400048078ff */
[----:B------:R-:W-:Y:S02]  /*14be0*/  F2FP.SATFINITE.RELU.E4M3.F32.PACK_AB_MERGE_C R20, R20, R15, RZ ;  /* 0x0000000f1414723e */ /* 0x000fe400048078ff */
[----:B------:R-:W-:Y:S02]  /*14bf0*/  F2FP.SATFINITE.RELU.E4M3.F32.PACK_AB_MERGE_C R21, R22, R21, RZ ;  /* 0x000000151615723e */ /* 0x000fe400048078ff */
[----:B------:R-:W-:Y:S02]  /*14c00*/  F2FP.SATFINITE.RELU.E4M3.F32.PACK_AB_MERGE_C R23, R24, R23, RZ ;  /* 0x000000171817723e */ /* 0x000fe400048078ff */
[----:B------:R-:W-:-:S02]  /*14c10*/  F2FP.SATFINITE.RELU.E4M3.F32.PACK_AB_MERGE_C R25, R26, R25, RZ ;  /* 0x000000191a19723e */ /* 0x000fc400048078ff */
[----:B------:R-:W-:Y:S01]  /*14c20*/  F2FP.SATFINITE.RELU.E4M3.F32.PACK_AB_MERGE_C R27, R28, R27, RZ ;  /* 0x0000001b1c1b723e */ /* 0x000fe200048078ff */
[----:B------:R-:W-:Y:S06]  /*14c30*/  @P1 BRA `(.L_x_104) ;  /* 0x0000000000041947 */ /* 0x000fec0003800000 */
[----:B------:R-:W-:-:S04]  /*14c40*/  DEPBAR.LE SB0, 0x1 ;  /* 0x000080400000791a */ /* 0x000fc80000000000 */
.L_x_104:
        /* <DEDUP_REMOVED lines=27> */
.L_x_106:
[----:B------:R-:W-:Y:S05]  /*14e00*/  BSYNC B0 ;  /* 0x0000000000007941 */ /* 0x000fea0003800000 */
.L_x_105:
[----:B------:R-:W-:Y:S04]  /*14e10*/  BSSY B0, `(.L_x_107) ;  /* 0x000003a000007945 */ /* 0x000fe80003800000 */
[----:B------:R-:W-:Y:S05]  /*14e20*/  @P0 BRA `(.L_x_108) ;  /* 0x0000000000e00947 */ /* 0x000fea0003800000 */
[----:B------:R-:W-:-:S04]  /*14e30*/  MOV R9, UR44 ;  /* 0x0000002c00097c02 */ /* 0x000fc80008000f00 */
[----:B------:R-:W-:-:S13]  /*14e40*/  ISETP.NE.AND P2, PT, R9, 0x3, PT ;  /* 0x000000030900780c */ /* 0x000fda0003f45270 */
[----:B------:R-:W-:Y:S05]  /*14e50*/  @!P2 BRA `(.L_x_109) ;  /* 0x000000000004a947 */ /* 0x000fea0003800000 */
[----:B------:R-:W-:Y:S01]  /*14e60*/  BPT.TRAP 0x1 ;  /* 0x000000040000795c */ /* 0x000fe20000300000 */
.L_x_109:
[----:B------:R-:W-:Y:S01]  /*14e70*/  LEA R9, R18, UR48, 0x3 ;  /* 0x0000003012097c11 */ /* 0x000fe2000f8e18ff */
[----:B------:R-:W-:Y:S01]  /*14e80*/  BSSY B1, `(.L_x_110) ;  /* 0x0000004000017945 */ /* 0x000fe20003800000 */
[----:B------:R-:W-:-:S04]  /*14e90*/  SHF.L.U32 R10, R19, 0x1f, RZ ;  /* 0x0000001f130a7819 */ /* 0x000fc800000006ff */
[----:B------:R-:W1:Y:S02]  /*14ea0*/  SYNCS.PHASECHK.TRANS64.TRYWAIT P3, [R9+URZ+0x60], R10 ;  /* 0x0000600a090075a7 */ /* 0x000e64000806017f */
[----:B-1----:R-:W-:Y:S05]  /*14eb0*/  @!P3 BRA `(.L_x_111) ;  /* 0x000000b4009cb947 */ /* 0x002fea0003800000 */
.L_x_382:
[----:B------:R-:W-:Y:S05]  /*14ec0*/  BSYNC B1 ;  /* 0x0000000000017941 */ /* 0x000fea0003800000 */
.L_x_110:
        /* <DEDUP_REMOVED lines=22> */
.L_x_113:
[----:B------:R-:W-:Y:S05]  /*15030*/  BSYNC B1 ;  /* 0x0000000000017941 */ /* 0x000fea0003800000 */
.L_x_112:
        /* <DEDUP_REMOVED lines=8> */
.L_x_114:
        /* <DEDUP_REMOVED lines=15> */
.L_x_108:
[----:B------:R-:W-:Y:S05]  /*151b0*/  BSYNC B0 ;  /* 0x0000000000007941 */ /* 0x000fea0003800000 */
.L_x_107:
[----:B------:R-:W2:Y:S04]  /*151c0*/  LDL.LU R20, [R1+0x320] ;  /* 0x0003200001147983 */ /* 0x000ea80000300800 */
[----:B------:R-:W3:Y:S04]  /*151d0*/  LDL.LU R11, [R1+0x324] ;  /* 0x00032400010b7983 */ /* 0x000ee80000300800 */
[----:B------:R-:W4:Y:S04]  /*151e0*/  LDL.LU R13, [R1+0x328] ;  /* 0x00032800010d7983 */ /* 0x000f280000300800 */
[----:B------:R-:W5:Y:S04]  /*151f0*/  LDL.LU R31, [R1+0x32c] ;  /* 0x00032c00011f7983 */ /* 0x000f680000300800 */
[----:B------:R-:W5:Y:S04]  /*15200*/  LDL.LU R29, [R1+0x330] ;  /* 0x00033000011d7983 */ /* 0x000f680000300800 */
[----:B------:R-:W5:Y:S04]  /*15210*/  LDL.LU R21, [R1+0x334] ;  /* 0x0003340001157983 */ /* 0x000f680000300800 */
[----:B------:R-:W5:Y:S01]  /*15220*/  LDL.LU R35, [R1+0x338] ;  /* 0x0003380001237983 */ /* 0x000f620000300800 */
[----:B------:R-:W-:-:S03]  /*15230*/  F2FP.F16.E4M3.UNPACK_B R9, R0 ;  /* 0x00000000ff09723e */ /* 0x000fc600020006ff */
[----:B------:R-:W5:Y:S01]  /*15240*/  LDL.LU R26, [R1+0x33c] ;  /* 0x00033c00011a7983 */ /* 0x000f620000300800 */
[----:B------:R-:W-:Y:S01]  /*15250*/  F2FP.F16.E4M3.UNPACK_B R12, R0.H1 ;  /* 0x00000000ff0c723e */ /* 0x000fe200030006ff */
[--C-:B------:R-:W-:Y:S02]  /*15260*/  HADD2.F32 R10, -RZ, R9.reuse.H0_H0 ;  /* 0x20000009ff0a7230 */ /* 0x100fe40000004100 */
[----:B------:R-:W5:Y:S01]  /*15270*/  LDL.LU R23, [R1+0x340] ;  /* 0x0003400001177983 */ /* 0x000f620000300800 */
[----:B------:R-:W-:-:S03]  /*15280*/  HADD2.F32 R14, -RZ, R9.H1_H1 ;  /* 0x30000009ff0e7230 */ /* 0x000fc60000004100 */
[----:B------:R-:W5:Y:S01]  /*15290*/  LDL.LU R32, [R1+0x344] ;  /* 0x0003440001207983 */ /* 0x000f620000300800 */
[----:B------:R-:W-:-:S03]  /*152a0*/  F2FP.F16.E4M3.UNPACK_B R15, R3 ;  /* 0x00000003ff0f723e */ /* 0x000fc600020006ff */
[----:B------:R-:W5:Y:S04]  /*152b0*/  LDL.LU R30, [R1+0x348] ;  /* 0x00034800011e7983 */ /* 0x000f680000300800 */
[----:B------:R-:W5:Y:S01]  /*152c0*/  LDL.LU R27, [R1+0x34c] ;  /* 0x00034c00011b7983 */ /* 0x000f620000300800 */
[----:B------:R-:W-:-:S03]  /*152d0*/  HADD2.F32 R22, -RZ, R15.H1_H1 ;  /* 0x3000000fff167230 */ /* 0x000fc60000004100 */
[----:B------:R-:W5:Y:S04]  /*152e0*/  LDL.LU R34, [R1+0x350] ;  /* 0x0003500001227983 */ /* 0x000f680000300800 */
[----:B------:R-:W5:Y:S01]  /*152f0*/  LDL.LU R33, [R1+0x354] ;  /* 0x0003540001217983 */ /* 0x000f620000300800 */
[C---:B--2---:R-:W-:Y:S01]  /*15300*/  FMUL R9, R16.reuse, R20 ;  /* 0x0000001410097220 */ /* 0x044fe20000400000 */
[----:B------:R-:W-:Y:S02]  /*15310*/  HADD2.F32 R20, -RZ, R12.H0_H0 ;  /* 0x2000000cff147230 */ /* 0x000fe40000004100 */
[----:B---3--:R-:W-:Y:S01]  /*15320*/  FMUL R11, R16, R11 ;  /* 0x0000000b100b7220 */ /* 0x008fe20000400000 */
[----:B------:R-:W-:Y:S01]  /*15330*/  FFMA R9, R2, R10, R9 ;  /* 0x0000000a02097223 */ /* 0x000fe20000000009 */
[----:B----4-:R-:W-:-:S02]  /*15340*/  FMUL R13, R16, R13 ;  /* 0x0000000d100d7220 */ /* 0x010fc40000400000 */
[C---:B------:R-:W-:Y:S01]  /*15350*/  FFMA R10, R2.reuse, R14, R11 ;  /* 0x0000000e020a7223 */ /* 0x040fe2000000000b */
[----:B------:R-:W-:Y:S02]  /*15360*/  HADD2.F32 R14, -RZ, R15.H0_H0 ;  /* 0x2000000fff0e7230 */ /* 0x000fe40000004100 */
[----:B------:R-:W-:Y:S01]  /*15370*/  FFMA R11, R2, R20, R13 ;  /* 0x00000014020b7223 */ /* 0x000fe2000000000d */
[C---:B-----5:R-:W-:Y:S01]  /*15380*/  FMUL R13, R16.reuse, R31 ;  /* 0x0000001f100d7220 */ /* 0x060fe20000400000 */
[----:B------:R-:W-:Y:S02]  /*15390*/  FMUL R15, R16, R29 ;  /* 0x0000001d100f7220 */ /* 0x000fe40000400000 */
[----:B------:R-:W2:Y:S04]  /*153a0*/  LDL.LU R29, [R1+0x358] ;  /* 0x00035800011d7983 */ /* 0x000ea80000300800 */
[----:B------:R-:W3:Y:S01]  /*153b0*/  LDL.LU R31, [R1+0x35c] ;  /* 0x00035c00011f7983 */ /* 0x000ee20000300800 */
[----:B------:R-:W-:-:S02]  /*153c0*/  HADD2.F32 R12, -RZ, R12.H1_H1 ;  /* 0x3000000cff0c7230 */ /* 0x000fc40000004100 */
[----:B------:R-:W-:Y:S01]  /*153d0*/  FMUL R21, R16, R21 ;  /* 0x0000001510157220 */ /* 0x000fe20000400000 */
[----:B------:R-:W-:Y:S01]  /*153e0*/  F2FP.F16.E4M3.UNPACK_B R20, R3.H1 ;  /* 0x00000003ff14723e */ /* 0x000fe200030006ff */
[C---:B------:R-:W-:Y:S01]  /*153f0*/  FFMA R15, R2.reuse, R14, R15 ;  /* 0x0000000e020f7223 */ /* 0x040fe2000000000f */
[----:B------:R-:W-:Y:S01]  /*15400*/  F2FP.F16.E4M3.UNPACK_B R24, R4 ;  /* 0x00000004ff18723e */ /* 0x000fe200020006ff */
[C---:B------:R-:W-:Y:S01]  /*15410*/  FFMA R14, R2.reuse, R22, R21 ;  /* 0x00000016020e7223 */ /* 0x040fe20000000015 */
[----:B------:R-:W-:Y:S01]  /*15420*/  FFMA R12, R2, R12, R13 ;  /* 0x0000000c020c7223 */ /* 0x000fe2000000000d */
[--C-:B------:R-:W-:Y:S02]  /*15430*/  HADD2.F32 R22, -RZ, R20.reuse.H0_H0 ;  /* 0x20000014ff167230 */ /* 0x100fe40000004100 */
[C---:B------:R-:W-:Y:S01]  /*15440*/  FMUL R13, R16.reuse, R35 ;  /* 0x00000023100d7220 */ /* 0x040fe20000400000 */
[----:B------:R-:W-:Y:S02]  /*15450*/  HADD2.F32 R20, -RZ, R20.H1_H1 ;  /* 0x30000014ff147230 */ /* 0x000fe40000004100 */
[----:B------:R-:W-:Y:S01]  /*15460*/  FMUL R21, R16, R26 ;  /* 0x0000001a10157220 */ /* 0x000fe20000400000 */
[----:B------:R-:W-:-:S02]  /*15470*/  HADD2.F32 R26, -RZ, R24.H0_H0 ;  /* 0x20000018ff1a7230 */ /* 0x000fc40000004100 */
[----:B------:R-:W-:Y:S01]  /*15480*/  FMUL R23, R16, R23 ;  /* 0x0000001710177220 */ /* 0x000fe20000400000 */
[----:B------:R-:W-:Y:S01]  /*15490*/  F2FP.F16.E4M3.UNPACK_B R25, R4.H1 ;  /* 0x00000004ff19723e */ /* 0x000fe200030006ff */
[C---:B------:R-:W-:Y:S01]  /*154a0*/  FFMA R13, R2.reuse, R22, R13 ;  /* 0x00000016020d7223 */ /* 0x040fe2000000000d */
[----:B------:R-:W-:Y:S01]  /*154b0*/  FFMA R20, R2, R20, R21 ;  /* 0x0000001402147223 */ /* 0x000fe20000000015 */
[----:B------:R-:W-:Y:S02]  /*154c0*/  HADD2.F32 R22, -RZ, R24.H1_H1 ;  /* 0x30000018ff167230 */ /* 0x000fe40000004100 */
[----:B------:R-:W-:Y:S01]  /*154d0*/  FMUL R21, R16, R32 ;  /* 0x0000002010157220 */ /* 0x000fe20000400000 */
[----:B------:R-:W-:Y:S01]  /*154e0*/  FFMA R23, R2, R26, R23 ;  /* 0x0000001a02177223 */ /* 0x000fe20000000017 */
[--C-:B------:R-:W-:Y:S02]  /*154f0*/  HADD2.F32 R24, -RZ, R25.reuse.H0_H0 ;  /* 0x20000019ff187230 */ /* 0x100fe40000004100 */
[----:B------:R-:W-:-:S02]  /*15500*/  HADD2.F32 R26, -RZ, R25.H1_H1 ;  /* 0x30000019ff1a7230 */ /* 0x000fc40000004100 */
[----:B------:R-:W-:Y:S01]  /*15510*/  FMUL R25, R16, R30 ;  /* 0x0000001e10197220 */ /* 0x000fe20000400000 */
[----:B------:R-:W-:Y:S01]  /*15520*/  FFMA R22, R2, R22, R21 ;  /* 0x0000001602167223 */ /* 0x000fe20000000015 */
[----:B------:R-:W-:Y:S01]  /*15530*/  FMUL R27, R16, R27 ;  /* 0x0000001b101b7220 */ /* 0x000fe20000400000 */
[-C--:B------:R-:W-:Y:S02]  /*15540*/  F2FP.F16.E4M3.UNPACK_B R28, R5.reuse ;  /* 0x00000005ff1c723e */ /* 0x080fe400020006ff */
[----:B------:R-:W-:Y:S01]  /*15550*/  F2FP.F16.E4M3.UNPACK_B R21, R5.H1 ;  /* 0x00000005ff15723e */ /* 0x000fe200030006ff */
[C---:B------:R-:W-:Y:S01]  /*15560*/  FFMA R25, R2.reuse, R24, R25 ;  /* 0x0000001802197223 */ /* 0x040fe20000000019 */
[----:B------:R-:W-:Y:S01]  /*15570*/  FFMA R24, R2, R26, R27 ;  /* 0x0000001a02187223 */ /* 0x000fe2000000001b */
[----:B------:R-:W-:Y:S02]  /*15580*/  HADD2.F32 R26, -RZ, R28.H0_H0 ;  /* 0x2000001cff1a7230 */ /* 0x000fe40000004100 */
[----:B------:R-:W-:-:S02]  /*15590*/  HADD2.F32 R30, -RZ, R21.H0_H0 ;  /* 0x20000015ff1e7230 */ /* 0x000fc40000004100 */
[----:B------:R-:W-:Y:S02]  /*155a0*/  HADD2.F32 R32, -RZ, R21.H1_H1 ;  /* 0x30000015ff207230 */ /* 0x000fe40000004100 */
[C---:B------:R-:W-:Y:S01]  /*155b0*/  FMUL R21, R16.reuse, R34 ;  /* 0x0000002210157220 */ /* 0x040fe20000400000 */
        /* <DEDUP_REMOVED lines=8> */
[----:B------:R-:W-:Y:S02]  /*15640*/  F2FP.SATFINITE.RELU.E4M3.F32.PACK_AB_MERGE_C R23, R22, R23, RZ ;  /* 0x000000171617723e */ /* 0x000fe400048078ff */
[----:B------:R-:W-:-:S02]  /*15650*/  F2FP.SATFINITE.RELU.E4M3.F32.PACK_AB_MERGE_C R25, R24, R25, RZ ;  /* 0x000000191819723e */ /* 0x000fc400048078ff */
[----:B------:R-:W-:Y:S01]  /*15660*/  F2FP.SATFINITE.RELU.E4M3.F32.PACK_AB_MERGE_C R21, R26, R21, RZ ;  /* 0x000000151a15723e */ /* 0x000fe200048078ff */
[C---:B--2---:R-:W-:Y:S01]  /*15670*/  FMUL R29, R16.reuse, R29 ;  /* 0x0000001d101d7220 */ /* 0x044fe20000400000 */
[----:B---3--:R-:W-:-:S03]  /*15680*/  FMUL R31, R16, R31 ;  /* 0x0000001f101f7220 */ /* 0x008fc60000400000 */
[C---:B------:R-:W-:Y:S01]  /*15690*/  FFMA R29, R2.reuse, R30, R29 ;  /* 0x0000001e021d7223 */ /* 0x040fe2000000001d */
[----:B------:R-:W-:-:S05]  /*156a0*/  FFMA R28, R2, R32, R31 ;  /* 0x00000020021c7223 */ /* 0x000fca000000001f */
[----:B------:R-:W-:Y:S01]  /*156b0*/  F2FP.SATFINITE.RELU.E4M3.F32.PACK_AB_MERGE_C R29, R28, R29, RZ ;  /* 0x0000001d1c1d723e */ /* 0x000fe200048078ff */
[----:B------:R-:W-:Y:S06]  /*156c0*/  @P1 BRA `(.L_x_115) ;  /* 0x0000000000041947 */ /* 0x000fec0003800000 */
[----:B------:R-:W-:-:S04]  /*156d0*/  DEPBAR.LE SB0, 0x1 ;  /* 0x000080400000791a */ /* 0x000fc80000000000 */
.L_x_115:
        /* <DEDUP_REMOVED lines=27> */
.L_x_117:
[----:B------:R-:W-:Y:S05]  /*15890*/  BSYNC B0 ;  /* 0x0000000000007941 */ /* 0x000fea0003800000 */
.L_x_116:
[----:B------:R-:W-:Y:S04]  /*158a0*/  BSSY B0, `(.L_x_118) ;  /* 0x000003a000007945 */ /* 0x000fe80003800000 */
[----:B------:R-:W-:Y:S05]  /*158b0*/  @P0 BRA `(.L_x_119) ;  /* 0x0000000000e00947 */ /* 0x000fea0003800000 */
[----:B------:R-:W-:-:S04]  /*158c0*/  MOV R9, UR44 ;  /* 0x0000002c00097c02 */ /* 0x000fc80008000f00 */
[----:B------:R-:W-:-:S13]  /*158d0*/  ISETP.NE.AND P2, PT, R9, 0x3, PT ;  /* 0x000000030900780c */ /* 0x000fda0003f45270 */
[----:B------:R-:W-:Y:S05]  /*158e0*/  @!P2 BRA `(.L_x_120) ;  /* 0x000000000004a947 */ /* 0x000fea0003800000 */
[----:B------:R-:W-:Y:S01]  /*158f0*/  BPT.TRAP 0x1 ;  /* 0x000000040000795c */ /* 0x000fe20000300000 */
.L_x_120:
[----:B------:R-:W-:Y:S01]  /*15900*/  LEA R9, R18, UR48, 0x3 ;  /* 0x0000003012097c11 */ /* 0x000fe2000f8e18ff */
[----:B------:R-:W-:Y:S01]  /*15910*/  BSSY B1, `(.L_x_121) ;  /* 0x0000004000017945 */ /* 0x000fe20003800000 */
[----:B------:R-:W-:-:S04]  /*15920*/  SHF.L.U32 R10, R19, 0x1f, RZ ;  /* 0x0000001f130a7819 */ /* 0x000fc800000006ff */
[----:B------:R-:W1:Y:S02]  /*15930*/  SYNCS.PHASECHK.TRANS64.TRYWAIT P3, [R9+URZ+0x60], R10 ;  /* 0x0000600a090075a7 */ /* 0x000e64000806017f */
[----:B-1----:R-:W-:Y:S05]  /*15940*/  @!P3 BRA `(.L_x_122) ;  /* 0x000000ac000cb947 */ /* 0x002fea0003800000 */
.L_x_383:
[----:B------:R-:W-:Y:S05]  /*15950*/  BSYNC B1 ;  /* 0x0000000000017941 */ /* 0x000fea0003800000 */
.L_x_121:
        /* <DEDUP_REMOVED lines=22> */
.L_x_124:
[----:B------:R-:W-:Y:S05]  /*15ac0*/  BSYNC B1 ;  /* 0x0000000000017941 */ /* 0x000fea0003800000 */
.L_x_123:
        /* <DEDUP_REMOVED lines=8> */
.L_x_125:
        /* <DEDUP_REMOVED lines=15> */
.L_x_119:
[----:B------:R-:W-:Y:S05]  /*15c40*/  BSYNC B0 ;  /* 0x0000000000007941 */ /* 0x000fea0003800000 */
.L_x_118:
        /* <DEDUP_REMOVED lines=66> */
.L_x_126:
        /* <DEDUP_REMOVED lines=27> */
.L_x_128:
[----:B------:R-:W-:Y:S05]  /*16220*/  BSYNC B0 ;  /* 0x0000000000007941 */ /* 0x000fea0003800000 */
.L_x_127:
[----:B------:R-:W-:Y:S04]  /*16230*/  BSSY B0, `(.L_x_129) ;  /* 0x000003a000007945 */ /* 0x000fe80003800000 */
[----:B------:R-:W-:Y:S05]  /*16240*/  @P0 BRA `(.L_x_130) ;  /* 0x0000000000e00947 */ /* 0x000fea0003800000 */
[----:B------:R-:W-:-:S04]  /*16250*/  MOV R9, UR44 ;  /* 0x0000002c00097c02 */ /* 0x000fc80008000f00 */
[----:B------:R-:W-:-:S13]  /*16260*/  ISETP.NE.AND P2, PT, R9, 0x3, PT ;  /* 0x000000030900780c */ /* 0x000fda0003f45270 */
[----:B------:R-:W-:Y:S05]  /*16270*/  @!P2 BRA `(.L_x_131) ;  /* 0x000000000004a947 */ /* 0x000fea0003800000 */
[----:B------:R-:W-:Y:S01]  /*16280*/  BPT.TRAP 0x1 ;  /* 0x000000040000795c */ /* 0x000fe20000300000 */
.L_x_131:
[----:B------:R-:W-:Y:S01]  /*16290*/  LEA R9, R18, UR48, 0x3 ;  /* 0x0000003012097c11 */ /* 0x000fe2000f8e18ff */
[----:B------:R-:W-:Y:S01]  /*162a0*/  BSSY B1, `(.L_x_132) ;  /* 0x0000004000017945 */ /* 0x000fe20003800000 */
[----:B------:R-:W-:-:S04]  /*162b0*/  SHF.L.U32 R10, R19, 0x1f, RZ ;  /* 0x0000001f130a7819 */ /* 0x000fc800000006ff */
[----:B------:R-:W1:Y:S02]  /*162c0*/  SYNCS.PHASECHK.TRANS64.TRYWAIT P3, [R9+URZ+0x60], R10 ;  /* 0x0000600a090075a7 */ /* 0x000e64000806017f */
[----:B-1----:R-:W-:Y:S05]  /*162d0*/  @!P3 BRA `(.L_x_133) ;  /* 0x000000a000bcb947 */ /* 0x002fea0003800000 */
.L_x_384:
[----:B------:R-:W-:Y:S05]  /*162e0*/  BSYNC B1 ;  /* 0x0000000000017941 */ /* 0x000fea0003800000 */
.L_x_132:
        /* <DEDUP_REMOVED lines=22> */
.L_x_135:
[----:B------:R-:W-:Y:S05]  /*16450*/  BSYNC B1 ;  /* 0x0000000000017941 */ /* 0x000fea0003800000 */
.L_x_134:
        /* <DEDUP_REMOVED lines=8> */
.L_x_136:
        /* <DEDUP_REMOVED lines=15> */
.L_x_130:
[----:B------:R-:W-:Y:S05]  /*165d0*/  BSYNC B0 ;  /* 0x0000000000007941 */ /* 0x000fea0003800000 */
.L_x_129:
[----:B------:R-:W2:Y:S04]  /*165e0*/  LDL.LU R20, [R1+0x360] ;  /* 0x0003600001147983 */ /* 0x000ea80000300800 */
[----:B------:R-:W3:Y:S04]  /*165f0*/  LDL.LU R11, [R1+0x364] ;  /* 0x00036400010b7983 */ /* 0x000ee80000300800 */
[----:B------:R-:W4:Y:S04]  /*16600*/  LDL.LU R13, [R1+0x368] ;  /* 0x00036800010d7983 */ /* 0x000f280000300800 */
[----:B------:R-:W5:Y:S04]  /*16610*/  LDL.LU R31, [R1+0x36c] ;  /* 0x00036c00011f7983 */ /* 0x000f680000300800 */
[----:B------:R-:W4:Y:S04]  /*16620*/  LDL.LU R29, [R1+0x370] ;  /* 0x00037000011d7983 */ /* 0x000f280000300800 */
[----:B------:R-:W4:Y:S04]  /*16630*/  LDL.LU R21, [R1+0x374] ;  /* 0x0003740001157983 */ /* 0x000f280000300800 */
[----:B------:R-:W4:Y:S01]  /*16640*/  LDL.LU R35, [R1+0x378] ;  /* 0x0003780001237983 */ /* 0x000f220000300800 */
[----:B------:R-:W-:-:S03]  /*16650*/  F2FP.F16.E4M3.UNPACK_B R9, R0 ;  /* 0x00000000ff09723e */ /* 0x000fc600020006ff */
[----:B------:R-:W4:Y:S01]  /*16660*/  LDL.LU R26, [R1+0x37c] ;  /* 0x00037c00011a7983 */ /* 0x000f220000300800 */
[----:B------:R-:W-:Y:S01]  /*16670*/  F2FP.F16.E4M3.UNPACK_B R12, R0.H1 ;  /* 0x00000000ff0c723e */ /* 0x000fe200030006ff */
[--C-:B------:R-:W-:Y:S02]  /*16680*/  HADD2.F32 R10, -RZ, R9.reuse.H0_H0 ;  /* 0x20000009ff0a7230 */ /* 0x100fe40000004100 */
[----:B------:R-:W4:Y:S01]  /*16690*/  LDL.LU R23, [R1+0x380] ;  /* 0x0003800001177983 */ /* 0x000f220000300800 */
[----:B------:R-:W-:-:S03]  /*166a0*/  HADD2.F32 R14, -RZ, R9.H1_H1 ;  /* 0x30000009ff0e7230 */ /* 0x000fc60000004100 */
[----:B------:R-:W4:Y:S01]  /*166b0*/  LDL.LU R32, [R1+0x384] ;  /* 0x0003840001207983 */ /* 0x000f220000300800 */
[----:B------:R-:W-:-:S03]  /*166c0*/  F2FP.F16.E4M3.UNPACK_B R15, R3 ;  /* 0x00000003ff0f723e */ /* 0x000fc600020006ff */
[----:B------:R-:W4:Y:S04]  /*166d0*/  LDL.LU R30, [R1+0x388] ;  /* 0x00038800011e7983 */ /* 0x000f280000300800 */
[----:B------:R-:W4:Y:S01]  /*166e0*/  LDL.LU R27, [R1+0x38c] ;  /* 0x00038c00011b7983 */ /* 0x000f220000300800 */
[----:B------:R-:W-:-:S03]  /*166f0*/  HADD2.F32 R22, -RZ, R15.H1_H1 ;  /* 0x3000000fff167230 */ /* 0x000fc60000004100 */
[----:B------:R-:W4:Y:S04]  /*16700*/  LDL.LU R34, [R1+0x390] ;  /* 0x0003900001227983 */ /* 0x000f280000300800 */
[----:B------:R-:W4:Y:S01]  /*16710*/  LDL.LU R33, [R1+0x394] ;  /* 0x0003940001217983 */ /* 0x000f220000300800 */
[C---:B--2---:R-:W-:Y:S01]  /*16720*/  FMUL R9, R16.reuse, R20 ;  /* 0x0000001410097220 */ /* 0x044fe20000400000 */
[----:B---3--:R-:W-:-:S03]  /*16730*/  FMUL R11, R16, R11 ;  /* 0x0000000b100b7220 */ /* 0x008fc60000400000 */
[C---:B------:R-:W-:Y:S01]  /*16740*/  FFMA R9, R2.reuse, R10, R9 ;  /* 0x0000000a02097223 */ /* 0x040fe20000000009 */
[----:B------:R-:W-:Y:S01]  /*16750*/  FFMA R10, R2, R14, R11 ;  /* 0x0000000e020a7223 */ /* 0x000fe2000000000b */
[----:B------:R-:W-:Y:S02]  /*16760*/  HADD2.F32 R14, -RZ, R15.H0_H0 ;  /* 0x2000000fff0e7230 */ /* 0x000fe40000004100 */
[C---:B-----5:R-:W-:Y:S01]  /*16770*/  FMUL R11, R16.reuse, R31 ;  /* 0x0000001f100b7220 */ /* 0x060fe20000400000 */
[----:B----4-:R-:W-:Y:S02]  /*16780*/  FMUL R15, R16, R29 ;  /* 0x0000001d100f7220 */ /* 0x010fe40000400000 */
[----:B------:R-:W2:Y:S04]  /*16790*/  LDL.LU R29, [R1+0x398] ;  /* 0x00039800011d7983 */ /* 0x000ea80000300800 */
[----:B------:R-:W3:Y:S01]  /*167a0*/  LDL.LU R31, [R1+0x39c] ;  /* 0x00039c00011f7983 */ /* 0x000ee20000300800 */
[----:B------:R-:W-:-:S02]  /*167b0*/  HADD2.F32 R20, -RZ, R12.H0_H0 ;  /* 0x2000000cff147230 */ /* 0x000fc40000004100 */
[C---:B------:R-:W-:Y:S01]  /*167c0*/  FMUL R13, R16.reuse, R13 ;  /* 0x0000000d100d7220 */ /* 0x040fe20000400000 */
[----:B------:R-:W-:Y:S02]  /*167d0*/  HADD2.F32 R12, -RZ, R12.H1_H1 ;  /* 0x3000000cff0c7230 */ /* 0x000fe40000004100 */
[----:B------:R-:W-:Y:S01]  /*167e0*/  FMUL R21, R16, R21 ;  /* 0x0000001510157220 */ /* 0x000fe20000400000 */
[C---:B------:R-:W-:Y:S01]  /*167f0*/  FFMA R13, R2.reuse, R20, R13 ;  /* 0x00000014020d7223 */ /* 0x040fe2000000000d */
[----:B------:R-:W-:Y:S01]  /*16800*/  F2FP.F16.E4M3.UNPACK_B R20, R3.H1 ;  /* 0x00000003ff14723e */ /* 0x000fe200030006ff */
[C---:B------:R-:W-:Y:S01]  /*16810*/  FFMA R15, R2.reuse, R14, R15 ;  /* 0x0000000e020f7223 */ /* 0x040fe2000000000f */
[C---:B------:R-:W-:Y:S01]  /*16820*/  FFMA R14, R2.reuse, R22, R21 ;  /* 0x00000016020e7223 */ /* 0x040fe20000000015 */
[----:B------:R-:W-:Y:S01]  /*16830*/  F2FP.F16.E4M3.UNPACK_B R24, R4 ;  /* 0x00000004ff18723e */ /* 0x000fe200020006ff */
[----:B------:R-:W-:Y:S01]  /*16840*/  FFMA R12, R2, R12, R11 ;  /* 0x0000000c020c7223 */ /* 0x000fe2000000000b */
[----:B------:R-:W-:-:S02]  /*16850*/  HADD2.F32 R22, -RZ, R20.H0_H0 ;  /* 0x20000014ff167230 */ /* 0x000fc40000004100 */
[C---:B------:R-:W-:Y:S01]  /*16860*/  FMUL R11, R16.reuse, R35 ;  /* 0x00000023100b7220 */ /* 0x040fe20000400000 */
[----:B------:R-:W-:Y:S02]  /*16870*/  HADD2.F32 R20, -RZ, R20.H1_H1 ;  /* 0x30000014ff147230 */ /* 0x000fe40000004100 */
[C---:B------:R-:W-:Y:S01]  /*16880*/  FMUL R21, R16.reuse, R26 ;  /* 0x0000001a10157220 */ /* 0x040fe20000400000 */
[--C-:B------:R-:W-:Y:S02]  /*16890*/  HADD2.F32 R26, -RZ, R24.reuse.H0_H0 ;  /* 0x20000018ff1a7230 */ /* 0x100fe40000004100 */
[----:B------:R-:W-:Y:S01]  /*168a0*/  FMUL R23, R16, R23 ;  /* 0x0000001710177220 */ /* 0x000fe20000400000 */
[----:B------:R-:W-:Y:S01]  /*168b0*/  F2FP.F16.E4M3.UNPACK_B R25, R4.H1 ;  /* 0x00000004ff19723e */ /* 0x000fe200030006ff */
[C---:B------:R-:W-:Y:S01]  /*168c0*/  FFMA R11, R2.reuse, R22, R11 ;  /* 0x00000016020b7223 */ /* 0x040fe2000000000b */
[----:B------:R-:W-:Y:S01]  /*168d0*/  FFMA R20, R2, R20, R21 ;  /* 0x0000001402147223 */ /* 0x000fe20000000015 */
[----:B------:R-:W-:-:S02]  /*168e0*/  HADD2.F32 R22, -RZ, R24.H1_H1 ;  /* 0x30000018ff167230 */ /* 0x000fc40000004100 */
[----:B------:R-:W-:Y:S01]  /*168f0*/  FMUL R21, R16, R32 ;  /* 0x0000002010157220 */ /* 0x000fe20000400000 */
[----:B------:R-:W-:Y:S01]  /*16900*/  FFMA R23, R2, R26, R23 ;  /* 0x0000001a02177223 */ /* 0x000fe20000000017 */
[--C-:B------:R-:W-:Y:S02]  /*16910*/  HADD2.F32 R24, -RZ, R25.reuse.H0_H0 ;  /* 0x20000019ff187230 */ /* 0x100fe40000004100 */
[----:B------:R-:W-:Y:S02]  /*16920*/  HADD2.F32 R26, -RZ, R25.H1_H1 ;  /* 0x30000019ff1a7230 */ /* 0x000fe40000004100 */
[----:B------:R-:W-:Y:S01]  /*16930*/  FMUL R25, R16, R30 ;  /* 0x0000001e10197220 */ /* 0x000fe20000400000 */
[----:B------:R-:W-:Y:S01]  /*16940*/  FFMA R22, R2, R22, R21 ;  /* 0x0000001602167223 */ /* 0x000fe20000000015 */
[----:B------:R-:W-:Y:S01]  /*16950*/  FMUL R27, R16, R27 ;  /* 0x0000001b101b7220 */ /* 0x000fe20000400000 */
[-C--:B------:R-:W-:Y:S02]  /*16960*/  F2FP.F16.E4M3.UNPACK_B R28, R5.reuse ;  /* 0x00000005ff1c723e */ /* 0x080fe400020006ff */
[----:B------:R-:W-:Y:S01]  /*16970*/  F2FP.F16.E4M3.UNPACK_B R21, R5.H1 ;  /* 0x00000005ff15723e */ /* 0x000fe200030006ff */
[C---:B------:R-:W-:Y:S01]  /*16980*/  FFMA R25, R2.reuse, R24, R25 ;  /* 0x0000001802197223 */ /* 0x040fe20000000019 */
[----:B------:R-:W-:Y:S01]  /*16990*/  FFMA R24, R2, R26, R27 ;  /* 0x0000001a02187223 */ /* 0x000fe2000000001b */
[----:B------:R-:W-:-:S02]  /*169a0*/  HADD2.F32 R26, -RZ, R28.H0_H0 ;  /* 0x2000001cff1a7230 */ /* 0x000fc40000004100 */
[--C-:B------:R-:W-:Y:S02]  /*169b0*/  HADD2.F32 R30, -RZ, R21.reuse.H0_H0 ;  /* 0x20000015ff1e7230 */ /* 0x100fe40000004100 */
        /* <DEDUP_REMOVED lines=20> */
.L_x_137:
        /* <DEDUP_REMOVED lines=27> */
.L_x_139:
[----:B------:R-:W-:Y:S05]  /*16cb0*/  BSYNC B0 ;  /* 0x0000000000007941 */ /* 0x000fea0003800000 */
.L_x_138:
[----:B------:R-:W-:Y:S04]  /*16cc0*/  BSSY B0, `(.L_x_140) ;  /* 0x000003a000007945 */ /* 0x000fe80003800000 */
[----:B------:R-:W-:Y:S05]  /*16cd0*/  @P0 BRA `(.L_x_141) ;  /* 0x0000000000e00947 */ /* 0x000fea0003800000 */
[----:B------:R-:W-:-:S04]  /*16ce0*/  MOV R9, UR44 ;  /* 0x0000002c00097c02 */ /* 0x000fc80008000f00 */
[----:B------:R-:W-:-:S13]  /*16cf0*/  ISETP.NE.AND P2, PT, R9, 0x3, PT ;  /* 0x000000030900780c */ /* 0x000fda0003f45270 */
[----:B------:R-:W-:Y:S05]  /*16d00*/  @!P2 BRA `(.L_x_142) ;  /* 0x000000000004a947 */ /* 0x000fea0003800000 */
[----:B------:R-:W-:Y:S01]  /*16d10*/  BPT.TRAP 0x1 ;  /* 0x000000040000795c */ /* 0x000fe20000300000 */
.L_x_142:
[----:B------:R-:W-:Y:S01]  /*16d20*/  LEA R9, R18, UR48, 0x3 ;  /* 0x0000003012097c11 */ /* 0x000fe2000f8e18ff */
[----:B------:R-:W-:Y:S01]  /*16d30*/  BSSY B1, `(.L_x_143) ;  /* 0x0000004000017945 */ /* 0x000fe20003800000 */
[----:B------:R-:W-:-:S04]  /*16d40*/  SHF.L.U32 R10, R19, 0x1f, RZ ;  /* 0x0000001f130a7819 */ /* 0x000fc800000006ff */
[----:B------:R-:W1:Y:S02]  /*16d50*/  SYNCS.PHASECHK.TRANS64.TRYWAIT P3, [R9+URZ+0x60], R10 ;  /* 0x0000600a090075a7 */ /* 0x000e64000806017f */
[----:B-1----:R-:W-:Y:S05]  /*16d60*/  @!P3 BRA `(.L_x_144) ;  /* 0x00000098002cb947 */ /* 0x002fea0003800000 */
.L_x_385:
[----:B------:R-:W-:Y:S05]  /*16d70*/  BSYNC B1 ;  /* 0x0000000000017941 */ /* 0x000fea0003800000 */
.L_x_143:
        /* <DEDUP_REMOVED lines=22> */
.L_x_146:
[----:B------:R-:W-:Y:S05]  /*16ee0*/  BSYNC B1 ;  /* 0x0000000000017941 */ /* 0x000fea0003800000 */
.L_x_145:
        /* <DEDUP_REMOVED lines=8> */
.L_x_147:
        /* <DEDUP_REMOVED lines=15> */
.L_x_141:
[----:B------:R-:W-:Y:S05]  /*17060*/  BSYNC B0 ;  /* 0x0000000000007941 */ /* 0x000fea0003800000 */
.L_x_140:
        /* <DEDUP_REMOVED lines=66> */
.L_x_148:
        /* <DEDUP_REMOVED lines=27> */
.L_x_150:
[----:B------:R-:W-:Y:S05]  /*17640*/  BSYNC B0 ;  /* 0x0000000000007941 */ /* 0x000fea0003800000 */
.L_x_149:
[----:B------:R-:W-:Y:S04]  /*17650*/  BSSY B0, `(.L_x_151) ;  /* 0x000003a000007945 */ /* 0x000fe80003800000 */
[----:B------:R-:W-:Y:S05]  /*17660*/  @P0 BRA `(.L_x_152) ;  /* 0x0000000000e00947 */ /* 0x000fea0003800000 */
[----:B------:R-:W-:-:S04]  /*17670*/  MOV R9, UR44 ;  /* 0x0000002c00097c02 */ /* 0x000fc80008000f00 */
[----:B------:R-:W-:-:S13]  /*17680*/  ISETP.NE.AND P2, PT, R9, 0x3, PT ;  /* 0x000000030900780c */ /* 0x000fda0003f45270 */
[----:B------:R-:W-:Y:S05]  /*17690*/  @!P2 BRA `(.L_x_153) ;  /* 0x000000000004a947 */ /* 0x000fea0003800000 */
[----:B------:R-:W-:Y:S01]  /*176a0*/  BPT.TRAP 0x1 ;  /* 0x000000040000795c */ /* 0x000fe20000300000 */
.L_x_153:
[----:B------:R-:W-:Y:S01]  /*176b0*/  LEA R9, R18, UR48, 0x3 ;  /* 0x0000003012097c11 */ /* 0x000fe2000f8e18ff */
[----:B------:R-:W-:Y:S01]  /*176c0*/  BSSY B1, `(.L_x_154) ;  /* 0x0000004000017945 */ /* 0x000fe20003800000 */
[----:B------:R-:W-:-:S04]  /*176d0*/  SHF.L.U32 R10, R19, 0x1f, RZ ;  /* 0x0000001f130a7819 */ /* 0x000fc800000006ff */
[----:B------:R-:W1:Y:S02]  /*176e0*/  SYNCS.PHASECHK.TRANS64.TRYWAIT P3, [R9+URZ+0x60], R10 ;  /* 0x0000600a090075a7 */ /* 0x000e64000806017f */
[----:B-1----:R-:W-:Y:S05]  /*176f0*/  @!P3 BRA `(.L_x_155) ;  /* 0x0000008c00dcb947 */ /* 0x002fea0003800000 */
.L_x_386:
[----:B------:R-:W-:Y:S05]  /*17700*/  BSYNC B1 ;  /* 0x0000000000017941 */ /* 0x000fea0003800000 */
.L_x_154:
        /* <DEDUP_REMOVED lines=22> */
.L_x_157:
[----:B------:R-:W-:Y:S05]  /*17870*/  BSYNC B1 ;  /* 0x0000000000017941 */ /* 0x000fea0003800000 */
.L_x_156:
        /* <DEDUP_REMOVED lines=8> */
.L_x_158:
        /* <DEDUP_REMOVED lines=15> */
.L_x_152:
[----:B------:R-:W-:Y:S05]  /*179f0*/  BSYNC B0 ;  /* 0x0000000000007941 */ /* 0x000fea0003800000 */
.L_x_151:
        /* <DEDUP_REMOVED lines=82> */
.L_x_159:
        /* <DEDUP_REMOVED lines=27> */
.L_x_161:
[----:B------:R-:W-:Y:S05]  /*180d0*/  BSYNC B0 ;  /* 0x0000000000007941 */ /* 0x000fea0003800000 */
.L_x_160:
[----:B------:R-:W-:Y:S04]  /*180e0*/  BSSY B0, `(.L_x_162) ;  /* 0x000003a000007945 */ /* 0x000fe80003800000 */
[----:B------:R-:W-:Y:S05]  /*180f0*/  @P0 BRA `(.L_x_163) ;  /* 0x0000000000e00947 */ /* 0x000fea0003800000 */
[----:B------:R-:W-:-:S04]  /*18100*/  MOV R9, UR44 ;  /* 0x0000002c00097c02 */ /* 0x000fc80008000f00 */
[----:B------:R-:W-:-:S13]  /*18110*/  ISETP.NE.AND P2, PT, R9, 0x3, PT ;  /* 0x000000030900780c */ /* 0x000fda0003f45270 */
[----:B------:R-:W-:Y:S05]  /*18120*/  @!P2 BRA `(.L_x_164) ;  /* 0x000000000004a947 */ /* 0x000fea0003800000 */
[----:B------:R-:W-:Y:S01]  /*18130*/  BPT.TRAP 0x1 ;  /* 0x000000040000795c */ /* 0x000fe20000300000 */
.L_x_164:
[----:B------:R-:W-:Y:S01]  /*18140*/  LEA R9, R18, UR48, 0x3 ;  /* 0x0000003012097c11 */ /* 0x000fe2000f8e18ff */
[----:B------:R-:W-:Y:S01]  /*18150*/  BSSY B1, `(.L_x_165) ;  /* 0x0000004000017945 */ /* 0x000fe20003800000 */
[----:B------:R-:W-:-:S04]  /*18160*/  SHF.L.U32 R10, R19, 0x1f, RZ ;  /* 0x0000001f130a7819 */ /* 0x000fc800000006ff */
[----:B------:R-:W1:Y:S02]  /*18170*/  SYNCS.PHASECHK.TRANS64.TRYWAIT P3, [R9+URZ+0x60], R10 ;  /* 0x0000600a090075a7 */ /* 0x000e64000806017f */
[----:B-1----:R-:W-:Y:S05]  /*18180*/  @!P3 BRA `(.L_x_166) ;  /* 0x00000084004cb947 */ /* 0x002fea0003800000 */
.L_x_387:
[----:B------:R-:W-:Y:S05]  /*18190*/  BSYNC B1 ;  /* 0x0000000000017941 */ /* 0x000fea0003800000 */
.L_x_165:
        /* <DEDUP_REMOVED lines=22> */
.L_x_168:
[----:B------:R-:W-:Y:S05]  /*18300*/  BSYNC B1 ;  /* 0x0000000000017941 */ /* 0x000fea0003800000 */
.L_x_167:
        /* <DEDUP_REMOVED lines=8> */
.L_x_169:
        /* <DEDUP_REMOVED lines=15> */
.L_x_163:
[----:B------:R-:W-:Y:S05]  /*18480*/  BSYNC B0 ;  /* 0x0000000000007941 */ /* 0x000fea0003800000 */
.L_x_162:
[----:B------:R-:W2:Y:S04]  /*18490*/  LDL.LU R21, [R1+0x200] ;  /* 0x0002000001157983 */ /* 0x000ea80000300800 */
[----:B------:R-:W3:Y:S04]  /*184a0*/  LDL.LU R30, [R1+0x204] ;  /* 0x00020400011e7983 */ /* 0x000ee80000300800 */
[----:B------:R-:W4:Y:S04]  /*184b0*/  LDL.LU R25, [R1+0x208] ;  /* 0x0002080001197983 */ /* 0x000f280000300800 */
[----:B------:R-:W5:Y:S04]  /*184c0*/  LDL.LU R27, [R1+0x20c] ;  /* 0x00020c00011b7983 */ /* 0x000f680000300800 */
[----:B------:R-:W5:Y:S04]  /*184d0*/  LDL.LU R34, [R1+0x210] ;  /* 0x0002100001227983 */ /* 0x000f680000300800 */
[----:B------:R-:W5:Y:S04]  /*184e0*/  LDL.LU R33, [R1+0x214] ;  /* 0x0002140001217983 */ /* 0x000f680000300800 */
[----:B------:R-:W5:Y:S04]  /*184f0*/  LDL.LU R29, [R1+0x218] ;  /* 0x00021800011d7983 */ /* 0x000f680000300800 */
[----:B------:R-:W5:Y:S01]  /*18500*/  LDL.LU R31, [R1+0x21c] ;  /* 0x00021c00011f7983 */ /* 0x000f620000300800 */
[-C--:B------:R-:W-:Y:S01]  /*18510*/  F2FP.F16.E4M3.UNPACK_B R9, R0.reuse ;  /* 0x00000000ff09723e */ /* 0x080fe200020006ff */
[C---:B------:R-:W-:Y:S01]  /*18520*/  FMUL R231, R16.reuse, R231 ;  /* 0x000000e710e77220 */ /* 0x040fe20000400000 */
[----:B------:R-:W-:Y:S01]  /*18530*/  F2FP.F16.E4M3.UNPACK_B R12, R0.H1 ;  /* 0x00000000ff0c723e */ /* 0x000fe200030006ff */
[----:B------:R-:W-:Y:S01]  /*18540*/  FMUL R11, R16, R232 ;  /* 0x000000e8100b7220 */ /* 0x000fe20000400000 */
[----:B------:R-:W-:Y:S01]  /*18550*/  F2FP.F16.E4M3.UNPACK_B R13, R3 ;  /* 0x00000003ff0d723e */ /* 0x000fe200020006ff */
[----:B------:R-:W-:-:S02]  /*18560*/  HADD2.F32 R10, -RZ, R9.H0_H0 ;  /* 0x20000009ff0a7230 */ /* 0x000fc40000004100 */
        /* <DEDUP_REMOVED lines=12> */
[----:B------:R-:W-:Y:S01]  /*18630*/  FMUL R13, R16, R234 ;  /* 0x000000ea100d7220 */ /* 0x000fe20000400000 */
[----:B------:R-:W-:Y:S01]  /*18640*/  HADD2.F32 R22, -RZ, R15.H1_H1 ;  /* 0x3000000fff167230 */ /* 0x000fe20000004100 */
[----:B------:R-:W-:Y:S01]  /*18650*/  F2FP.F16.E4M3.UNPACK_B R24, R4.H1 ;  /* 0x00000004ff18723e */ /* 0x000fe200030006ff */
[----:B------:R-:W-:Y:S02]  /*18660*/  HADD2.F32 R26, -RZ, R23.H0_H0 ;  /* 0x20000017ff1a7230 */ /* 0x000fe40000004100 */
[C---:B------:R-:W-:Y:S01]  /*18670*/  FFMA R13, R2.reuse, R14, R13 ;  /* 0x0000000e020d7223 */ /* 0x040fe2000000000d */
[----:B------:R-:W-:Y:S01]  /*18680*/  FFMA R14, R2, R20, R235 ;  /* 0x00000014020e7223 */ /* 0x000fe200000000eb */
[----:B------:R-:W-:Y:S02]  /*18690*/  HADD2.F32 R20, -RZ, R15.H0_H0 ;  /* 0x2000000fff147230 */ /* 0x000fe40000004100 */
[----:B------:R-:W-:Y:S01]  /*186a0*/  FMUL R15, R16, R236 ;  /* 0x000000ec100f7220 */ /* 0x000fe20000400000 */
[----:B------:R-:W-:Y:S01]  /*186b0*/  F2FP.F16.E4M3.UNPACK_B R28, R5 ;  /* 0x00000005ff1c723e */ /* 0x000fe200020006ff */
[----:B------:R-:W-:-:S02]  /*186c0*/  HADD2.F32 R12, -RZ, R12.H1_H1 ;  /* 0x3000000cff0c7230 */ /* 0x000fc40000004100 */
[----:B------:R-:W-:Y:S01]  /*186d0*/  FMUL R233, R16, R233 ;  /* 0x000000e910e97220 */ /* 0x000fe20000400000 */
[C---:B------:R-:W-:Y:S01]  /*186e0*/  FFMA R15, R2.reuse, R20, R15 ;  /* 0x00000014020f7223 */ /* 0x040fe2000000000f */
[C---:B------:R-:W-:Y:S01]  /*186f0*/  FFMA R20, R2.reuse, R22, R237 ;  /* 0x0000001602147223 */ /* 0x040fe200000000ed */
[----:B------:R-:W-:Y:S02]  /*18700*/  HADD2.F32 R22, -RZ, R23.H1_H1 ;  /* 0x30000017ff167230 */ /* 0x000fe40000004100 */
[----:B------:R-:W-:Y:S01]  /*18710*/  FFMA R12, R2, R12, R233 ;  /* 0x0000000c020c7223 */ /* 0x000fe200000000e9 */
[----:B------:R-:W-:Y:S02]  /*18720*/  F2FP.SATFINITE.RELU.E4M3.F32.PACK_AB_MERGE_C R10, R10, R9, RZ ;  /* 0x000000090a0a723e */ /* 0x000fe400048078ff */
[----:B------:R-:W-:Y:S02]  /*18730*/  F2FP.SATFINITE.RELU.E4M3.F32.PACK_AB_MERGE_C R14, R14, R13, RZ ;  /* 0x0000000d0e0e723e */ /* 0x000fe400048078ff */
[----:B------:R-:W-:-:S02]  /*18740*/  F2FP.SATFINITE.RELU.E4M3.F32.PACK_AB_MERGE_C R12, R12, R11, RZ ;  /* 0x0000000b0c0c723e */ /* 0x000fc400048078ff */
[----:B------:R-:W-:Y:S01]  /*18750*/  F2FP.SATFINITE.RELU.E4M3.F32.PACK_AB_MERGE_C R20, R20, R15, RZ ;  /* 0x0000000f1414723e */ /* 0x000fe200048078ff */
[C---:B--2---:R-:W-:Y:S01]  /*18760*/  FMUL R21, R16.reuse, R21 ;  /* 0x0000001510157220 */ /* 0x044fe20000400000 */
[----:B---3--:R-:W-:-:S03]  /*18770*/  FMUL R23, R16, R30 ;  /* 0x0000001e10177220 */ /* 0x008fc60000400000 */
[C---:B------:R-:W-:Y:S01]  /*18780*/  FFMA R21, R2.reuse, R26, R21 ;  /* 0x0000001a02157223 */ /* 0x040fe20000000015 */
[--C-:B------:R-:W-:Y:S02]  /*18790*/  HADD2.F32 R26, -RZ, R24.reuse.H0_H0 ;  /* 0x20000018ff1a7230 */ /* 0x100fe40000004100 */
[----:B------:R-:W-:Y:S01]  /*187a0*/  FFMA R22, R2, R22, R23 ;  /* 0x0000001602167223 */ /* 0x000fe20000000017 */
[C---:B----4-:R-:W-:Y:S01]  /*187b0*/  FMUL R25, R16.reuse, R25 ;  /* 0x0000001910197220 */ /* 0x050fe20000400000 */
[----:B------:R-:W-:Y:S01]  /*187c0*/  F2FP.F16.E4M3.UNPACK_B R23, R5.H1 ;  /* 0x00000005ff17723e */ /* 0x000fe200030006ff */
[----:B------:R-:W-:Y:S02]  /*187d0*/  HADD2.F32 R24, -RZ, R24.H1_H1 ;  /* 0x30000018ff187230 */ /* 0x000fe40000004100 */
[----:B-----5:R-:W-:Y:S01]  /*187e0*/  FMUL R27, R16, R27 ;  /* 0x0000001b101b7220 */ /* 0x020fe20000400000 */
[----:B------:R-:W-:Y:S01]  /*187f0*/  FFMA R25, R2, R26, R25 ;  /* 0x0000001a02197223 */ /* 0x000fe20000000019 */
[----:B------:R-:W-:Y:S01]  /*18800*/  HADD2.F32 R26, -RZ, R28.H0_H0 ;  /* 0x2000001cff1a7230 */ /* 0x000fe20000004100 */
[----:B------:R-:W-:Y:S01]  /*18810*/  F2FP.SATFINITE.RELU.E4M3.F32.PACK_AB_MERGE_C R21, R22, R21, RZ ;  /* 0x000000151615723e */ /* 0x000fe200048078ff */
[----:B------:R-:W-:-:S02]  /*18820*/  HADD2.F32 R30, -RZ, R23.H0_H0 ;  /* 0x20000017ff1e7230 */ /* 0x000fc40000004100 */
[----:B------:R-:W-:Y:S01]  /*18830*/  FFMA R24, R2, R24, R27 ;  /* 0x0000001802187223 */ /* 0x000fe2000000001b */
[----:B------:R-:W-:Y:S02]  /*18840*/  HADD2.F32 R32, -RZ, R23.H1_H1 ;  /* 0x30000017ff207230 */ /* 0x000fe40000004100 */
[C---:B------:R-:W-:Y:S01]  /*18850*/  FMUL R23, R16.reuse, R34 ;  /* 0x0000002210177220 */ /* 0x040fe20000400000 */
[----:B------:R-:W-:Y:S02]  /*18860*/  HADD2.F32 R28, -RZ, R28.H1_H1 ;  /* 0x3000001cff1c7230 */ /* 0x000fe40000004100 */
[----:B------:R-:W-:Y:S01]  /*18870*/  FMUL R27, R16, R33 ;  /* 0x00000021101b7220 */ /* 0x000fe20000400000 */
[----:B------:R-:W-:Y:S01]  /*18880*/  F2FP.SATFINITE.RELU.E4M3.F32.PACK_AB_MERGE_C R25, R24, R25, RZ ;  /* 0x000000191819723e */ /* 0x000fe200048078ff */
[----:B------:R-:W-:Y:S01]  /*18890*/  FFMA R23, R2, R26, R23 ;  /* 0x0000001a02177223 */ /* 0x000fe20000000017 */
[----:B------:R-:W-:Y:S01]  /*188a0*/  FMUL R29, R16, R29 ;  /* 0x0000001d101d7220 */ /* 0x000fe20000400000 */
[----:B------:R-:W-:Y:S01]  /*188b0*/  FFMA R26, R2, R28, R27 ;  /* 0x0000001c021a7223 */ /* 0x000fe2000000001b */
[----:B------:R-:W-:-:S02]  /*188c0*/  FMUL R31, R16, R31 ;  /* 0x0000001f101f7220 */ /* 0x000fc40000400000 */
[----:B------:R-:W-:Y:S02]  /*188d0*/  FFMA R29, R2, R30, R29 ;  /* 0x0000001e021d7223 */ /* 0x000fe4000000001d */
[----:B------:R-:W-:Y:S01]  /*188e0*/  F2FP.SATFINITE.RELU.E4M3.F32.PACK_AB_MERGE_C R23, R26, R23, RZ ;  /* 0x000000171a17723e */ /* 0x000fe200048078ff */
[----:B------:R-:W-:-:S05]  /*188f0*/  FFMA R28, R2, R32, R31 ;  /* 0x00000020021c7223 */ /* 0x000fca000000001f */
[----:B------:R-:W-:Y:S01]  /*18900*/  F2FP.SATFINITE.RELU.E4M3.F32.PACK_AB_MERGE_C R29, R28, R29, RZ ;  /* 0x0000001d1c1d723e */ /* 0x000fe200048078ff */
[----:B------:R-:W-:Y:S06]  /*18910*/  @P1 BRA `(.L_x_170) ;  /* 0x0000000000041947 */ /* 0x000fec0003800000 */
[----:B------:R-:W-:-:S04]  /*18920*/  DEPBAR.LE SB0, 0x1 ;  /* 0x000080400000791a */ /* 0x000fc80000000000 */
.L_x_170:
        /* <DEDUP_REMOVED lines=27> */
.L_x_172:
[----:B------:R-:W-:Y:S05]  /*18ae0*/  BSYNC B0 ;  /* 0x0000000000007941 */ /* 0x000fea0003800000 */
.L_x_171:
[----:B------:R-:W-:Y:S04]  /*18af0*/  BSSY B0, `(.L_x_173) ;  /* 0x000003a000007945 */ /* 0x000fe80003800000 */
[----:B------:R-:W-:Y:S05]  /*18b00*/  @P0 BRA `(.L_x_174) ;  /* 0x0000000000e00947 */ /* 0x000fea0003800000 */
[----:B------:R-:W-:-:S04]  /*18b10*/  MOV R9, UR44 ;  /* 0x0000002c00097c02 */ /* 0x000fc80008000f00 */
[----:B------:R-:W-:-:S13]  /*18b20*/  ISETP.NE.AND P2, PT, R9, 0x3, PT ;  /* 0x000000030900780c */ /* 0x000fda0003f45270 */
[----:B------:R-:W-:Y:S05]  /*18b30*/  @!P2 BRA `(.L_x_175) ;  /* 0x000000000004a947 */ /* 0x000fea0003800000 */
[----:B------:R-:W-:Y:S01]  /*18b40*/  BPT.TRAP 0x1 ;  /* 0x000000040000795c */ /* 0x000fe20000300000 */
.L_x_175:
[----:B------:R-:W-:Y:S01]  /*18b50*/  LEA R9, R18, UR48, 0x3 ;  /* 0x0000003012097c11 */ /* 0x000fe2000f8e18ff */
[----:B------:R-:W-:Y:S01]  /*18b60*/  BSSY B1, `(.L_x_176) ;  /* 0x0000004000017945 */ /* 0x000fe20003800000 */
[----:B------:R-:W-:-:S04]  /*18b70*/  SHF.L.U32 R10, R19, 0x1f, RZ ;  /* 0x0000001f130a7819 */ /* 0x000fc800000006ff */
[----:B------:R-:W1:Y:S02]  /*18b80*/  SYNCS.PHASECHK.TRANS64.TRYWAIT P3, [R9+URZ+0x60], R10 ;  /* 0x0000600a090075a7 */ /* 0x000e64000806017f */
[----:B-1----:R-:W-:Y:S05]  /*18b90*/  @!P3 BRA `(.L_x_177) ;  /* 0x0000007800dcb947 */ /* 0x002fea0003800000 */
.L_x_388:
[----:B------:R-:W-:Y:S05]  /*18ba0*/  BSYNC B1 ;  /* 0x0000000000017941 */ /* 0x000fea0003800000 */
.L_x_176:
        /* <DEDUP_REMOVED lines=22> */
.L_x_179:
[----:B------:R-:W-:Y:S05]  /*18d10*/  BSYNC B1 ;  /* 0x0000000000017941 */ /* 0x000fea0003800000 */
.L_x_178:
        /* <DEDUP_REMOVED lines=8> */
.L_x_180:
        /* <DEDUP_REMOVED lines=15> */
.L_x_174:
[----:B------:R-:W-:Y:S05]  /*18e90*/  BSYNC B0 ;  /* 0x0000000000007941 */ /* 0x000fea0003800000 */
.L_x_173:
        /* <DEDUP_REMOVED lines=82> */
.L_x_181:
        /* <DEDUP_REMOVED lines=27> */
.L_x_183:
[----:B------:R-:W-:Y:S05]  /*19570*/  BSYNC B0 ;  /* 0x0000000000007941 */ /* 0x000fea0003800000 */
.L_x_182:
[----:B------:R-:W-:Y:S04]  /*19580*/  BSSY B0, `(.L_x_184) ;  /* 0x000003a000007945 */ /* 0x000fe80003800000 */
[----:B------:R-:W-:Y:S05]  /*19590*/  @P0 BRA `(.L_x_185) ;  /* 0x0000000000e00947 */ /* 0x000fea0003800000 */
[----:B------:R-:W-:-:S04]  /*195a0*/  MOV R9, UR44 ;  /* 0x0000002c00097c02 */ /* 0x000fc80008000f00 */
[----:B------:R-:W-:-:S13]  /*195b0*/  ISETP.NE.AND P2, PT, R9, 0x3, PT ;  /* 0x000000030900780c */ /* 0x000fda0003f45270 */
[----:B------:R-:W-:Y:S05]  /*195c0*/  @!P2 BRA `(.L_x_186) ;  /* 0x000000000004a947 */ /* 0x000fea0003800000 */
[----:B------:R-:W-:Y:S01]  /*195d0*/  BPT.TRAP 0x1 ;  /* 0x000000040000795c */ /* 0x000fe20000300000 */
.L_x_186:
[----:B------:R-:W-:Y:S01]  /*195e0*/  LEA R9, R18, UR48, 0x3 ;  /* 0x0000003012097c11 */ /* 0x000fe2000f8e18ff */
[----:B------:R-:W-:Y:S01]  /*195f0*/  BSSY B1, `(.L_x_187) ;  /* 0x0000004000017945 */ /* 0x000fe20003800000 */
[----:B------:R-:W-:-:S04]  /*19600*/  SHF.L.U32 R10, R19, 0x1f, RZ ;  /* 0x0000001f130a7819 */ /* 0x000fc800000006ff */
[----:B------:R-:W1:Y:S02]  /*19610*/  SYNCS.PHASECHK.TRANS64.TRYWAIT P3, [R9+URZ+0x60], R10 ;  /* 0x0000600a090075a7 */ /* 0x000e64000806017f */
[----:B-1----:R-:W-:Y:S05]  /*19620*/  @!P3 BRA `(.L_x_188) ;  /* 0x00000070004cb947 */ /* 0x002fea0003800000 */
.L_x_389:
[----:B------:R-:W-:Y:S05]  /*19630*/  BSYNC B1 ;  /* 0x0000000000017941 */ /* 0x000fea0003800000 */
.L_x_187:
        /* <DEDUP_REMOVED lines=22> */
.L_x_190:
[----:B------:R-:W-:Y:S05]  /*197a0*/  BSYNC B1 ;  /* 0x0000000000017941 */ /* 0x000fea0003800000 */
.L_x_189:
        /* <DEDUP_REMOVED lines=8> */
.L_x_191:
        /* <DEDUP_REMOVED lines=15> */
.L_x_185:
[----:B------:R-:W-:Y:S05]  /*19920*/  BSYNC B0 ;  /* 0x0000000000007941 */ /* 0x000fea0003800000 */
.L_x_184:
        /* <DEDUP_REMOVED lines=82> */
.L_x_192:
        /* <DEDUP_REMOVED lines=27> */
.L_x_194:
[----:B------:R-:W-:Y:S05]  /*1a000*/  BSYNC B0 ;  /* 0x0000000000007941 */ /* 0x000fea0003800000 */
.L_x_193:
[----:B------:R-:W-:Y:S04]  /*1a010*/  BSSY B0, `(.L_x_195) ;  /* 0x000003a000007945 */ /* 0x000fe80003800000 */
[----:B------:R-:W-:Y:S05]  /*1a020*/  @P0 BRA `(.L_x_196) ;  /* 0x0000000000e00947 */ /* 0x000fea0003800000 */
[----:B------:R-:W-:-:S04]  /*1a030*/  MOV R9, UR44 ;  /* 0x0000002c00097c02 */ /* 0x000fc80008000f00 */
[----:B------:R-:W-:-:S13]  /*1a040*/  ISETP.NE.AND P2, PT, R9, 0x3, PT ;  /* 0x000000030900780c */ /* 0x000fda0003f45270 */
[----:B------:R-:W-:Y:S05]  /*1a050*/  @!P2 BRA `(.L_x_197) ;  /* 0x000000000004a947 */ /* 0x000fea0003800000 */
[----:B------:R-:W-:Y:S01]  /*1a060*/  BPT.TRAP 0x1 ;  /* 0x000000040000795c */ /* 0x000fe20000300000 */
.L_x_197:
[----:B------:R-:W-:Y:S01]  /*1a070*/  LEA R9, R18, UR48, 0x3 ;  /* 0x0000003012097c11 */ /* 0x000fe2000f8e18ff */
[----:B------:R-:W-:Y:S01]  /*1a080*/  BSSY B1, `(.L_x_198) ;  /* 0x0000004000017945 */ /* 0x000fe20003800000 */
[----:B------:R-:W-:-:S04]  /*1a090*/  SHF.L.U32 R10, R19, 0x1f, RZ ;  /* 0x0000001f130a7819 */ /* 0x000fc800000006ff */
[----:B------:R-:W1:Y:S02]  /*1a0a0*/  SYNCS.PHASECHK.TRANS64.TRYWAIT P3, [R9+URZ+0x60], R10 ;  /* 0x0000600a090075a7 */ /* 0x000e64000806017f */
[----:B-1----:R-:W-:Y:S05]  /*1a0b0*/  @!P3 BRA `(.L_x_199) ;  /* 0x0000006400bcb947 */ /* 0x002fea0003800000 */
.L_x_390:
[----:B------:R-:W-:Y:S05]  /*1a0c0*/  BSYNC B1 ;  /* 0x0000000000017941 */ /* 0x000fea0003800000 */
.L_x_198:
        /* <DEDUP_REMOVED lines=22> */
.L_x_201:
[----:B------:R-:W-:Y:S05]  /*1a230*/  BSYNC B1 ;  /* 0x0000000000017941 */ /* 0x000fea0003800000 */
.L_x_200:
        /* <DEDUP_REMOVED lines=8> */
.L_x_202:
        /* <DEDUP_REMOVED lines=15> */
.L_x_196:
[----:B------:R-:W-:Y:S05]  /*1a3b0*/  BSYNC B0 ;  /* 0x0000000000007941 */ /* 0x000fea0003800000 */
.L_x_195:
        /* <DEDUP_REMOVED lines=82> */
.L_x_203:
        /* <DEDUP_REMOVED lines=27> */
.L_x_205:
[----:B------:R-:W-:Y:S05]  /*1aa90*/  BSYNC B0 ;  /* 0x0000000000007941 */ /* 0x000fea0003800000 */
.L_x_204:
[----:B------:R-:W-:Y:S04]  /*1aaa0*/  BSSY B0, `(.L_x_206) ;  /* 0x000003a000007945 */ /* 0x000fe80003800000 */
[----:B------:R-:W-:Y:S05]  /*1aab0*/  @P0 BRA `(.L_x_207) ;  /* 0x0000000000e00947 */ /* 0x000fea0003800000 */
[----:B------:R-:W-:-:S04]  /*1aac0*/  MOV R9, UR44 ;  /* 0x0000002c00097c02 */ /* 0x000fc80008000f00 */
[----:B------:R-:W-:-:S13]  /*1aad0*/  ISETP.NE.AND P2, PT, R9, 0x3, PT ;  /* 0x000000030900780c */ /* 0x000fda0003f45270 */
[----:B------:R-:W-:Y:S05]  /*1aae0*/  @!P2 BRA `(.L_x_208) ;  /* 0x000000000004a947 */ /* 0x000fea0003800000 */
[----:B------:R-:W-:Y:S01]  /*1aaf0*/  BPT.TRAP 0x1 ;  /* 0x000000040000795c */ /* 0x000fe20000300000 */
.L_x_208:
[----:B------:R-:W-:Y:S01]  /*1ab00*/  LEA R9, R18, UR48, 0x3 ;  /* 0x0000003012097c11 */ /* 0x000fe2000f8e18ff */
[----:B------:R-:W-:Y:S01]  /*1ab10*/  BSSY B1, `(.L_x_209) ;  /* 0x0000004000017945 */ /* 0x000fe20003800000 */
[----:B------:R-:W-:-:S04]  /*1ab20*/  SHF.L.U32 R10, R19, 0x1f, RZ ;  /* 0x0000001f130a7819 */ /* 0x000fc800000006ff */
[----:B------:R-:W1:Y:S02]  /*1ab30*/  SYNCS.PHASECHK.TRANS64.TRYWAIT P3, [R9+URZ+0x60], R10 ;  /* 0x0000600a090075a7 */ /* 0x000e64000806017f */
[----:B-1----:R-:W-:Y:S05]  /*1ab40*/  @!P3 BRA `(.L_x_210) ;  /* 0x0000005c002cb947 */ /* 0x002fea0003800000 */
.L_x_391:
[----:B------:R-:W-:Y:S05]  /*1ab50*/  BSYNC B1 ;  /* 0x0000000000017941 */ /* 0x000fea0003800000 */
.L_x_209:
        /* <DEDUP_REMOVED lines=22> */
.L_x_212:
[----:B------:R-:W-:Y:S05]  /*1acc0*/  BSYNC B1 ;  /* 0x0000000000017941 */ /* 0x000fea0003800000 */
.L_x_211:
        /* <DEDUP_REMOVED lines=8> */
.L_x_213:
        /* <DEDUP_REMOVED lines=15> */
.L_x_207:
[----:B------:R-:W-:Y:S05]  /*1ae40*/  BSYNC B0 ;  /* 0x0000000000007941 */ /* 0x000fea0003800000 */
.L_x_206:
        /* <DEDUP_REMOVED lines=82> */
.L_x_214:
        /* <DEDUP_REMOVED lines=27> */
.L_x_216:
[----:B------:R-:W-:Y:S05]  /*1b520*/  BSYNC B0 ;  /* 0x0000000000007941 */ /* 0x000fea0003800000 */
.L_x_215:
[----:B------:R-:W-:Y:S04]  /*1b530*/  BSSY B0, `(.L_x_217) ;  /* 0x0000035000007945 */ /* 0x000fe80003800000 */
[----:B------:R-:W-:Y:S05]  /*1b540*/  @P0 BRA `(.L_x_218) ;  /* 0x0000000000cc0947 */ /* 0x000fea0003800000 */
[----:B------:R-:W-:-:S04]  /*1b550*/  MOV R9, UR44 ;  /* 0x0000002c00097c02 */ /* 0x000fc80008000f00 */
[----:B------:R-:W-:-:S13]  /*1b560*/  ISETP.NE.AND P2, PT, R9, 0x3, PT ;  /* 0x000000030900780c */ /* 0x000fda0003f45270 */
[----:B------:R-:W-:Y:S05]  /*1b570*/  @!P2 BRA `(.L_x_219) ;  /* 0x000000000004a947 */ /* 0x000fea0003800000 */
[----:B------:R-:W-:Y:S01]  /*1b580*/  BPT.TRAP 0x1 ;  /* 0x000000040000795c */ /* 0x000fe20000300000 */
.L_x_219:
[----:B------:R-:W-:Y:S01]  /*1b590*/  SHF.L.U32 R9, R19, 0x1f, RZ ;  /* 0x0000001f13097819 */ /* 0x000fe200000006ff */
[----:B------:R-:W-:Y:S01]  /*1b5a0*/  BSSY B1, `(.L_x_220) ;  /* 0x0000004000017945 */ /* 0x000fe20003800000 */
[----:B------:R-:W-:-:S04]  /*1b5b0*/  LEA R10, R18, UR48, 0x3 ;  /* 0x00000030120a7c11 */ /* 0x000fc8000f8e18ff */
[----:B------:R-:W1:Y:S02]  /*1b5c0*/  SYNCS.PHASECHK.TRANS64.TRYWAIT P0, [R10+URZ+0x60], R9 ;  /* 0x000060090a0075a7 */ /* 0x000e64000800017f */
[----:B-1----:R-:W-:Y:S05]  /*1b5d0*/  @!P0 BRA `(.L_x_221) ;  /* 0x00000050009c8947 */ /* 0x002fea0003800000 */
.L_x_392:
[----:B------:R-:W-:Y:S05]  /*1b5e0*/  BSYNC B1 ;  /* 0x0000000000017941 */ /* 0x000fea0003800000 */
.L_x_220:
[----:B------:R-:W-:Y:S04]  /*1b5f0*/  BSSY B1, `(.L_x_222) ;  /* 0x0000016000017945 */ /* 0x000fe80003800000 */
[----:B------:R-:W-:Y:S05]  /*1b600*/  @P4 BRA `(.L_x_223) ;  /* 0x0000000000504947 */ /* 0x000fea0003800000 */
[----:B------:R-:W2:Y:S01]  /*1b610*/  S2R R11, SR_TID.X ;  /* 0x00000000000b7919 */ /* 0x000ea20000002100 */
[----:B------:R-:W-:-:S04]  /*1b620*/  LEA R0, R18, R17, 0xc ;  /* 0x0000001112007211 */ /* 0x000fc800078e60ff */
[----:B------:R-:W-:Y:S01]  /*1b630*/  IADD3 R3, R0, UR48, RZ ;  /* 0x0000003000037c10 */ /* 0x000fe2000fffe0ff */
[----:B------:R-:W-:Y:S04]  /*1b640*/  LDS.U16 R4, [R0+UR48+0x100] ;  /* 0x0001003000047984 */ /* 0x000fe80008000400 */
[----:B------:R-:W-:Y:S04]  /*1b650*/  LDS.U16 R5, [R0+UR48+0x208] ;  /* 0x0002083000057984 */ /* 0x000fe80008000400 */
[----:B-1----:R-:W-:Y:S01]  /*1b660*/  LDS.U16 R10, [R0+UR48+0x108] ;  /* 0x00010830000a7984 */ /* 0x002fe20008000400 */
[----:B--2---:R-:W-:-:S04]  /*1b670*/  SHF.R.U32.HI R11, RZ, 0x4, R11 ;  /* 0x00000004ff0b7819 */ /* 0x004fc8000001160b */
[----:B------:R-:W-:Y:S02]  /*1b680*/  LOP3.LUT P0, RZ, R11, 0x1, RZ, 0xc0, !PT ;  /* 0x000000010bff7812 */ /* 0x000fe4000780c0ff */
[----:B------:R-:W-:-:S04]  /*1b690*/  MOV R11, 0x8 ;  /* 0x00000008000b7802 */ /* 0x000fc80000000f00 */
[----:B------:R-:W-:-:S04]  /*1b6a0*/  SEL R11, R11, 0xfffffff8, !P0 ;  /* 0xfffffff80b0b7807 */ /* 0x000fc80004000000 */
[----:B------:R-:W-:Y:S02]  /*1b6b0*/  LEA R13, R11, R3, 0x1 ;  /* 0x000000030b0d7211 */ /* 0x000fe400078e08ff */
[----:B------:R-:W1:Y:S04]  /*1b6c0*/  LDS.U16 R3, [R0+UR48+0x200] ;  /* 0x0002003000037984 */ /* 0x000e680008000400 */
[----:B------:R-:W-:Y:S04]  /*1b6d0*/  LDS.U16 R9, [R13+0x200] ;  /* 0x000200000d097984 */ /* 0x000fe80000000400 */
[----:B------:R-:W2:Y:S04]  /*1b6e0*/  LDS.U16 R12, [R13+0x100] ;  /* 0x000100000d0c7984 */ /* 0x000ea80000000400 */
[----:B------:R-:W-:Y:S04]  /*1b6f0*/  LDS.U16 R11, [R13+0x208] ;  /* 0x000208000d0b7984 */ /* 0x000fe80000000400 */
[----:B------:R-:W3:Y:S01]  /*1b700*/  LDS.U16 R14, [R13+0x108] ;  /* 0x000108000d0e7984 */ /* 0x000ee20000000400 */
[----:B-1----:R-:W-:-:S02]  /*1b710*/  PRMT R0, R4, 0x5410, R3 ;  /* 0x0000541004007816 */ /* 0x002fc40000000003 */
[----:B------:R-:W-:Y:S02]  /*1b720*/  PRMT R3, R10, 0x5410, R5 ;  /* 0x000054100a037816 */ /* 0x000fe40000000005 */
[----:B--2---:R-:W-:Y:S02]  /*1b730*/  PRMT R4, R12, 0x5410, R9 ;  /* 0x000054100c047816 */ /* 0x004fe40000000009 */
[----:B---3--:R-:W-:-:S07]  /*1b740*/  PRMT R5, R14, 0x5410, R11 ;  /* 0x000054100e057816 */ /* 0x008fce000000000b */
.L_x_223:
[----:B------:R-:W-:Y:S05]  /*1b750*/  BSYNC B1 ;  /* 0x0000000000017941 */ /* 0x000fea0003800000 */
.L_x_222:
        /* <DEDUP_REMOVED lines=8> */
.L_x_224:
[----:B-1----:R-:W1:Y:S01]  /*1b7e0*/  S2R R10, SR_CgaCtaId ;  /* 0x00000000000a7919 */ /* 0x002e620000008800 */
[C---:B------:R-:W-:Y:S02]  /*1b7f0*/  LEA R9, R7.reuse, UR48, 0x3 ;  /* 0x0000003007097c11 */ /* 0x040fe4000f8e18ff */
[----:B------:R-:W-:Y:S02]  /*1b800*/  IADD3 R7, R7, 0x1, RZ ;  /* 0x0000000107077810 */ /* 0x000fe40007ffe0ff */
[----:B------:R-:W-:Y:S02]  /*1b810*/  IADD3 R9, R9, 0x80, RZ ;  /* 0x0000008009097810 */ /* 0x000fe40007ffe0ff */
[----:B------:R-:W-:-:S04]  /*1b820*/  ISETP.NE.AND P0, PT, R7, 0x4, PT ;  /* 0x000000040700780c */ /* 0x000fc80003f05270 */
[----:B------:R-:W-:Y:S02]  /*1b830*/  SEL R7, R7, RZ, P0 ;  /* 0x000000ff07077207 */ /* 0x000fe40000000000 */
[----:B-1----:R-:W-:-:S04]  /*1b840*/  PRMT R9, R10, 0x654, R9 ;  /* 0x000006540a097816 */ /* 0x002fc80000000009 */
[----:B--2---:R1:W-:Y:S02]  /*1b850*/  SYNCS.ARRIVE.TRANS64.RED.A1T0 RZ, [R9+URZ], RZ ;  /* 0x000000ff09ff79a7 */ /* 0x0043e4000810043f */
[----:B-1----:R-:W-:-:S04]  /*1b860*/  SEL R9, RZ, 0x1, P0 ;  /* 0x00000001ff097807 */ /* 0x002fc80000000000 */
[----:B------:R-:W-:-:S07]  /*1b870*/  LOP3.LUT R8, R8, R9, RZ, 0x3c, !PT ;  /* 0x0000000908087212 */ /* 0x000fce00078e3cff */
.L_x_218:
[----:B------:R-:W-:Y:S05]  /*1b880*/  BSYNC B0 ;  /* 0x0000000000007941 */ /* 0x000fea0003800000 */
.L_x_217:
[----:B------:R-:W2:Y:S04]  /*1b890*/  LDL.LU R13, [R1+0x460] ;  /* 0x00046000010d7983 */ /* 0x000ea80000300800 */
[----:B------:R-:W3:Y:S04]  /*1b8a0*/  LDL.LU R12, [R1+0x464] ;  /* 0x00046400010c7983 */ /* 0x000ee80000300800 */
[----:B------:R-:W4:Y:S04]  /*1b8b0*/  LDL.LU R14, [R1+0x468] ;  /* 0x00046800010e7983 */ /* 0x000f280000300800 */
[----:B------:R-:W5:Y:S04]  /*1b8c0*/  LDL.LU R19, [R1+0x46c] ;  /* 0x00046c0001137983 */ /* 0x000f680000300800 */
[----:B------:R-:W4:Y:S04]  /*1b8d0*/  LDL.LU R24, [R1+0x470] ;  /* 0x0004700001187983 */ /* 0x000f280000300800 */
[----:B------:R-:W5:Y:S01]  /*1b8e0*/  LDL.LU R18, [R1+0x474] ;  /* 0x0004740001127983 */ /* 0x000f620000300800 */
[----:B------:R-:W-:-:S03]  /*1b8f0*/  F2FP.F16.E4M3.UNPACK_B R9, R0 ;  /* 0x00000000ff09723e */ /* 0x000fc600020006ff */
[----:B------:R-:W5:Y:S04]  /*1b900*/  LDL.LU R21, [R1+0x478] ;  /* 0x0004780001157983 */ /* 0x000f680000300800 */
[----:B------:R-:W5:Y:S01]  /*1b910*/  LDL.LU R29, [R1+0x47c] ;  /* 0x00047c00011d7983 */ /* 0x000f620000300800 */
[--C-:B------:R-:W-:Y:S01]  /*1b920*/  HADD2.F32 R11, -RZ, R9.reuse.H0_H0 ;  /* 0x20000009ff0b7230 */ /* 0x100fe20000004100 */
[----:B------:R-:W-:Y:S01]  /*1b930*/  F2FP.F16.E4M3.UNPACK_B R0, R0.H1 ;  /* 0x00000000ff00723e */ /* 0x000fe200030006ff */
[----:B------:R-:W-:Y:S01]  /*1b940*/  HADD2.F32 R9, -RZ, R9.H1_H1 ;  /* 0x30000009ff097230 */ /* 0x000fe20000004100 */
[----:B------:R-:W5:Y:S04]  /*1b950*/  LDL.LU R20, [R1+0x480] ;  /* 0x0004800001147983 */ /* 0x000f680000300800 */
[----:B------:R-:W5:Y:S04]  /*1b960*/  LDL.LU R23, [R1+0x484] ;  /* 0x0004840001177983 */ /* 0x000f680000300800 */
[----:B------:R-:W5:Y:S04]  /*1b970*/  LDL.LU R25, [R1+0x488] ;  /* 0x0004880001197983 */ /* 0x000f680000300800 */
[----:B------:R-:W5:Y:S04]  /*1b980*/  LDL.LU R22, [R1+0x48c] ;  /* 0x00048c0001167983 */ /* 0x000f680000300800 */
[----:B------:R-:W5:Y:S04]  /*1b990*/  LDL.LU R27, [R1+0x490] ;  /* 0x00049000011b7983 */ /* 0x000f680000300800 */
[----:B------:R-:W5:Y:S04]  /*1b9a0*/  LDL.LU R28, [R1+0x494] ;  /* 0x00049400011c7983 */ /* 0x000f680000300800 */
[----:B------:R-:W5:Y:S01]  /*1b9b0*/  LDL.LU R26, [R1+0x498] ;  /* 0x00049800011a7983 */ /* 0x000f620000300800 */
[C---:B--2---:R-:W-:Y:S01]  /*1b9c0*/  FMUL R15, R16.reuse, R13 ;  /* 0x0000000d100f7220 */ /* 0x044fe20000400000 */
[----:B---3--:R-:W-:Y:S01]  /*1b9d0*/  FMUL R12, R16, R12 ;  /* 0x0000000c100c7220 */ /* 0x008fe20000400000 */
[----:B------:R-:W-:-:S03]  /*1b9e0*/  HADD2.F32 R13, -RZ, R0.H0_H0 ;  /* 0x20000000ff0d7230 */ /* 0x000fc60000004100 */
[----:B------:R-:W-:Y:S01]  /*1b9f0*/  FFMA R12, R2, R9, R12 ;  /* 0x00000009020c7223 */ /* 0x000fe2000000000c */
[----:B------:R-:W-:Y:S02]  /*1ba00*/  HADD2.F32 R9, -RZ, R0.H1_H1 ;  /* 0x30000000ff097230 */ /* 0x000fe40000004100 */
[C---:B----4-:R-:W-:Y:S02]  /*1ba10*/  FMUL R0, R16.reuse, R24 ;  /* 0x0000001810007220 */ /* 0x050fe40000400000 */
[----:B------:R-:W2:Y:S01]  /*1ba20*/  LDL.LU R24, [R1+0x49c] ;  /* 0x00049c0001187983 */ /* 0x000ea20000300800 */
[----:B------:R-:W-:Y:S01]  /*1ba30*/  F2FP.F16.E4M3.UNPACK_B R10, R3 ;  /* 0x00000003ff0a723e */ /* 0x000fe200020006ff */
[----:B------:R-:W-:Y:S01]  /*1ba40*/  FMUL R14, R16, R14 ;  /* 0x0000000e100e7220 */ /* 0x000fe20000400000 */
[----:B------:R-:W-:-:S03]  /*1ba50*/  FFMA R15, R2, R11, R15 ;  /* 0x0000000b020f7223 */ /* 0x000fc6000000000f */
[--C-:B------:R-:W-:Y:S02]  /*1ba60*/  HADD2.F32 R11, -RZ, R10.reuse.H0_H0 ;  /* 0x2000000aff0b7230 */ /* 0x100fe40000004100 */
[----:B------:R-:W-:Y:S01]  /*1ba70*/  FFMA R14, R2, R13, R14 ;  /* 0x0000000d020e7223 */ /* 0x000fe2000000000e */
[----:B------:R-:W-:Y:S02]  /*1ba80*/  HADD2.F32 R13, -RZ, R10.H1_H1 ;  /* 0x3000000aff0d7230 */ /* 0x000fe40000004100 */
[----:B-----5:R-:W-:Y:S01]  /*1ba90*/  FMUL R19, R16, R19 ;  /* 0x0000001310137220 */ /* 0x020fe20000400000 */
[----:B------:R-:W-:Y:S01]  /*1baa0*/  F2FP.F16.E4M3.UNPACK_B R3, R3.H1 ;  /* 0x00000003ff03723e */ /* 0x000fe200030006ff */
[----:B------:R-:W-:Y:S01]  /*1bab0*/  FFMA R10, R2, R11, R0 ;  /* 0x0000000b020a7223 */ /* 0x000fe20000000000 */
[----:B------:R-:W-:Y:S01]  /*1bac0*/  FMUL R18, R16, R18 ;  /* 0x0000001210127220 */ /* 0x000fe20000400000 */
[----:B------:R-:W-:Y:S01]  /*1bad0*/  F2FP.F16.E4M3.UNPACK_B R0, R4 ;  /* 0x00000004ff00723e */ /* 0x000fe200020006ff */
[----:B------:R-:W-:Y:S01]  /*1bae0*/  FFMA R19, R2, R9, R19 ;  /* 0x0000000902137223 */ /* 0x000fe20000000013 */
[----:B------:R-:W-:-:S02]  /*1baf0*/  HADD2.F32 R9, -RZ, R3.H0_H0 ;  /* 0x20000003ff097230 */ /* 0x000fc40000004100 */
[----:B------:R-:W-:Y:S01]  /*1bb00*/  FFMA R13, R2, R13, R18 ;  /* 0x0000000d020d7223 */ /* 0x000fe20000000012 */
[----:B------:R-:W-:Y:S02]  /*1bb10*/  HADD2.F32 R3, -RZ, R3.H1_H1 ;  /* 0x30000003ff037230 */ /* 0x000fe40000004100 */
[C---:B------:R-:W-:Y:S01]  /*1bb20*/  FMUL R18, R16.reuse, R29 ;  /* 0x0000001d10127220 */ /* 0x040fe20000400000 */
[--C-:B------:R-:W-:Y:S02]  /*1bb30*/  HADD2.F32 R11, -RZ, R0.reuse.H0_H0 ;  /* 0x20000000ff0b7230 */ /* 0x100fe40000004100 */
[C---:B------:R-:W-:Y:S01]  /*1bb40*/  FMUL R20, R16.reuse, R20 ;  /* 0x0000001410147220 */ /* 0x040fe20000400000 */
[----:B------:R-:W-:Y:S01]  /*1bb50*/  F2FP.F16.E4M3.UNPACK_B R4, R4.H1 ;  /* 0x00000004ff04723e */ /* 0x000fe200030006ff */
[----:B------:R-:W-:Y:S01]  /*1bb60*/  FMUL R21, R16, R21 ;  /* 0x0000001510157220 */ /* 0x000fe20000400000 */
[C---:B------:R-:W-:Y:S01]  /*1bb70*/  FFMA R18, R2.reuse, R3, R18 ;  /* 0x0000000302127223 */ /* 0x040fe20000000012 */
[----:B------:R-:W-:Y:S01]  /*1bb80*/  FFMA R20, R2, R11, R20 ;  /* 0x0000000b02147223 */ /* 0x000fe20000000014 */
[----:B------:R-:W-:-:S02]  /*1bb90*/  HADD2.F32 R3, -RZ, R0.H1_H1 ;  /* 0x30000000ff037230 */ /* 0x000fc40000004100 */
[----:B------:R-:W-:Y:S01]  /*1bba0*/  FFMA R21, R2, R9, R21 ;  /* 0x0000000902157223 */ /* 0x000fe20000000015 */
[--C-:B------:R-:W-:Y:S01]  /*1bbb0*/  HADD2.F32 R11, -RZ, R4.reuse.H1_H1 ;  /* 0x30000004ff0b7230 */ /* 0x100fe20000004100 */
[-C--:B------:R-:W-:Y:S01]  /*1bbc0*/  F2FP.F16.E4M3.UNPACK_B R0, R5.reuse ;  /* 0x00000005ff00723e */ /* 0x080fe200020006ff */
[----:B------:R-:W-:Y:S02]  /*1bbd0*/  HADD2.F32 R9, -RZ, R4.H0_H0 ;  /* 0x20000004ff097230 */ /* 0x000fe40000004100 */
[C---:B------:R-:W-:Y:S01]  /*1bbe0*/  FMUL R22, R16.reuse, R22 ;  /* 0x0000001610167220 */ /* 0x040fe20000400000 */
[----:B------:R-:W-:Y:S01]  /*1bbf0*/  F2FP.F16.E4M3.UNPACK_B R5, R5.H1 ;  /* 0x00000005ff05723e */ /* 0x000fe200030006ff */
[C---:B------:R-:W-:Y:S01]  /*1bc00*/  FMUL R23, R16.reuse, R23 ;  /* 0x0000001710177220 */ /* 0x040fe20000400000 */
[----:B------:R-:W-:Y:S01]  /*1bc10*/  FMUL R4, R16, R25 ;  /* 0x0000001910047220 */ /* 0x000fe20000400000 */
[C---:B------:R-:W-:Y:S02]  /*1bc20*/  FFMA R25, R2.reuse, R11, R22 ;  /* 0x0000000b02197223 */ /* 0x040fe40000000016 */
[C---:B------:R-:W-:Y:S01]  /*1bc30*/  FFMA R23, R2.reuse, R3, R23 ;  /* 0x0000000302177223 */ /* 0x040fe20000000017 */
[----:B------:R-:W-:Y:S01]  /*1bc40*/  FFMA R4, R2, R9, R4 ;  /* 0x0000000902047223 */ /* 0x000fe20000000004 */
[----:B------:R-:W-:-:S02]  /*1bc50*/  HADD2.F32 R11, -RZ, R5.H0_H0 ;  /* 0x20000005ff0b7230 */ /* 0x000fc40000004100 */
[C---:B------:R-:W-:Y:S01]  /*1bc60*/  FMUL R27, R16.reuse, R27 ;  /* 0x0000001b101b7220 */ /* 0x040fe20000400000 */
[--C-:B------:R-:W-:Y:S02]  /*1bc70*/  HADD2.F32 R3, -RZ, R0.reuse.H0_H0 ;  /* 0x20000000ff037230 */ /* 0x100fe40000004100 */
[C---:B------:R-:W-:Y:S01]  /*1bc80*/  FMUL R22, R16.reuse, R26 ;  /* 0x0000001a10167220 */ /* 0x040fe20000400000 */
[----:B------:R-:W-:Y:S02]  /*1bc90*/  HADD2.F32 R9, -RZ, R0.H1_H1 ;  /* 0x30000000ff097230 */ /* 0x000fe40000004100 */
[----:B------:R-:W-:Y:S01]  /*1bca0*/  FMUL R0, R16, R28 ;  /* 0x0000001c10007220 */ /* 0x000fe20000400000 */
[----:B------:R-:W-:Y:S02]  /*1bcb0*/  HADD2.F32 R5, -RZ, R5.H1_H1 ;  /* 0x30000005ff057230 */ /* 0x000fe40000004100 */
        /* <DEDUP_REMOVED lines=9> */
[----:B------:R-:W-:Y:S01]  /*1bd50*/  F2FP.SATFINITE.RELU.E4M3.F32.PACK_AB_MERGE_C R3, R0, R3, RZ ;  /* 0x000000030003723e */ /* 0x000fe200048078ff */
[----:B--2---:R-:W-:-:S04]  /*1bd60*/  FMUL R24, R16, R24 ;  /* 0x0000001810187220 */ /* 0x004fc80000400000 */
[----:B------:R-:W-:-:S05]  /*1bd70*/  FFMA R24, R2, R5, R24 ;  /* 0x0000000502187223 */ /* 0x000fca0000000018 */
[----:B------:R-:W-:Y:S01]  /*1bd80*/  F2FP.SATFINITE.RELU.E4M3.F32.PACK_AB_MERGE_C R11, R24, R11, RZ ;  /* 0x0000000b180b723e */ /* 0x000fe200048078ff */
[----:B------:R-:W-:Y:S06]  /*1bd90*/  @P1 BRA `(.L_x_225) ;  /* 0x0000000000041947 */ /* 0x000fec0003800000 */
[----:B------:R-:W-:-:S04]  /*1bda0*/  DEPBAR.LE SB0, 0x1 ;  /* 0x000080400000791a */ /* 0x000fc80000000000 */
.L_x_225:
[----:B------:R-:W2:Y:S01]  /*1bdb0*/  LDL.LU R26, [R1+0x4ac] ;  /* 0x0004ac00011a7983 */ /* 0x000ea20000300800 */
        /* <DEDUP_REMOVED lines=16> */
[----:B---3--:R-:W3:Y:S02]  /*1bec0*/  FENCE.VIEW.ASYNC.S ;  /* 0x00000000000073c6 */ /* 0x008ee40000000000 */
[----:B---3--:R-:W-:Y:S01]  /*1bed0*/  BAR.SYNC.DEFER_BLOCKING 0x1, 0x100 ;  /* 0x0044000000007b1d */ /* 0x008fe20000010000 */
[----:B--2---:R-:W-:-:S05]  /*1bee0*/  IADD3 R26, P0, R26, UR54, RZ ;  /* 0x000000361a1a7c10 */ /* 0x004fca000ff1e0ff */
[----:B------:R1:W-:Y:S01]  /*1bef0*/  STL [R1+0x4ac], R26 ;  /* 0x0004ac1a01007387 */ /* 0x0003e20000100800 */
[----:B------:R-:W-:Y:S07]  /*1bf00*/  @P1 BRA `(.L_x_227) ;  /* 0x0000000000201947 */ /* 0x000fee0003800000 */
[----:B------:R-:W-:Y:S02]  /*1bf10*/  UIADD3 UR8, UP0, UR58, 0x4f0, URZ ;  /* 0x000004f03a087890 */ /* 0x000fe4000ff1e03f */
[----:B------:R-:W-:Y:S02]  /*1bf20*/  UIADD3 UR6, UR42, 0x80, URZ ;  /* 0x000000802a067890 */ /* 0x000fe4000fffe03f */
[----:B------:R-:W-:Y:S02]  /*1bf30*/  UIADD3 UR5, UR41, 0xe0, URZ ;  /* 0x000000e029057890 */ /* 0x000fe4000fffe03f */
[----:B------:R-:W-:Y:S02]  /*1bf40*/  UIADD3 UR4, UR48, 0x5100, URZ ;  /* 0x0000510030047890 */ /* 0x000fe4000fffe03f */
[----:B------:R-:W-:Y:S01]  /*1bf50*/  UIADD3.X UR9, URZ, UR59, URZ, UP0, !UPT ;  /* 0x0000003b3f097290 */ /* 0x000fe200087fe43f */
[----:B------:R-:W-:-:S08]  /*1bf60*/  UMOV UR7, UR43 ;  /* 0x0000002b00077c82 */ /* 0x000fd00008000000 */
[----:B------:R2:W-:Y:S02]  /*1bf70*/  UTMASTG.3D [UR4], [UR8] ;  /* 0x00000004080073b5 */ /* 0x0005e40008010000 */
[----:B--2---:R0:W-:Y:S02]  /*1bf80*/  UTMACMDFLUSH ;  /* 0x00000000000079b7 */ /* 0x0041e40000000000 */
.L_x_227:
[----:B------:R-:W-:Y:S05]  /*1bf90*/  BSYNC B0 ;  /* 0x0000000000007941 */ /* 0x000fea0003800000 */
.L_x_226:
[----:B------:R-:W2:Y:S01]  /*1bfa0*/  LDL.LU R27, [R1+0x4b0] ;  /* 0x0004b000011b7983 */ /* 0x000ea20000300800 */
[----:B------:R-:W-:Y:S01]  /*1bfb0*/  ULDC.64 UR4, c[0x0][0x8f8] ;  /* 0x00023e0000047ab9 */ /* 0x000fe20000000a00 */
[----:B------:R-:W-:Y:S01]  /*1bfc0*/  UMOV UR41, 0xffffffff ;  /* 0xffffffff00297882 */ /* 0x000fe20000000000 */
[----:B------:R-:W-:Y:S01]  /*1bfd0*/  UMOV UR43, 0xffffffff ;  /* 0xffffffff002b7882 */ /* 0x000fe20000000000 */
[----:B------:R-:W-:Y:S02]  /*1bfe0*/  PRMT R0, RZ, 0x7610, R0 ;  /* 0x00007610ff007816 */ /* 0x000fe40000000000 */
[----:B-1----:R-:W-:Y:S02]  /*1bff0*/  MOV R3, 0xffffffff ;  /* 0xffffffff00037802 */ /* 0x002fe40000000f00 */
[----:B--2---:R-:W-:Y:S02]  /*1c000*/  IADD3.X R27, R27, UR38, RZ, P0, !PT ;  /* 0x000000261b1b7c10 */ /* 0x004fe400087fe4ff */
[----:B------:R-:W-:-:S03]  /*1c010*/  ISETP.GE.U32.AND P0, PT, R26, UR4, PT ;  /* 0x000000041a007c0c */ /* 0x000fc6000bf06070 */
[----:B------:R1:W-:Y:S01]  /*1c020*/  STL [R1+0x4b0], R27 ;  /* 0x0004b01b01007387 */ /* 0x0003e20000100800 */
[----:B------:R-:W-:-:S13]  /*1c030*/  ISETP.GE.U32.AND.EX P0, PT, R27, UR5, PT, P0 ;  /* 0x000000051b007c0c */ /* 0x000fda000bf06100 */
[----:B-1----:R-:W-:Y:S05]  /*1c040*/  @P0 BRA `(.L_x_228) ;  /* 0x0000000400780947 */ /* 0x002fea0003800000 */
[----:B------:R-:W1:Y:S01]  /*1c050*/  S2R R22, SR_CTAID.X ;  /* 0x0000000000167919 */ /* 0x000e620000002500 */
[----:B------:R-:W2:Y:S01]  /*1c060*/  LDC.64 R14, c[0x0][0x8d0] ;  /* 0x00023400ff0e7b82 */ /* 0x000ea20000000a00 */
[----:B------:R-:W-:Y:S01]  /*1c070*/  ULDC UR4, c[0x0][0x150] ;  /* 0x0000540000047ab9 */ /* 0x000fe20000000800 */
[----:B------:R-:W-:Y:S01]  /*1c080*/  MOV R12, R26 ;  /* 0x0000001a000c7202 */ /* 0x000fe20000000f00 */
[----:B------:R-:W3:Y:S01]  /*1c090*/  S2R R24, SR_CTAID.Y ;  /* 0x0000000000187919 */ /* 0x000ee20000002600 */
[----:B------:R-:W-:-:S04]  /*1c0a0*/  MOV R13, R27 ;  /* 0x0000001b000d7202 */ /* 0x000fc80000000f00 */
[----:B------:R-:W4:Y:S08]  /*1c0b0*/  LDC R25, c[0x0][0x144] ;  /* 0x00005100ff197b82 */ /* 0x000f300000000800 */
[----:B------:R-:W3:Y:S08]  /*1c0c0*/  LDC R6, c[0x0][0x8d8] ;  /* 0x00023600ff067b82 */ /* 0x000ef00000000800 */
[----:B------:R-:W3:Y:S01]  /*1c0d0*/  LDC.64 R20, c[0x0][0x8c8] ;  /* 0x00023200ff147b82 */ /* 0x000ee20000000a00 */
[----:B--2---:R-:W-:-:S04]  /*1c0e0*/  ISETP.NE.U32.AND P0, PT, R14, RZ, PT ;  /* 0x000000ff0e00720c */ /* 0x004fc80003f05070 */
[----:B------:R-:W-:Y:S02]  /*1c0f0*/  ISETP.NE.AND.EX P0, PT, R15, RZ, PT, P0 ;  /* 0x000000ff0f00720c */ /* 0x000fe40003f05300 */
[----:B-1----:R-:W-:-:S05]  /*1c100*/  I2FP.F32.U32 R0, R22 ;  /* 0x0000001600007245 */ /* 0x002fca0000201000 */
[----:B------:R-:W-:-:S04]  /*1c110*/  FMUL R0, R0, UR4 ;  /* 0x0000000400007c20 */ /* 0x000fc80008400000 */
[----:B------:R1:W2:Y:S02]  /*1c120*/  F2I.U32.TRUNC.NTZ R23, R0 ;  /* 0x0000000000177305 */ /* 0x0002a4000020f000 */
[----:B----4-:R-:W-:Y:S05]  /*1c130*/  @!P0 BRA `(.L_x_229) ;  /* 0x0000000000288947 */ /* 0x010fea0003800000 */
[----:B-1----:R-:W1:Y:S02]  /*1c140*/  LDC R0, c[0x0][0x8dc] ;  /* 0x00023700ff007b82 */ /* 0x002e640000000800 */
[----:B-1----:R-:W-:-:S04]  /*1c150*/  IADD3 R3, P0, R26, R0, RZ ;  /* 0x000000001a037210 */ /* 0x002fc80007f1e0ff */
        /* <DEDUP_REMOVED lines=8> */
.L_x_229:
[-CC-:B---3--:R-:W-:Y:S01]  /*1c1e0*/  SHF.R.U64 R30, R12, R6.reuse, R13.reuse ;  /* 0x000000060c1e7219 */ /* 0x188fe2000000120d */
[----:B------:R-:W3:Y:S01]  /*1c1f0*/  LDC.64 R18, c[0x0][0x8e8] ;  /* 0x00023a00ff127b82 */ /* 0x000ee20000000a00 */
[----:B-1----:R-:W-:Y:S01]  /*1c200*/  SHF.R.U32.HI R0, RZ, R6, R13 ;  /* 0x00000006ff007219 */ /* 0x002fe2000001160d */
[----:B------:R-:W-:Y:S01]  /*1c210*/  ULDC UR4, c[0x0][0x154] ;  /* 0x0000550000047ab9 */ /* 0x000fe20000000800 */
[----:B------:R-:W-:Y:S02]  /*1c220*/  IADD3 R3, P0, RZ, -R30, RZ ;  /* 0x8000001eff037210 */ /* 0x000fe40007f1e0ff */
[----:B------:R-:W-:Y:S02]  /*1c230*/  MOV R4, R26 ;  /* 0x0000001a00047202 */ /* 0x000fe40000000f00 */
[----:B------:R-:W-:Y:S01]  /*1c240*/  IADD3.X R5, RZ, ~R0, RZ, P0, !PT ;  /* 0x80000000ff057210 */ /* 0x000fe200007fe4ff */
[----:B------:R-:W1:Y:S01]  /*1c250*/  LDC R10, c[0x0][0x8c0] ;  /* 0x00023000ff0a7b82 */ /* 0x000e620000000800 */
[----:B--2---:R-:W-:-:S02]  /*1c260*/  IADD3 R23, -R23, RZ, RZ ;  /* 0x000000ff17177210 */ /* 0x004fc40007ffe1ff */
[----:B------:R-:W-:Y:S01]  /*1c270*/  MOV R9, 0x1 ;  /* 0x0000000100097802 */ /* 0x000fe20000000f00 */
[-C--:B------:R-:W-:Y:S01]  /*1c280*/  IMAD R0, R5, R20.reuse, RZ ;  /* 0x0000001405007224 */ /* 0x080fe200078e02ff */
[----:B------:R-:W-:Y:S01]  /*1c290*/  MOV R5, R27 ;  /* 0x0000001b00057202 */ /* 0x000fe20000000f00 */
[----:B------:R-:W-:Y:S02]  /*1c2a0*/  IMAD R26, R25, R23, R22 ;  /* 0x00000017191a7224 */ /* 0x000fe400078e0216 */
[----:B------:R-:W2:Y:S01]  /*1c2b0*/  LDC R12, c[0x0][0x8b0] ;  /* 0x00022c00ff0c7b82 */ /* 0x000ea20000000800 */
[----:B------:R-:W-:-:S04]  /*1c2c0*/  IMAD.WIDE.U32 R4, R3, R20, R4 ;  /* 0x0000001403047225 */ /* 0x000fc800078e0004 */
[----:B------:R-:W-:Y:S01]  /*1c2d0*/  IMAD R3, R3, R21, R0 ;  /* 0x0000001503037224 */ /* 0x000fe200078e0200 */
[----:B------:R-:W-:Y:S02]  /*1c2e0*/  I2FP.F32.U32 R0, R24 ;  /* 0x0000001800007245 */ /* 0x000fe40000201000 */
[----:B------:R-:W4:Y:S01]  /*1c2f0*/  LDC R28, c[0x0][0x900] ;  /* 0x00024000ff1c7b82 */ /* 0x000f220000000800 */
[----:B---3--:R-:W-:Y:S02]  /*1c300*/  ISETP.NE.U32.AND P0, PT, R18, RZ, PT ;  /* 0x000000ff1200720c */ /* 0x008fe40003f05070 */
[----:B------:R-:W-:Y:S01]  /*1c310*/  IADD3 R3, R5, R3, RZ ;  /* 0x0000000305037210 */ /* 0x000fe20007ffe0ff */
[----:B------:R-:W-:Y:S01]  /*1c320*/  FMUL R0, R0, UR4 ;  /* 0x0000000400007c20 */ /* 0x000fe20008400000 */
[----:B------:R-:W-:Y:S02]  /*1c330*/  ISETP.NE.AND.EX P0, PT, R19, RZ, PT, P0 ;  /* 0x000000ff1300720c */ /* 0x000fe40003f05300 */
[----:B------:R-:W-:Y:S01]  /*1c340*/  MOV R5, 0xffffffff ;  /* 0xffffffff00057802 */ /* 0x000fe20000000f00 */
[----:B------:R-:W3:Y:S01]  /*1c350*/  LDC R21, c[0x0][0x148] ;  /* 0x00005200ff157b82 */ /* 0x000ee20000000800 */
[-CC-:B-1----:R-:W-:Y:S01]  /*1c360*/  SHF.R.U64 R14, R4, R10.reuse, R3.reuse ;  /* 0x0000000a040e7219 */ /* 0x182fe20000001203 */
[----:B------:R1:W1:Y:S01]  /*1c370*/  F2I.U32.TRUNC.NTZ R20, R0 ;  /* 0x0000000000147305 */ /* 0x000262000020f000 */
[----:B------:R-:W-:-:S05]  /*1c380*/  SHF.R.U32.HI R3, RZ, R10, R3 ;  /* 0x0000000aff037219 */ /* 0x000fca0000011603 */
[----:B------:R-:W1:Y:S01]  /*1c390*/  LDC R22, c[0x0][0x8a8] ;  /* 0x00022a00ff167b82 */ /* 0x000e620000000800 */
[-CC-:B--2---:R-:W-:Y:S02]  /*1c3a0*/  SHF.R.U64 R6, R14, R12.reuse, R3.reuse ;  /* 0x0000000c0e067219 */ /* 0x184fe40000001203 */
[----:B------:R-:W-:-:S05]  /*1c3b0*/  SHF.R.U32.HI R3, RZ, R12, R3 ;  /* 0x0000000cff037219 */ /* 0x000fca0000011603 */
[----:B------:R-:W2:Y:S01]  /*1c3c0*/  LDC R25, c[0x0][0x8f0] ;  /* 0x00023c00ff197b82 */ /* 0x000ea20000000800 */
[-C--:B----4-:R-:W-:Y:S02]  /*1c3d0*/  SHF.L.U32 R4, R5, R28.reuse, RZ ;  /* 0x0000001c05047219 */ /* 0x090fe400000006ff */
[-CC-:B------:R-:W-:Y:S02]  /*1c3e0*/  SHF.R.U64 R15, R6, R28.reuse, R3.reuse ;  /* 0x0000001c060f7219 */ /* 0x180fe40000001203 */
[----:B------:R-:W-:Y:S02]  /*1c3f0*/  SHF.R.U32.HI R5, RZ, R28, R3 ;  /* 0x0000001cff057219 */ /* 0x000fe40000011603 */
[----:B------:R-:W-:Y:S01]  /*1c400*/  LOP3.LUT R23, RZ, R4, RZ, 0x33, !PT ;  /* 0x00000004ff177212 */ /* 0x000fe200078e33ff */
[----:B------:R-:W4:Y:S01]  /*1c410*/  LDC R27, c[0x0][0x8e0] ;  /* 0x00023800ff1b7b82 */ /* 0x000f220000000800 */
[----:B------:R-:W-:Y:S02]  /*1c420*/  SHF.L.U32 R28, R9, R28, RZ ;  /* 0x0000001c091c7219 */ /* 0x000fe400000006ff */
[----:B------:R-:W-:-:S05]  /*1c430*/  MOV R4, R15 ;  /* 0x0000000f00047202 */ /* 0x000fca0000000f00 */
[----:B------:R-:W1:Y:S01]  /*1c440*/  LDC R29, c[0x0][0x8b8] ;  /* 0x00022e00ff1d7b82 */ /* 0x000e620000000800 */
[----:B------:R-:W-:Y:S05]  /*1c450*/  @!P0 BRA `(.L_x_230) ;  /* 0x0000000000288947 */ /* 0x000fea0003800000 */
        /* <DEDUP_REMOVED lines=10> */
.L_x_230:
[----:B------:R-:W5:Y:S01]  /*1c500*/  LDC R3, c[0x0][0x904] ;  /* 0x00024100ff037b82 */ /* 0x000f620000000800 */
[----:B-12---:R-:W-:Y:S02]  /*1c510*/  SHF.R.U64 R0, R4, R25, R5 ;  /* 0x0000001904007219 */ /* 0x006fe40000001205 */
[----:B------:R-:W-:Y:S02]  /*1c520*/  IADD3 R20, -R20, RZ, RZ ;  /* 0x000000ff14147210 */ /* 0x000fe40007ffe1ff */
[----:B------:R-:W-:Y:S02]  /*1c530*/  IADD3 R5, R22, -0x1, RZ ;  /* 0xffffffff16057810 */ /* 0x000fe40007ffe0ff */
[----:B------:R-:W-:Y:S02]  /*1c540*/  IADD3 R4, -R0, RZ, RZ ;  /* 0x000000ff00047210 */ /* 0x000fe40007ffe1ff */
[----:B------:R-:W-:Y:S02]  /*1c550*/  LOP3.LUT R5, R14, R5, RZ, 0xc0, !PT ;  /* 0x000000050e057212 */ /* 0x000fe400078ec0ff */
[----:B------:R-:W-:-:S02]  /*1c560*/  R2UR UR43, R30 ;  /* 0x000000001e2b72ca */ /* 0x000fc400000e0000 */
[----:B-----5:R-:W-:Y:S02]  /*1c570*/  ISETP.NE.AND P0, PT, R3, 0x1, PT ;  /* 0x000000010300780c */ /* 0x020fe40003f05270 */
[----:B------:R-:W-:-:S05]  /*1c580*/  LOP3.LUT R3, R6, R23, RZ, 0xc0, !PT ;  /* 0x0000001706037212 */ /* 0x000fca00078ec0ff */
[----:B------:R-:W-:Y:S02]  /*1c590*/  IMAD R3, R28, R0, R3 ;  /* 0x000000001c037224 */ /* 0x000fe400078e0203 */
[----:B----4-:R-:W-:-:S04]  /*1c5a0*/  IMAD R0, R4, R27, R15 ;  /* 0x0000001b04007224 */ /* 0x010fc800078e020f */
[----:B---3--:R-:W-:Y:S02]  /*1c5b0*/  @P0 IMAD R26, R21, R20, R24 ;  /* 0x00000014151a0224 */ /* 0x008fe400078e0218 */
[----:B------:R-:W-:Y:S02]  /*1c5c0*/  IMAD R0, R0, R22, R5 ;  /* 0x0000001600007224 */ /* 0x000fe400078e0205 */
[----:B------:R-:W-:-:S05]  /*1c5d0*/  IMAD R3, R3, R29, R26 ;  /* 0x0000001d03037224 */ /* 0x000fca00078e021a */
[----:B------:R-:W-:Y:S02]  /*1c5e0*/  SEL R4, R0, R3, !P0 ;  /* 0x0000000300047207 */ /* 0x000fe40004000000 */
[----:B------:R-:W-:Y:S02]  /*1c5f0*/  SEL R3, R3, R0, !P0 ;  /* 0x0000000003037207 */ /* 0x000fe40004000000 */
[----:B------:R-:W-:Y:S02]  /*1c600*/  R2UR UR41, R4 ;  /* 0x00000000042972ca */ /* 0x000fe400000e0000 */
[----:B------:R-:W-:-:S04]  /*1c610*/  MOV R4, 0x1 ;  /* 0x0000000100047802 */ /* 0x000fc80000000f00 */
[----:B------:R-:W-:-:S09]  /*1c620*/  PRMT R0, R4, 0x7610, R0 ;  /* 0x0000761004007816 */ /* 0x000fd20000000000 */
.L_x_228:
[----:B------:R-:W-:Y:S01]  /*1c630*/  LOP3.LUT P0, RZ, R0, 0xff, RZ, 0xc0, !PT ;  /* 0x000000ff00ff7812 */ /* 0x000fe2000780c0ff */
[----:B------:R-:W-:Y:S01]  /*1c640*/  UIMAD.WIDE.U32 UR4, UR51, -0x55555555, URZ ;  /* 0xaaaaaaab330478a5 */ /* 0x000fe2000f8e003f */
[----:B------:R-:W-:Y:S02]  /*1c650*/  MOV R19, R8 ;  /* 0x0000000800137202 */ /* 0x000fe40000000f00 */
[----:B------:R-:W-:Y:S01]  /*1c660*/  MOV R18, R7 ;  /* 0x0000000700127202 */ /* 0x000fe20000000f00 */
[----:B------:R-:W-:-:S04]  /*1c670*/  USHF.R.U32.HI UR4, URZ, 0x2, UR5 ;  /* 0x000000023f047899 */ /* 0x000fc80008011605 */
[----:B------:R-:W-:-:S04]  /*1c680*/  UIMAD UR51, UR4, -0x6, UR51 ;  /* 0xfffffffa043378a4 */ /* 0x000fc8000f8e0233 */
[----:B------:R-:W-:Y:S08]  /*1c690*/  @P0 BRA `(.L_x_231) ;  /* 0xfffffe5000980947 */ /* 0x000ff0000383ffff */
[----:B------:R-:W-:-:S04]  /*1c6a0*/  DEPBAR.LE SB0, 0x0 ;  /* 0x000080000000791a */ /* 0x000fc80000000000 */
[----:B------:R-:W-:Y:S05]  /*1c6b0*/  EXIT ;  /* 0x000000000000794d */ /* 0x000fea0003800000 */
.L_x_12:
[----:B------:R-:W3:Y:S01]  /*1c6c0*/  LDL R163, [R1+0x4ac] ;  /* 0x0004ac0001a37983 */ /* 0x000ee20000100800 */
[----:B------:R-:W-:-:S03]  /*1c6d0*/  ULDC.64 UR4, c[0x0][0x8f8] ;  /* 0x00023e0000047ab9 */ /* 0x000fc60000000a00 */
[----:B------:R-:W4:Y:S01]  /*1c6e0*/  LDL R162, [R1+0x4b0] ;  /* 0x0004b00001a27983 */ /* 0x000f220000100800 */
[----:B------:R-:W-:Y:S02]  /*1c6f0*/  PRMT R6, RZ, 0x7610, R6 ;  /* 0x00007610ff067816 */ /* 0x000fe40000000006 */
[----:B------:R-:W-:Y:S02]  /*1c700*/  MOV R2, 0xffffffff ;  /* 0xffffffff00027802 */ /* 0x000fe40000000f00 */
[----:B------:R-:W-:Y:S02]  /*1c710*/  MOV R3, 0xffffffff ;  /* 0xffffffff00037802 */ /* 0x000fe40000000f00 */
[----:B------:R-:W-:Y:S02]  /*1c720*/  MOV R10, 0xffffffff ;  /* 0xffffffff000a7802 */ /* 0x000fe40000000f00 */
[----:B---3--:R-:W-:-:S04]  /*1c730*/  ISETP.GE.U32.AND P0, PT, R163, UR4, PT ;  /* 0x00000004a3007c0c */ /* 0x008fc8000bf06070 */
[----:B----4-:R-:W-:-:S13]  /*1c740*/  ISETP.GE.U32.AND.EX P0, PT, R162, UR5, PT, P0 ;  /* 0x00000005a2007c0c */ /* 0x010fda000bf06100 */
[----:B------:R-:W-:Y:S05]  /*1c750*/  @P0 BRA `(.L_x_232) ;  /* 0x0000000400340947 */ /* 0x000fea0003800000 */
[----:B------:R-:W3:Y:S01]  /*1c760*/  LDC.64 R14, c[0x0][0x8d0] ;  /* 0x00023400ff0e7b82 */ /* 0x000ee20000000a00 */
[----:B------:R-:W-:Y:S02]  /*1c770*/  MOV R8, R163 ;  /* 0x000000a300087202 */ /* 0x000fe40000000f00 */
[----:B------:R-:W-:-:S05]  /*1c780*/  MOV R9, R162 ;  /* 0x000000a200097202 */ /* 0x000fca0000000f00 */
[----:B------:R-:W4:Y:S08]  /*1c790*/  LDC R10, c[0x0][0x8d8] ;  /* 0x00023600ff0a7b82 */ /* 0x000f300000000800 */
[----:B------:R-:W1:Y:S01]  /*1c7a0*/  LDC.64 R16, c[0x0][0x8c8] ;  /* 0x00023200ff107b82 */ /* 0x000e620000000a00 */
[----:B---3--:R-:W-:-:S04]  /*1c7b0*/  ISETP.NE.U32.AND P0, PT, R14, RZ, PT ;  /* 0x000000ff0e00720c */ /* 0x008fc80003f05070 */
[----:B------:R-:W-:-:S13]  /*1c7c0*/  ISETP.NE.AND.EX P0, PT, R15, RZ, PT, P0 ;  /* 0x000000ff0f00720c */ /* 0x000fda0003f05300 */
[----:B-1--4-:R-:W-:Y:S05]  /*1c7d0*/  @!P0 BRA `(.L_x_233) ;  /* 0x0000000000288947 */ /* 0x012fea0003800000 */
[----:B------:R-:W1:Y:S02]  /*1c7e0*/  LDC R2, c[0x0][0x8dc] ;  /* 0x00023700ff027b82 */ /* 0x000e640000000800 */
        /* <DEDUP_REMOVED lines=9> */
.L_x_233:
[----:B------:R-:W1:Y:S01]  /*1c880*/  LDC.64 R20, c[0x0][0x8e8] ;  /* 0x00023a00ff147b82 */ /* 0x000e620000000a00 */
[-CC-:B------:R-:W-:Y:S02]  /*1c890*/  SHF.R.U64 R14, R8, R10.reuse, R9.reuse ;  /* 0x0000000a080e7219 */ /* 0x180fe40000001209 */
[----:B------:R-:W-:Y:S02]  /*1c8a0*/  SHF.R.U32.HI R2, RZ, R10, R9 ;  /* 0x0000000aff027219 */ /* 0x000fe40000011609 */
[----:B------:R-:W-:-:S03]  /*1c8b0*/  IADD3 R7, P0, RZ, -R14, RZ ;  /* 0x8000000eff077210 */ /* 0x000fc60007f1e0ff */
[----:B------:R-:W3:Y:S01]  /*1c8c0*/  LDC R8, c[0x0][0x8c0] ;  /* 0x00023000ff087b82 */ /* 0x000ee20000000800 */
[----:B------:R-:W-:Y:S02]  /*1c8d0*/  IADD3.X R3, RZ, ~R2, RZ, P0, !PT ;  /* 0x80000002ff037210 */ /* 0x000fe400007fe4ff */
[----:B------:R-:W-:-:S03]  /*1c8e0*/  MOV R2, R163 ;  /* 0x000000a300027202 */ /* 0x000fc60000000f00 */
[----:B------:R-:W-:Y:S01]  /*1c8f0*/  IMAD R6, R3, R16, RZ ;  /* 0x0000001003067224 */ /* 0x000fe200078e02ff */
[----:B------:R-:W-:Y:S01]  /*1c900*/  MOV R3, R162 ;  /* 0x000000a200037202 */ /* 0x000fe20000000f00 */
[----:B------:R-:W4:Y:S02]  /*1c910*/  LDC R18, c[0x0][0x8b0] ;  /* 0x00022c00ff127b82 */ /* 0x000f240000000800 */
[----:B------:R-:W-:-:S06]  /*1c920*/  IMAD.WIDE.U32 R2, R7, R16, R2 ;  /* 0x0000001007027225 */ /* 0x000fcc00078e0002 */
[----:B------:R-:W5:Y:S01]  /*1c930*/  LDC R19, c[0x0][0x900] ;  /* 0x00024000ff137b82 */ /* 0x000f620000000800 */
[----:B------:R-:W-:Y:S01]  /*1c940*/  IMAD R7, R7, R17, R6 ;  /* 0x0000001107077224 */ /* 0x000fe200078e0206 */
[----:B-1----:R-:W-:Y:S02]  /*1c950*/  ISETP.NE.U32.AND P0, PT, R20, RZ, PT ;  /* 0x000000ff1400720c */ /* 0x002fe40003f05070 */
[----:B------:R-:W-:Y:S02]  /*1c960*/  MOV R6, 0xffffffff ;  /* 0xffffffff00067802 */ /* 0x000fe40000000f00 */
[----:B------:R-:W-:Y:S02]  /*1c970*/  IADD3 R3, R3, R7, RZ ;  /* 0x0000000703037210 */ /* 0x000fe40007ffe0ff */
[----:B------:R-:W1:Y:S01]  /*1c980*/  LDC R17, c[0x0][0x8a8] ;  /* 0x00022a00ff117b82 */ /* 0x000e620000000800 */
[----:B------:R-:W-:Y:S02]  /*1c990*/  ISETP.NE.AND.EX P0, PT, R21, RZ, PT, P0 ;  /* 0x000000ff1500720c */ /* 0x000fe40003f05300 */
[----:B---3--:R-:W-:-:S02]  /*1c9a0*/  SHF.R.U64 R10, R2, R8, R3 ;  /* 0x00000008020a7219 */ /* 0x008fc40000001203 */
[----:B------:R-:W-:-:S03]  /*1c9b0*/  SHF.R.U32.HI R3, RZ, R8, R3 ;  /* 0x00000008ff037219 */ /* 0x000fc60000011603 */
[----:B------:R-:W3:Y:S01]  /*1c9c0*/  LDC R22, c[0x0][0x8f0] ;  /* 0x00023c00ff167b82 */ /* 0x000ee20000000800 */
[-CC-:B----4-:R-:W-:Y:S02]  /*1c9d0*/  SHF.R.U64 R15, R10, R18.reuse, R3.reuse ;  /* 0x000000120a0f7219 */ /* 0x190fe40000001203 */
[----:B------:R-:W-:Y:S02]  /*1c9e0*/  SHF.R.U32.HI R2, RZ, R18, R3 ;  /* 0x00000012ff027219 */ /* 0x000fe40000011603 */
[----:B------:R-:W-:-:S03]  /*1c9f0*/  MOV R18, 0x1 ;  /* 0x0000000100127802 */ /* 0x000fc60000000f00 */
[----:B------:R-:W4:Y:S01]  /*1ca00*/  LDC R23, c[0x0][0x8e0] ;  /* 0x00023800ff177b82 */ /* 0x000f220000000800 */
[-C--:B-----5:R-:W-:Y:S02]  /*1ca10*/  SHF.L.U32 R6, R6, R19.reuse, RZ ;  /* 0x0000001306067219 */ /* 0x0a0fe400000006ff */
[-CC-:B------:R-:W-:Y:S02]  /*1ca20*/  SHF.R.U64 R16, R15, R19.reuse, R2.reuse ;  /* 0x000000130f107219 */ /* 0x180fe40000001202 */
[----:B------:R-:W-:Y:S02]  /*1ca30*/  SHF.R.U32.HI R3, RZ, R19, R2 ;  /* 0x00000013ff037219 */ /* 0x000fe40000011602 */
[----:B------:R-:W-:Y:S01]  /*1ca40*/  LOP3.LUT R24, RZ, R6, RZ, 0x33, !PT ;  /* 0x00000006ff187212 */ /* 0x000fe200078e33ff */
[----:B------:R-:W1:Y:S01]  /*1ca50*/  LDC R25, c[0x0][0x8b8] ;  /* 0x00022e00ff197b82 */ /* 0x000e620000000800 */
        /* <DEDUP_REMOVED lines=12> */
.L_x_234:
[----:B------:R-:W5:Y:S01]  /*1cb20*/  LDC R6, c[0x0][0x904] ;  /* 0x00024100ff067b82 */ /* 0x000f620000000800 */
[----:B---3--:R-:W-:Y:S02]  /*1cb30*/  SHF.R.U64 R3, R2, R22, R3 ;  /* 0x0000001602037219 */ /* 0x008fe40000001203 */
[----:B------:R-:W-:Y:S02]  /*1cb40*/  SHF.L.U32 R18, R18, R19, RZ ;  /* 0x0000001312127219 */ /* 0x000fe400000006ff */
[----:B------:R-:W-:Y:S02]  /*1cb50*/  LOP3.LUT R2, R15, R24, RZ, 0xc0, !PT ;  /* 0x000000180f027212 */ /* 0x000fe400078ec0ff */
[----:B-1----:R-:W-:Y:S02]  /*1cb60*/  IADD3 R7, R17, -0x1, RZ ;  /* 0xffffffff11077810 */ /* 0x002fe40007ffe0ff */
[----:B------:R-:W-:Y:S01]  /*1cb70*/  IADD3 R5, -R3, RZ, RZ ;  /* 0x000000ff03057210 */ /* 0x000fe20007ffe1ff */
[----:B------:R-:W-:Y:S01]  /*1cb80*/  IMAD R3, R18, R3, R2 ;  /* 0x0000000312037224 */ /* 0x000fe200078e0202 */
[----:B------:R-:W-:-:S02]  /*1cb90*/  LOP3.LUT R7, R10, R7, RZ, 0xc0, !PT ;  /* 0x000000070a077212 */ /* 0x000fc400078ec0ff */
[----:B------:R-:W-:Y:S01]  /*1cba0*/  MOV R10, R14 ;  /* 0x0000000e000a7202 */ /* 0x000fe20000000f00 */
[----:B----4-:R-:W-:-:S04]  /*1cbb0*/  IMAD R2, R5, R23, R16 ;  /* 0x0000001705027224 */ /* 0x010fc800078e0210 */
[----:B------:R-:W-:Y:S01]  /*1cbc0*/  IMAD R5, R2, R17, R7 ;  /* 0x0000001102057224 */ /* 0x000fe200078e0207 */
[----:B-----5:R-:W-:Y:S02]  /*1cbd0*/  ISETP.NE.AND P0, PT, R6, 0x1, PT ;  /* 0x000000010600780c */ /* 0x020fe40003f05270 */
[----:B------:R-:W-:-:S11]  /*1cbe0*/  MOV R6, 0x1 ;  /* 0x0000000100067802 */ /* 0x000fd60000000f00 */
[----:B------:R-:W-:-:S04]  /*1cbf0*/  @P0 IMAD R0, R11, R12, R4 ;  /* 0x0000000c0b000224 */ /* 0x000fc800078e0204 */
[----:B------:R-:W-:-:S05]  /*1cc00*/  IMAD R0, R3, R25, R0 ;  /* 0x0000001903007224 */ /* 0x000fca00078e0200 */
[----:B------:R-:W-:Y:S02]  /*1cc10*/  SEL R3, R5, R0, !P0 ;  /* 0x0000000005037207 */ /* 0x000fe40004000000 */
[----:B------:R-:W-:-:S07]  /*1cc20*/  SEL R2, R0, R5, !P0 ;  /* 0x0000000500027207 */ /* 0x000fce0004000000 */
.L_x_232:
[----:B------:R-:W-:-:S08]  /*1cc30*/  NOP ;  /* 0x0000000000007918 */ /* 0x000fd00000000000 */
[----:B-1----:R-:W1:-:S00]  /*1cc40*/  USETMAXREG.DEALLOC.CTAPOOL 0x18 ;  /* 0x00000018000079c8 */ /* 0x002e4000080e0500 */
[----:B------:R-:W-:-:S06]  /*1cc50*/  UISETP.NE.AND UP0, UPT, UR46, 0x1, UPT ;  /* 0x000000012e00788c */ /* 0x000fcc000bf05270 */
[----:B------:R-:W-:-:S13]  /*1cc60*/  PLOP3.LUT P0, PT, PT, PT, UP0, 0x80, 0x0 ;  /* 0x000000000000781c */ /* 0x000fda0003f0f008 */
[----:B--2---:R-:W-:Y:S05]  /*1cc70*/  @!P0 EXIT ;  /* 0x000000000000894d */ /* 0x004fea0003800000 */
[----:B------:R-:W-:-:S06]  /*1cc80*/  UISETP.NE.AND UP0, UPT, UR46, URZ, UPT ;  /* 0x0000003f2e00728c */ /* 0x000fcc000bf05270 */
[----:B------:R-:W-:-:S13]  /*1cc90*/  PLOP3.LUT P0, PT, PT, PT, UP0, 0x80, 0x0 ;  /* 0x000000000000781c */ /* 0x000fda0003f0f008 */
[----:B-1----:R-:W-:Y:S05]  /*1cca0*/  @!P0 BRA `(.L_x_235) ;  /* 0x0000002400388947 */ /* 0x002fea0003800000 */
[----:B------:R-:W-:-:S04]  /*1ccb0*/  UISETP.NE.AND UP0, UPT, UR53, URZ, UPT ;  /* 0x0000003f3500728c */ /* 0x000fc8000bf05270 */
[----:B------:R-:W-:-:S06]  /*1ccc0*/  UISETP.NE.OR UP0, UPT, UR46, 0x2, UP0 ;  /* 0x000000022e00788c */ /* 0x000fcc0008705670 */
[----:B------:R-:W-:-:S13]  /*1ccd0*/  PLOP3.LUT P0, PT, PT, PT, UP0, 0x80, 0x0 ;  /* 0x000000000000781c */ /* 0x000fda0003f0f008 */
[----:B------:R-:W-:Y:S05]  /*1cce0*/  @P0 EXIT ;  /* 0x000000000000094d */ /* 0x000fea0003800000 */
[----:B------:R-:W-:-:S13]  /*1ccf0*/  LOP3.LUT P2, RZ, R6, 0xff, RZ, 0xc0, !PT ;  /* 0x000000ff06ff7812 */ /* 0x000fda000784c0ff */
[----:B------:R-:W-:Y:S05]  /*1cd00*/  @!P2 BRA `(.L_x_236) ;  /* 0x000000000018a947 */ /* 0x000fea0003800000 */
[----:B------:R-:W-:Y:S01]  /*1cd10*/  UMOV UR4, 0x400 ;  /* 0x0000040000047882 */ /* 0x000fe20000000000 */
[----:B------:R-:W-:Y:S01]  /*1cd20*/  MOV R0, RZ ;  /* 0x000000ff00007202 */ /* 0x000fe20000000f00 */
[----:B------:R-:W-:-:S03]  /*1cd30*/  ULEA UR4, UR37, UR4, 0x18 ;  /* 0x0000000425047291 */ /* 0x000fc6000f8ec03f */
[----:B------:R-:W-:-:S06]  /*1cd40*/  SHF.L.U32 R0, R0, 0x1f, RZ ;  /* 0x0000001f00007819 */ /* 0x000fcc00000006ff */
[----:B------:R-:W1:Y:S02]  /*1cd50*/  SYNCS.PHASECHK.TRANS64.TRYWAIT P0, [UR4+0xa8], R0 ;  /* 0x0000a800ff0075a7 */ /* 0x000e640008000144 */
[----:B-1----:R-:W-:Y:S05]  /*1cd60*/  @!P0 BRA `(.L_x_237) ;  /* 0x0000003800cc8947 */ /* 0x002fea0003800000 */
.L_x_236:
[----:B-1----:R-:W-:Y:S01]  /*1cd70*/  PRMT R0, RZ, 0x7610, R0 ;  /* 0x00007610ff007816 */ /* 0x002fe20000000000 */
[----:B------:R-:W-:Y:S06]  /*1cd80*/  @P1 BRA `(.L_x_238) ;  /* 0x0000000000281947 */ /* 0x000fec0003800000 */
[----:B------:R-:W-:Y:S02]  /*1cd90*/  ULDC.64 UR4, c[0x0][0x588] ;  /* 0x0001620000047ab9 */ /* 0x000fe40000000a00 */
[----:B------:R-:W-:-:S04]  /*1cda0*/  ISETP.NE.U32.AND P0, PT, RZ, UR4, PT ;  /* 0x00000004ff007c0c */ /* 0x000fc8000bf05070 */
[----:B------:R-:W-:-:S13]  /*1cdb0*/  ISETP.NE.AND.EX P0, PT, RZ, UR5, PT, P0 ;  /* 0x00000005ff007c0c */ /* 0x000fda000bf05300 */
[----:B------:R-:W-:Y:S05]  /*1cdc0*/  @!P0 BRA `(.L_x_239) ;  /* 0x0000000000108947 */ /* 0x000fea0003800000 */
[----:B------:R-:W1:Y:S02]  /*1cdd0*/  LDC.64 R6, c[0x0][0x588] ;  /* 0x00016200ff067b82 */ /* 0x000e640000000a00 */
[----:B-1----:R2:W5:Y:S01]  /*1cde0*/  LDG.E R6, desc[UR56][R6.64] ;  /* 0x0000003806067981 */ /* 0x002562000c1e1900 */
[----:B------:R-:W-:Y:S01]  /*1cdf0*/  MOV R0, 0x1 ;  /* 0x0000000100007802 */ /* 0x000fe20000000f00 */
[----:B------:R-:W-:Y:S06]  /*1ce00*/  BRA `(.L_x_238) ;  /* 0x0000000000087947 */ /* 0x000fec0003800000 */
.L_x_239:
[----:B------:R-:W1:Y:S01]  /*1ce10*/  LDC R6, c[0x0][0x580] ;  /* 0x00016000ff067b82 */ /* 0x000e620000000800 */
[----:B------:R-:W-:-:S07]  /*1ce20*/  MOV R0, 0x1 ;  /* 0x0000000100007802 */ /* 0x000fce0000000f00 */
.L_x_238:
[----:B------:R-:W-:Y:S05]  /*1ce30*/  @!P2 BRA `(.L_x_240) ;  /* 0x000000200050a947 */ /* 0x000fea0003800000 */
[----:B------:R-:W3:Y:S01]  /*1ce40*/  LDC R16, c[0x0][0x900] ;  /* 0x00024000ff107b82 */ /* 0x000ee20000000800 */
[----:B------:R-:W-:Y:S01]  /*1ce50*/  MOV R5, 0xffffffff ;  /* 0xffffffff00057802 */ /* 0x000fe20000000f00 */
[----:B------:R-:W-:Y:S01]  /*1ce60*/  ULOP3.LUT UR21, UR39, 0x2, URZ, 0xfc, !UPT ;  /* 0x0000000227157892 */ /* 0x000fe2000f8efc3f */
[----:B--2---:R-:W-:Y:S01]  /*1ce70*/  MOV R7, 0x1 ;  /* 0x0000000100077802 */ /* 0x004fe20000000f00 */
[----:B------:R-:W-:Y:S01]  /*1ce80*/  ULDC.64 UR58, c[0x0][0x198] ;  /* 0x00006600003a7ab9 */ /* 0x000fe20000000a00 */
[----:B------:R-:W-:Y:S01]  /*1ce90*/  ULDC.64 UR6, c[0x0][0x588] ;  /* 0x0001620000067ab9 */ /* 0x000fe20000000a00 */
[----:B------:R-:W-:Y:S01]  /*1cea0*/  ULDC.64 UR4, c[0x0][0x8f8] ;  /* 0x00023e0000047ab9 */ /* 0x000fe20000000a00 */
[----:B------:R-:W-:Y:S01]  /*1ceb0*/  ULDC.64 UR14, c[0x0][0x590] ;  /* 0x00016400000e7ab9 */ /* 0x000fe20000000a00 */
[----:B------:R-:W2:Y:S01]  /*1cec0*/  LDC R17, c[0x0][0x8a8] ;  /* 0x00022a00ff117b82 */ /* 0x000ea20000000800 */
[-C--:B---3--:R-:W-:Y:S02]  /*1ced0*/  SHF.L.U32 R5, R5, R16.reuse, RZ ;  /* 0x0000001005057219 */ /* 0x088fe400000006ff */
[----:B------:R-:W-:-:S02]  /*1cee0*/  SHF.L.U32 R16, R7, R16, RZ ;  /* 0x0000001007107219 */ /* 0x000fc400000006ff */
[----:B------:R-:W-:Y:S02]  /*1cef0*/  LOP3.LUT R14, RZ, R5, RZ, 0x33, !PT ;  /* 0x00000005ff0e7212 */ /* 0x000fe400078e33ff */
[----:B--2---:R-:W-:-:S07]  /*1cf00*/  IADD3 R17, R17, -0x1, RZ ;  /* 0xffffffff11117810 */ /* 0x004fce0007ffe0ff */
.L_x_344:
[----:B------:R-:W-:Y:S02]  /*1cf10*/  ISETP.NE.U32.AND P0, PT, RZ, UR14, PT ;  /* 0x0000000eff007c0c */ /* 0x000fe4000bf05070 */
[----:B------:R-:W-:Y:S02]  /*1cf20*/  R2UR UR51, R2 ;  /* 0x00000000023372ca */ /* 0x000fe400000e0000 */
[----:B------:R-:W-:Y:S02]  /*1cf30*/  R2UR UR50, R3 ;  /* 0x00000000033272ca */ /* 0x000fe400000e0000 */
[----:B------:R-:W-:-:S09]  /*1cf40*/  ISETP.NE.AND.EX P0, PT, RZ, UR15, PT, P0 ;  /* 0x0000000fff007c0c */ /* 0x000fd2000bf05300 */
[----:B------:R-:W-:Y:S02]  /*1cf50*/  USHF.L.U32 UR51, UR51, 0x8, URZ ;  /* 0x0000000833337899 */ /* 0x000fe4000800063f */
[----:B------:R-:W-:Y:S02]  /*1cf60*/  USHF.L.U32 UR50, UR50, 0x8, URZ ;  /* 0x0000000832327899 */ /* 0x000fe4000800063f */
[----:B------:R-:W-:Y:S10]  /*1cf70*/  @!P0 BRA `(.L_x_241) ;  /* 0x00000000002c8947 */ /* 0x000ff40003800000 */
[----:B------:R-:W-:-:S04]  /*1cf80*/  ISETP.NE.U32.AND P1, PT, RZ, UR6, PT ;  /* 0x00000006ff007c0c */ /* 0x000fc8000bf25070 */
[----:B------:R-:W-:-:S13]  /*1cf90*/  ISETP.NE.AND.EX P1, PT, RZ, UR7, PT, P1 ;  /* 0x00000007ff007c0c */ /* 0x000fda000bf25310 */
[----:B------:R-:W-:Y:S05]  /*1cfa0*/  @!P1 BRA `(.L_x_242) ;  /* 0x0000000000189947 */ /* 0x000fea0003800000 */
[----:B------:R-:W2:Y:S01]  /*1cfb0*/  LDC.64 R2, c[0x0][0x588] ;  /* 0x00016200ff027b82 */ /* 0x000ea20000000a00 */
[----:B------:R-:W-:-:S04]  /*1cfc0*/  IMAD R5, R10, UR14, RZ ;  /* 0x0000000e0a057c24 */ /* 0x000fc8000f8e02ff */
[----:B--2---:R-:W-:-:S05]  /*1cfd0*/  IMAD.WIDE R2, R5, 0x4, R2 ;  /* 0x0000000405027825 */ /* 0x004fca00078e0202 */
[----:B-1---5:R2:W5:Y:S01]  /*1cfe0*/  LDG.E R6, desc[UR56][R2.64] ;  /* 0x0000003802067981 */ /* 0x022562000c1e1900 */
[----:B------:R-:W-:Y:S01]  /*1cff0*/  MOV R0, 0x1 ;  /* 0x0000000100007802 */ /* 0x000fe20000000f00 */
[----:B------:R-:W-:Y:S06]  /*1d000*/  BRA `(.L_x_241) ;  /* 0x0000000000087947 */ /* 0x000fec0003800000 */
.L_x_242:
[----:B-1---5:R-:W3:Y:S01]  /*1d010*/  LDC R6, c[0x0][0x580] ;  /* 0x00016000ff067b82 */ /* 0x022ee20000000800 */
[----:B------:R-:W-:-:S07]  /*1d020*/  MOV R0, 0x1 ;  /* 0x0000000100007802 */ /* 0x000fce0000000f00 */
.L_x_241:
[----:B------:R-:W-:Y:S05]  /*1d030*/  @!P0 BRA `(.L_x_243) ;  /* 0x00000000001c8947 */ /* 0x000fea0003800000 */
[----:B------:R-:W-:-:S13]  /*1d040*/  LOP3.LUT P2, RZ, R0, 0xff, RZ, 0xc0, !PT ;  /* 0x000000ff00ff7812 */ /* 0x000fda000784c0ff */
[----:B--2---:R-:W2:Y:S02]  /*1d050*/  @!P2 LDC.64 R2, c[0x0][0x588] ;  /* 0x00016200ff02ab82 */ /* 0x004ea40000000a00 */
[----:B--2---:R-:W-:-:S04]  /*1d060*/  @!P2 ISETP.NE.U32.AND P0, PT, R2, RZ, PT ;  /* 0x000000ff0200a20c */ /* 0x004fc80003f05070 */
[----:B------:R-:W-:Y:S02]  /*1d070*/  @!P2 ISETP.NE.AND.EX P1, PT, R3, RZ, PT, P0 ;  /* 0x000000ff0300a20c */ /* 0x000fe40003f25300 */
[----:B-1-3-5:R-:W-:Y:S02]  /*1d080*/  @P2 FSETP.EQ.AND P0, PT, R6, RZ, PT ;  /* 0x000000ff0600220b */ /* 0x02afe40003f02000 */
[----:B------:R-:W-:Y:S01]  /*1d090*/  @!P2 PLOP3.LUT P0, PT, P1, PT, PT, 0x8, 0x0 ;  /* 0x000000000000a81c */ /* 0x000fe20000f0e170 */
[----:B------:R-:W-:-:S12]  /*1d0a0*/  BRA `(.L_x_244) ;  /* 0x0000000000047947 */ /* 0x000fd80003800000 */
.L_x_243:
[----:B-1-3-5:R-:W-:-:S13]  /*1d0b0*/  FSETP.EQ.AND P0, PT, R6, RZ, PT ;  /* 0x000000ff0600720b */ /* 0x02afda0003f02000 */
.L_x_244:
[----:B------:R-:W-:Y:S01]  /*1d0c0*/  UISETP.NE.AND UP0, UPT, UR21, 0x3, UPT ;  /* 0x000000031500788c */ /* 0x000fe2000bf05270 */
[----:B------:R-:W-:-:S04]  /*1d0d0*/  ELECT P1, URZ, PT ;  /* 0x00000000003f782f */ /* 0x000fc80003820000 */
[----:B------:R-:W-:Y:S02]  /*1d0e0*/  PLOP3.LUT P0, PT, P1, P0, PT, 0x20, 0x0 ;  /* 0x000000000000781c */ /* 0x000fe40000f00470 */
[----:B------:R-:W-:-:S13]  /*1d0f0*/  PLOP3.LUT P1, PT, PT, PT, UP0, 0x80, 0x0 ;  /* 0x000000000000781c */ /* 0x000fda0003f2f008 */
[----:B------:R-:W-:Y:S05]  /*1d100*/  @!P1 BRA `(.L_x_245) ;  /* 0x0000000000049947 */ /* 0x000fea0003800000 */
[----:B------:R-:W-:Y:S01]  /*1d110*/  BPT.TRAP 0x1 ;  /* 0x000000040000795c */ /* 0x000fe20000300000 */
.L_x_245:
[----:B------:R-:W1:Y:S01]  /*1d120*/  S2UR UR37, SR_CgaCtaId ;  /* 0x00000000002579c3 */ /* 0x000e620000008800 */
[----:B------:R-:W-:Y:S01]  /*1d130*/  UMOV UR13, 0x400 ;  /* 0x00000400000d7882 */ /* 0x000fe20000000000 */
[----:B--2---:R-:W-:-:S04]  /*1d140*/  MOV R2, 0x1 ;  /* 0x0000000100027802 */ /* 0x004fc80000000f00 */
[----:B------:R-:W-:Y:S01]  /*1d150*/  SHF.L.U32 R2, R2, 0x1f, RZ ;  /* 0x0000001f02027819 */ /* 0x000fe200000006ff */
[----:B-1----:R-:W-:-:S09]  /*1d160*/  ULEA UR13, UR37, UR13, 0x18 ;  /* 0x0000000d250d7291 */ /* 0x002fd2000f8ec03f */
[----:B------:R-:W1:Y:S02]  /*1d170*/  SYNCS.PHASECHK.TRANS64.TRYWAIT P2, [UR13+0x80], R2 ;  /* 0x00008002ff0075a7 */ /* 0x000e64000804014d */
[----:B-1----:R-:W-:Y:S05]  /*1d180*/  @!P2 BRA `(.L_x_246) ;  /* 0x0000003400dca947 */ /* 0x002fea0003800000 */
.L_x_393:
[----:B------:R-:W-:Y:S04]  /*1d190*/  BSSY B0, `(.L_x_247) ;  /* 0x000000e000007945 */ /* 0x000fe80003800000 */
[----:B------:R-:W-:Y:S05]  /*1d1a0*/  @!P0 BRA `(.L_x_248) ;  /* 0x0000000000308947 */ /* 0x000fea0003800000 */
[----:B------:R-:W-:Y:S01]  /*1d1b0*/  R2UR UR52, R10 ;  /* 0x000000000a3472ca */ /* 0x000fe200000e0000 */
[----:B------:R-:W-:Y:S02]  /*1d1c0*/  UIADD3 UR8, UP0, UR58, 0x3f0, URZ ;  /* 0x000003f03a087890 */ /* 0x000fe4000ff1e03f */
[----:B------:R-:W-:Y:S02]  /*1d1d0*/  UIADD3 UR48, UR13, 0x100, URZ ;  /* 0x000001000d307890 */ /* 0x000fe4000fffe03f */
[----:B------:R-:W-:Y:S02]  /*1d1e0*/  UIADD3 UR49, UR13, 0x60, URZ ;  /* 0x000000600d317890 */ /* 0x000fe4000fffe03f */
[----:B------:R-:W-:Y:S01]  /*1d1f0*/  UIADD3.X UR9, URZ, UR59, URZ, UP0, !UPT ;  /* 0x0000003b3f097290 */ /* 0x000fe200087fe43f */
[----:B------:R-:W-:Y:S01]  /*1d200*/  UMOV UR10, 0x0 ;  /* 0x00000000000a7882 */ /* 0x000fe20000000000 */
[----:B------:R-:W-:-:S07]  /*1d210*/  UMOV UR11, 0x10000000 ;  /* 0x10000000000b7882 */ /* 0x000fce0000000000 */
[----:B------:R2:W-:Y:S02]  /*1d220*/  UTMALDG.3D [UR48], [UR8], desc[UR10] ;  /* 0x00000a30080075b4 */ /* 0x0005e40008011000 */
[----:B--2---:R-:W-:Y:S05]  /*1d230*/  @!P1 BRA `(.L_x_249) ;  /* 0x0000000000049947 */ /* 0x004fea0003800000 */
[----:B------:R-:W-:Y:S01]  /*1d240*/  BPT.TRAP 0x1 ;  /* 0x000000040000795c */ /* 0x000fe20000300000 */
.L_x_249:
[----:B-1----:R-:W1:Y:S02]  /*1d250*/  LDC R3, c[0x0][0x800] ;  /* 0x00020000ff037b82 */ /* 0x002e640000000800 */
[----:B-1----:R2:W-:Y:S02]  /*1d260*/  SYNCS.ARRIVE.TRANS64.RED.A0TR RZ, [UR13+0x60], R3 ;  /* 0x00006003ffff79a7 */ /* 0x0025e4000830040d */
.L_x_248:
[----:B------:R-:W-:Y:S05]  /*1d270*/  BSYNC B0 ;  /* 0x0000000000007941 */ /* 0x000fea0003800000 */
.L_x_247:
[----:B------:R-:W-:Y:S05]  /*1d280*/  @!P1 BRA `(.L_x_250) ;  /* 0x0000000000049947 */ /* 0x000fea0003800000 */
[----:B------:R-:W-:Y:S01]  /*1d290*/  BPT.TRAP 0x1 ;  /* 0x000000040000795c */ /* 0x000fe20000300000 */
.L_x_250:
[----:B------:R-:W-:-:S04]  /*1d2a0*/  UIADD3 UR41, UR13, 0x60, URZ ;  /* 0x000000600d297890 */ /* 0x000fc8000fffe03f */
[----:B------:R-:W-:-:S09]  /*1d2b0*/  UPRMT UR30, UR37, 0x654, UR41 ;  /* 0x00000654251e7896 */ /* 0x000fd20008000029 */
[----:B------:R-:W-:Y:S01]  /*1d2c0*/  SYNCS.ARRIVE.TRANS64.RED.A1T0 RZ, [UR30], RZ ;  /* 0x000000ffffff79a7 */ /* 0x000fe2000810041e */
[----:B------:R-:W-:Y:S05]  /*1d2d0*/  @!P1 BRA `(.L_x_251) ;  /* 0x0000000000049947 */ /* 0x000fea0003800000 */
[----:B------:R-:W-:Y:S01]  /*1d2e0*/  BPT.TRAP 0x1 ;  /* 0x000000040000795c */ /* 0x000fe20000300000 */
.L_x_251:
[----:B------:R-:W3:Y:S02]  /*1d2f0*/  SYNCS.PHASECHK.TRANS64.TRYWAIT P2, [UR13+0x88], R2 ;  /* 0x00008802ff0075a7 */ /* 0x000ee4000804014d */
[----:B---3--:R-:W-:Y:S05]  /*1d300*/  @!P2 BRA `(.L_x_252) ;  /* 0x000000340094a947 */ /* 0x008fea0003800000 */
.L_x_394:
[----:B------:R-:W-:Y:S04]  /*1d310*/  BSSY B0, `(.L_x_253) ;  /* 0x0000010000007945 */ /* 0x000fe80003800000 */
[----:B------:R-:W-:Y:S05]  /*1d320*/  @!P0 BRA `(.L_x_254) ;  /* 0x0000000000388947 */ /* 0x000fea0003800000 */
[----:B------:R-:W-:Y:S01]  /*1d330*/  UIADD3 UR16, UP0, UR58, 0x3f0, URZ ;  /* 0x000003f03a107890 */ /* 0x000fe2000ff1e03f */
[----:B------:R-:W-:Y:S01]  /*1d340*/  R2UR UR12, R10 ;  /* 0x000000000a0c72ca */ /* 0x000fe200000e0000 */
[----:B------:R-:W-:Y:S02]  /*1d350*/  UIADD3 UR11, UR51, 0x80, URZ ;  /* 0x00000080330b7890 */ /* 0x000fe4000fffe03f */
[----:B------:R-:W-:Y:S02]  /*1d360*/  UIADD3 UR8, UR13, 0x1100, URZ ;  /* 0x000011000d087890 */ /* 0x000fe4000fffe03f */
[----:B------:R-:W-:Y:S02]  /*1d370*/  UIADD3 UR9, UR13, 0x68, URZ ;  /* 0x000000680d097890 */ /* 0x000fe4000fffe03f */
[----:B------:R-:W-:Y:S01]  /*1d380*/  UIADD3.X UR17, URZ, UR59, URZ, UP0, !UPT ;  /* 0x0000003b3f117290 */ /* 0x000fe200087fe43f */
[----:B------:R-:W-:Y:S01]  /*1d390*/  UMOV UR18, 0x0 ;  /* 0x0000000000127882 */ /* 0x000fe20000000000 */
[----:B------:R-:W-:Y:S01]  /*1d3a0*/  UMOV UR19, 0x10000000 ;  /* 0x1000000000137882 */ /* 0x000fe20000000000 */
[----:B------:R-:W-:-:S06]  /*1d3b0*/  UMOV UR10, UR50 ;  /* 0x00000032000a7c82 */ /* 0x000fcc0008000000 */
[----:B------:R3:W-:Y:S02]  /*1d3c0*/  UTMALDG.3D [UR8], [UR16], desc[UR18] ;  /* 0x00001208100075b4 */ /* 0x0007e40008011000 */
[----:B---3--:R-:W-:Y:S05]  /*1d3d0*/  @!P1 BRA `(.L_x_255) ;  /* 0x0000000000049947 */ /* 0x008fea0003800000 */
[----:B------:R-:W-:Y:S01]  /*1d3e0*/  BPT.TRAP 0x1 ;  /* 0x000000040000795c */ /* 0x000fe20000300000 */
.L_x_255:
[----:B-12---:R-:W1:Y:S02]  /*1d3f0*/  LDC R3, c[0x0][0x800] ;  /* 0x00020000ff037b82 */ /* 0x006e640000000800 */
[----:B-1----:R3:W-:Y:S02]  /*1d400*/  SYNCS.ARRIVE.TRANS64.RED.A0TR RZ, [UR13+0x68], R3 ;  /* 0x00006803ffff79a7 */ /* 0x0027e4000830040d */
.L_x_254:
[----:B------:R-:W-:Y:S05]  /*1d410*/  BSYNC B0 ;  /* 0x0000000000007941 */ /* 0x000fea0003800000 */
.L_x_253:
[----:B------:R-:W-:Y:S05]  /*1d420*/  @!P1 BRA `(.L_x_256) ;  /* 0x0000000000049947 */ /* 0x000fea0003800000 */
[----:B------:R-:W-:Y:S01]  /*1d430*/  BPT.TRAP 0x1 ;  /* 0x000000040000795c */ /* 0x000fe20000300000 */
.L_x_256:
[----:B------:R-:W-:Y:S02]  /*1d440*/  UIADD3 UR33, UR13, 0x68, URZ ;  /* 0x000000680d217890 */ /* 0x000fe4000fffe03f */
[----:B------:R-:W-:Y:S02]  /*1d450*/  UIADD3 UR10, UR50, 0x20, URZ ;  /* 0x00000020320a7890 */ /* 0x000fe4000fffe03f */
[----:B------:R-:W-:-:S09]  /*1d460*/  UPRMT UR29, UR37, 0x654, UR33 ;  /* 0x00000654251d7896 */ /* 0x000fd20008000021 */
[----:B------:R-:W-:Y:S01]  /*1d470*/  SYNCS.ARRIVE.TRANS64.RED.A1T0 RZ, [UR29], RZ ;  /* 0x000000ffffff79a7 */ /* 0x000fe2000810041d */
[----:B------:R-:W-:Y:S05]  /*1d480*/  @!P1 BRA `(.L_x_257) ;  /* 0x0000000000049947 */ /* 0x000fea0003800000 */
[----:B------:R-:W-:Y:S01]  /*1d490*/  BPT.TRAP 0x1 ;  /* 0x000000040000795c */ /* 0x000fe20000300000 */
.L_x_257:
[----:B------:R-:W4:Y:S02]  /*1d4a0*/  SYNCS.PHASECHK.TRANS64.TRYWAIT P2, [UR13+0x90], R2 ;  /* 0x00009002ff0075a7 */ /* 0x000f24000804014d */
[----:B----4-:R-:W-:Y:S05]  /*1d4b0*/  @!P2 BRA `(.L_x_258) ;  /* 0x000000340040a947 */ /* 0x010fea0003800000 */
.L_x_395:
        /* <DEDUP_REMOVED lines=8> */
[----:B------:R-:W-:Y:S01]  /*1d540*/  UMOV UR19, 0x10000000 ;  /* 0x1000000000137882 */ /* 0x000fe20000000000 */
[----:B------:R-:W-:-:S06]  /*1d550*/  UMOV UR11, UR51 ;  /* 0x00000033000b7c82 */ /* 0x000fcc0008000000 */
[----:B------:R4:W-:Y:S02]  /*1d560*/  UTMALDG.3D [UR8], [UR16], desc[UR18] ;  /* 0x00001208100075b4 */ /* 0x0009e40008011000 */
[----:B----4-:R-:W-:Y:S05]  /*1d570*/  @!P1 BRA `(.L_x_261) ;  /* 0x0000000000049947 */ /* 0x010fea0003800000 */
[----:B------:R-:W-:Y:S01]  /*1d580*/  BPT.TRAP 0x1 ;  /* 0x000000040000795c */ /* 0x000fe20000300000 */
.L_x_261:
[----:B-123--:R-:W1:Y:S02]  /*1d590*/  LDC R3, c[0x0][0x800] ;  /* 0x00020000ff037b82 */ /* 0x00ee640000000800 */
[----:B-1----:R4:W-:Y:S02]  /*1d5a0*/  SYNCS.ARRIVE.TRANS64.RED.A0TR RZ, [UR13+0x70], R3 ;  /* 0x00007003ffff79a7 */ /* 0x0029e4000830040d */
.L_x_260:
[----:B------:R-:W-:Y:S05]  /*1d5b0*/  BSYNC B0 ;  /* 0x0000000000007941 */ /* 0x000fea0003800000 */
.L_x_259:
[----:B------:R-:W-:Y:S05]  /*1d5c0*/  @!P1 BRA `(.L_x_262) ;  /* 0x0000000000049947 */ /* 0x000fea0003800000 */
[----:B------:R-:W-:Y:S01]  /*1d5d0*/  BPT.TRAP 0x1 ;  /* 0x000000040000795c */ /* 0x000fe20000300000 */
.L_x_262:
[----:B------:R-:W-:-:S04]  /*1d5e0*/  UIADD3 UR25, UR13, 0x70, URZ ;  /* 0x000000700d197890 */ /* 0x000fc8000fffe03f */
[----:B------:R-:W-:-:S09]  /*1d5f0*/  UPRMT UR22, UR37, 0x654, UR25 ;  /* 0x0000065425167896 */ /* 0x000fd20008000019 */
[----:B------:R-:W-:Y:S01]  /*1d600*/  SYNCS.ARRIVE.TRANS64.RED.A1T0 RZ, [UR22], RZ ;  /* 0x000000ffffff79a7 */ /* 0x000fe20008100416 */
[----:B------:R-:W-:Y:S05]  /*1d610*/  @!P1 BRA `(.L_x_263) ;  /* 0x0000000000049947 */ /* 0x000fea0003800000 */
[----:B------:R-:W-:Y:S01]  /*1d620*/  BPT.TRAP 0x1 ;  /* 0x000000040000795c */ /* 0x000fe20000300000 */
.L_x_263:
[----:B------:R-:W5:Y:S02]  /*1d630*/  SYNCS.PHASECHK.TRANS64.TRYWAIT P2, [UR13+0x98], R2 ;  /* 0x00009802ff0075a7 */ /* 0x000f64000804014d */
[----:B-----5:R-:W-:Y:S05]  /*1d640*/  @!P2 BRA `(.L_x_264) ;  /* 0x0000003000f4a947 */ /* 0x020fea0003800000 */
.L_x_396:
        /* <DEDUP_REMOVED lines=9> */
[----:B------:R-:W-:-:S07]  /*1d6e0*/  UMOV UR19, 0x10000000 ;  /* 0x1000000000137882 */ /* 0x000fce0000000000 */
[----:B------:R1:W-:Y:S02]  /*1d6f0*/  UTMALDG.3D [UR8], [UR16], desc[UR18] ;  /* 0x00001208100075b4 */ /* 0x0003e40008011000 */
[----:B-1----:R-:W-:Y:S05]  /*1d700*/  @!P1 BRA `(.L_x_267) ;  /* 0x0000000000049947 */ /* 0x002fea0003800000 */
[----:B------:R-:W-:Y:S01]  /*1d710*/  BPT.TRAP 0x1 ;  /* 0x000000040000795c */ /* 0x000fe20000300000 */
.L_x_267:
[----:B--234-:R-:W1:Y:S02]  /*1d720*/  LDC R3, c[0x0][0x800] ;  /* 0x00020000ff037b82 */ /* 0x01ce640000000800 */
[----:B-1----:R1:W-:Y:S02]  /*1d730*/  SYNCS.ARRIVE.TRANS64.RED.A0TR RZ, [UR13+0x78], R3 ;  /* 0x00007803ffff79a7 */ /* 0x0023e4000830040d */
.L_x_266:
[----:B------:R-:W-:Y:S05]  /*1d740*/  BSYNC B0 ;  /* 0x0000000000007941 */ /* 0x000fea0003800000 */
.L_x_265:
[----:B------:R-:W-:Y:S05]  /*1d750*/  @!P1 BRA `(.L_x_268) ;  /* 0x0000000000049947 */ /* 0x000fea0003800000 */
[----:B------:R-:W-:Y:S01]  /*1d760*/  BPT.TRAP 0x1 ;  /* 0x000000040000795c */ /* 0x000fe20000300000 */
.L_x_268:
[----:B------:R-:W-:Y:S02]  /*1d770*/  UIADD3 UR17, UR13, 0x78, URZ ;  /* 0x000000780d117890 */ /* 0x000fe4000fffe03f */
[----:B------:R-:W-:Y:S02]  /*1d780*/  UIADD3 UR42, UR50, 0x40, URZ ;  /* 0x00000040322a7890 */ /* 0x000fe4000fffe03f */
[----:B------:R-:W-:-:S09]  /*1d790*/  UPRMT UR23, UR37, 0x654, UR17 ;  /* 0x0000065425177896 */ /* 0x000fd20008000011 */
[----:B------:R-:W-:Y:S01]  /*1d7a0*/  SYNCS.ARRIVE.TRANS64.RED.A1T0 RZ, [UR23], RZ ;  /* 0x000000ffffff79a7 */ /* 0x000fe20008100417 */
[----:B------:R-:W-:Y:S05]  /*1d7b0*/  @!P1 BRA `(.L_x_269) ;  /* 0x0000000000049947 */ /* 0x000fea0003800000 */
[----:B------:R-:W-:Y:S01]  /*1d7c0*/  BPT.TRAP 0x1 ;  /* 0x000000040000795c */ /* 0x000fe20000300000 */
.L_x_269:
[----:B-1234-:R-:W-:-:S04]  /*1d7d0*/  SHF.L.U32 R3, RZ, 0x1f, RZ ;  /* 0x0000001fff037819 */ /* 0x01efc800000006ff */
[----:B------:R-:W1:Y:S02]  /*1d7e0*/  SYNCS.PHASECHK.TRANS64.TRYWAIT P2, [UR13+0x80], R3 ;  /* 0x00008003ff0075a7 */ /* 0x000e64000804014d */
[----:B-1----:R-:W-:Y:S05]  /*1d7f0*/  @!P2 BRA `(.L_x_270) ;  /* 0x0000003000a0a947 */ /* 0x002fea0003800000 */
.L_x_397:
[----:B------:R-:W-:Y:S04]  /*1d800*/  BSSY B0, `(.L_x_271) ;  /* 0x000000e000007945 */ /* 0x000fe80003800000 */
[----:B------:R-:W-:Y:S05]  /*1d810*/  @!P0 BRA `(.L_x_272) ;  /* 0x0000000000308947 */ /* 0x000fea0003800000 */
[----:B------:R-:W-:Y:S01]  /*1d820*/  R2UR UR44, R10 ;  /* 0x000000000a2c72ca */ /* 0x000fe200000e0000 */
[----:B------:R-:W-:Y:S02]  /*1d830*/  UIADD3 UR8, UP0, UR58, 0x3f0, URZ ;  /* 0x000003f03a087890 */ /* 0x000fe4000ff1e03f */
[----:B------:R-:W-:Y:S02]  /*1d840*/  UIADD3 UR40, UR13, 0x100, URZ ;  /* 0x000001000d287890 */ /* 0x000fe4000fffe03f */
[----:B------:R-:W-:Y:S01]  /*1d850*/  UIADD3.X UR9, URZ, UR59, URZ, UP0, !UPT ;  /* 0x0000003b3f097290 */ /* 0x000fe200087fe43f */
[----:B------:R-:W-:Y:S01]  /*1d860*/  UMOV UR10, 0x0 ;  /* 0x00000000000a7882 */ /* 0x000fe20000000000 */
[----:B------:R-:W-:Y:S01]  /*1d870*/  UMOV UR11, 0x10000000 ;  /* 0x10000000000b7882 */ /* 0x000fe20000000000 */
[----:B------:R-:W-:-:S06]  /*1d880*/  UMOV UR43, UR51 ;  /* 0x00000033002b7c82 */ /* 0x000fcc0008000000 */
[----:B------:R2:W-:Y:S02]  /*1d890*/  UTMALDG.3D [UR40], [UR8], desc[UR10] ;  /* 0x00000a28080075b4 */ /* 0x0005e40008011000 */
[----:B--2---:R-:W-:Y:S05]  /*1d8a0*/  @!P1 BRA `(.L_x_273) ;  /* 0x0000000000049947 */ /* 0x004fea0003800000 */
[----:B------:R-:W-:Y:S01]  /*1d8b0*/  BPT.TRAP 0x1 ;  /* 0x000000040000795c */ /* 0x000fe20000300000 */
.L_x_273:
[----:B-1----:R-:W1:Y:S02]  /*1d8c0*/  LDC R4, c[0x0][0x800] ;  /* 0x00020000ff047b82 */ /* 0x002e640000000800 */
[----:B-1----:R2:W-:Y:S02]  /*1d8d0*/  SYNCS.ARRIVE.TRANS64.RED.A0TR RZ, [UR13+0x60], R4 ;  /* 0x00006004ffff79a7 */ /* 0x0025e4000830040d */
.L_x_272:
[----:B------:R-:W-:Y:S05]  /*1d8e0*/  BSYNC B0 ;  /* 0x0000000000007941 */ /* 0x000fea0003800000 */
.L_x_271:
[----:B------:R-:W-:Y:S05]  /*1d8f0*/  @!P1 BRA `(.L_x_274) ;  /* 0x0000000000049947 */ /* 0x000fea0003800000 */
[----:B------:R-:W-:Y:S01]  /*1d900*/  BPT.TRAP 0x1 ;  /* 0x000000040000795c */ /* 0x000fe20000300000 */
.L_x_274:
[----:B------:R-:W-:Y:S01]  /*1d910*/  SYNCS.ARRIVE.TRANS64.RED.A1T0 RZ, [UR30], RZ ;  /* 0x000000ffffff79a7 */ /* 0x000fe2000810041e */
[----:B------:R-:W-:Y:S05]  /*1d920*/  @!P1 BRA `(.L_x_275) ;  /* 0x0000000000049947 */ /* 0x000fea0003800000 */
[----:B------:R-:W-:Y:S01]  /*1d930*/  BPT.TRAP 0x1 ;  /* 0x000000040000795c */ /* 0x000fe20000300000 */
.L_x_275:
[----:B------:R-:W3:Y:S02]  /*1d940*/  SYNCS.PHASECHK.TRANS64.TRYWAIT P2, [UR13+0x88], R3 ;  /* 0x00008803ff0075a7 */ /* 0x000ee4000804014d */
[----:B---3--:R-:W-:Y:S05]  /*1d950*/  @!P2 BRA `(.L_x_276) ;  /* 0x000000300060a947 */ /* 0x008fea0003800000 */
.L_x_398:
        /* <DEDUP_REMOVED lines=13> */
.L_x_279:
[----:B-12---:R-:W1:Y:S02]  /*1da30*/  LDC R4, c[0x0][0x800] ;  /* 0x00020000ff047b82 */ /* 0x006e640000000800 */
[----:B-1----:R3:W-:Y:S02]  /*1da40*/  SYNCS.ARRIVE.TRANS64.RED.A0TR RZ, [UR13+0x68], R4 ;  /* 0x00006804ffff79a7 */ /* 0x0027e4000830040d */
.L_x_278:
[----:B------:R-:W-:Y:S05]  /*1da50*/  BSYNC B0 ;  /* 0x0000000000007941 */ /* 0x000fea0003800000 */
.L_x_277:
[----:B------:R-:W-:Y:S05]  /*1da60*/  @!P1 BRA `(.L_x_280) ;  /* 0x0000000000049947 */ /* 0x000fea0003800000 */
[----:B------:R-:W-:Y:S01]  /*1da70*/  BPT.TRAP 0x1 ;  /* 0x000000040000795c */ /* 0x000fe20000300000 */
.L_x_280:
[----:B------:R-:W-:Y:S01]  /*1da80*/  SYNCS.ARRIVE.TRANS64.RED.A1T0 RZ, [UR29], RZ ;  /* 0x000000ffffff79a7 */ /* 0x000fe2000810041d */
[----:B------:R-:W-:Y:S01]  /*1da90*/  UIADD3 UR26, UR50, 0x60, URZ ;  /* 0x00000060321a7890 */ /* 0x000fe2000fffe03f */
[----:B------:R-:W-:Y:S11]  /*1daa0*/  @!P1 BRA `(.L_x_281) ;  /* 0x0000000000049947 */ /* 0x000ff60003800000 */
[----:B------:R-:W-:Y:S01]  /*1dab0*/  BPT.TRAP 0x1 ;  /* 0x000000040000795c */ /* 0x000fe20000300000 */
.L_x_281:
[----:B------:R-:W4:Y:S02]  /*1dac0*/  SYNCS.PHASECHK.TRANS64.TRYWAIT P2, [UR13+0x90], R3 ;  /* 0x00009003ff0075a7 */ /* 0x000f24000804014d */
[----:B----4-:R-:W-:Y:S05]  /*1dad0*/  @!P2 BRA `(.L_x_282) ;  /* 0x000000300018a947 */ /* 0x010fea0003800000 */
.L_x_399:
        /* <DEDUP_REMOVED lines=12> */
.L_x_285:
[----:B-123--:R-:W1:Y:S02]  /*1dba0*/  LDC R4, c[0x0][0x800] ;  /* 0x00020000ff047b82 */ /* 0x00ee640000000800 */
[----:B-1----:R4:W-:Y:S02]  /*1dbb0*/  SYNCS.ARRIVE.TRANS64.RED.A0TR RZ, [UR13+0x70], R4 ;  /* 0x00007004ffff79a7 */ /* 0x0029e4000830040d */
.L_x_284:
[----:B------:R-:W-:Y:S05]  /*1dbc0*/  BSYNC B0 ;  /* 0x0000000000007941 */ /* 0x000fea0003800000 */
.L_x_283:
[----:B------:R-:W-:Y:S05]  /*1dbd0*/  @!P1 BRA `(.L_x_286) ;  /* 0x0000000000049947 */ /* 0x000fea0003800000 */
[----:B------:R-:W-:Y:S01]  /*1dbe0*/  BPT.TRAP 0x1 ;  /* 0x000000040000795c */ /* 0x000fe20000300000 */
.L_x_286:
[----:B------:R-:W-:Y:S01]  /*1dbf0*/  SYNCS.ARRIVE.TRANS64.RED.A1T0 RZ, [UR22], RZ ;  /* 0x000000ffffff79a7 */ /* 0x000fe20008100416 */
[----:B------:R-:W-:Y:S05]  /*1dc00*/  @!P1 BRA `(.L_x_287) ;  /* 0x0000000000049947 */ /* 0x000fea0003800000 */
[----:B------:R-:W-:Y:S01]  /*1dc10*/  BPT.TRAP 0x1 ;  /* 0x000000040000795c */ /* 0x000fe20000300000 */
.L_x_287:
[----:B------:R-:W5:Y:S02]  /*1dc20*/  SYNCS.PHASECHK.TRANS64.TRYWAIT P2, [UR13+0x98], R3 ;  /* 0x00009803ff0075a7 */ /* 0x000f64000804014d */
[----:B-----5:R-:W-:Y:S05]  /*1dc30*/  @!P2 BRA `(.L_x_288) ;  /* 0x0000002c00d8a947 */ /* 0x020fea0003800000 */
.L_x_400:
        /* <DEDUP_REMOVED lines=11> */
[----:B-1----:R-:W-:Y:S05]  /*1dcf0*/  @!P1 BRA `(.L_x_291) ;  /* 0x0000000000049947 */ /* 0x002fea0003800000 */
[----:B------:R-:W-:Y:S01]  /*1dd00*/  BPT.TRAP 0x1 ;  /* 0x000000040000795c */ /* 0x000fe20000300000 */
.L_x_291:
[----:B--234-:R-:W1:Y:S02]  /*1dd10*/  LDC R4, c[0x0][0x800] ;  /* 0x00020000ff047b82 */ /* 0x01ce640000000800 */
[----:B-1----:R1:W-:Y:S02]  /*1dd20*/  SYNCS.ARRIVE.TRANS64.RED.A0TR RZ, [UR13+0x78], R4 ;  /* 0x00007804ffff79a7 */ /* 0x0023e4000830040d */
.L_x_290:
[----:B------:R-:W-:Y:S05]  /*1dd30*/  BSYNC B0 ;  /* 0x0000000000007941 */ /* 0x000fea0003800000 */
.L_x_289:
[----:B------:R-:W-:Y:S05]  /*1dd40*/  @!P1 BRA `(.L_x_292) ;  /* 0x0000000000049947 */ /* 0x000fea0003800000 */
[----:B------:R-:W-:Y:S01]  /*1dd50*/  BPT.TRAP 0x1 ;  /* 0x000000040000795c */ /* 0x000fe20000300000 */
.L_x_292:
[----:B------:R-:W-:Y:S01]  /*1dd60*/  SYNCS.ARRIVE.TRANS64.RED.A1T0 RZ, [UR23], RZ ;  /* 0x000000ffffff79a7 */ /* 0x000fe20008100417 */
[----:B------:R-:W-:Y:S01]  /*1dd70*/  UIADD3 UR10, UR50, 0x80, URZ ;  /* 0x00000080320a7890 */ /* 0x000fe2000fffe03f */
[----:B------:R-:W-:Y:S11]  /*1dd80*/  @!P1 BRA `(.L_x_293) ;  /* 0x0000000000049947 */ /* 0x000ff60003800000 */
[----:B------:R-:W-:Y:S01]  /*1dd90*/  BPT.TRAP 0x1 ;  /* 0x000000040000795c */ /* 0x000fe20000300000 */
.L_x_293:
[----:B------:R-:W5:Y:S02]  /*1dda0*/  SYNCS.PHASECHK.TRANS64.TRYWAIT P2, [UR13+0x80], R2 ;  /* 0x00008002ff0075a7 */ /* 0x000f64000804014d */
[----:B-----5:R-:W-:Y:S05]  /*1ddb0*/  @!P2 BRA `(.L_x_294) ;  /* 0x0000002c0090a947 */ /* 0x020fea0003800000 */
.L_x_401:
        /* <DEDUP_REMOVED lines=8> */
[----:B------:R-:W-:Y:S01]  /*1de40*/  UMOV UR9, UR41 ;  /* 0x0000002900097c82 */ /* 0x000fe20008000000 */
[----:B------:R-:W-:-:S05]  /*1de50*/  UMOV UR11, UR51 ;  /* 0x00000033000b7c82 */ /* 0x000fca0008000000 */
[----:B------:R1:W-:Y:S02]  /*1de60*/  UTMALDG.3D [UR8], [UR18], desc[UR26] ;  /* 0x00001a08120075b4 */ /* 0x0003e40008011000 */
[----:B-1----:R-:W-:Y:S05]  /*1de70*/  @!P1 BRA `(.L_x_297) ;  /* 0x0000000000049947 */ /* 0x002fea0003800000 */
[----:B------:R-:W-:Y:S01]  /*1de80*/  BPT.TRAP 0x1 ;  /* 0x000000040000795c */ /* 0x000fe20000300000 */
.L_x_297:
[----:B--234-:R-:W1:Y:S02]  /*1de90*/  LDC R4, c[0x0][0x800] ;  /* 0x00020000ff047b82 */ /* 0x01ce640000000800 */
[----:B-1----:R1:W-:Y:S02]  /*1dea0*/  SYNCS.ARRIVE.TRANS64.RED.A0TR RZ, [UR13+0x60], R4 ;  /* 0x00006004ffff79a7 */ /* 0x0023e4000830040d */
.L_x_296:
[----:B------:R-:W-:Y:S05]  /*1deb0*/  BSYNC B0 ;  /* 0x0000000000007941 */ /* 0x000fea0003800000 */
.L_x_295:
[----:B------:R-:W-:Y:S05]  /*1dec0*/  @!P1 BRA `(.L_x_298) ;  /* 0x0000000000049947 */ /* 0x000fea0003800000 */
[----:B------:R-:W-:Y:S01]  /*1ded0*/  BPT.TRAP 0x1 ;  /* 0x000000040000795c */ /* 0x000fe20000300000 */
.L_x_298:
[----:B------:R-:W-:Y:S01]  /*1dee0*/  SYNCS.ARRIVE.TRANS64.RED.A1T0 RZ, [UR30], RZ ;  /* 0x000000ffffff79a7 */ /* 0x000fe2000810041e */
[----:B------:R-:W-:Y:S05]  /*1def0*/  @!P1 BRA `(.L_x_299) ;  /* 0x0000000000049947 */ /* 0x000fea0003800000 */
[----:B------:R-:W-:Y:S01]  /*1df00*/  BPT.TRAP 0x1 ;  /* 0x000000040000795c */ /* 0x000fe20000300000 */
.L_x_299:
[----:B------:R-:W5:Y:S02]  /*1df10*/  SYNCS.PHASECHK.TRANS64.TRYWAIT P2, [UR13+0x88], R2 ;  /* 0x00008802ff0075a7 */ /* 0x000f64000804014d */
[----:B-----5:R-:W-:Y:S05]  /*1df20*/  @!P2 BRA `(.L_x_300) ;  /* 0x0000002c004ca947 */ /* 0x020fea0003800000 */
.L_x_402:
        /* <DEDUP_REMOVED lines=13> */
.L_x_303:
[----:B--234-:R-:W1:Y:S02]  /*1e000*/  LDC R4, c[0x0][0x800] ;  /* 0x00020000ff047b82 */ /* 0x01ce640000000800 */
[----:B-1----:R1:W-:Y:S02]  /*1e010*/  SYNCS.ARRIVE.TRANS64.RED.A0TR RZ, [UR13+0x68], R4 ;  /* 0x00006804ffff79a7 */ /* 0x0023e4000830040d */
.L_x_302:
[----:B------:R-:W-:Y:S05]  /*1e020*/  BSYNC B0 ;  /* 0x0000000000007941 */ /* 0x000fea0003800000 */
.L_x_301:
[----:B------:R-:W-:Y:S05]  /*1e030*/  @!P1 BRA `(.L_x_304) ;  /* 0x0000000000049947 */ /* 0x000fea0003800000 */
[----:B------:R-:W-:Y:S01]  /*1e040*/  BPT.TRAP 0x1 ;  /* 0x000000040000795c */ /* 0x000fe20000300000 */
.L_x_304:
[----:B------:R-:W-:Y:S01]  /*1e050*/  SYNCS.ARRIVE.TRANS64.RED.A1T0 RZ, [UR29], RZ ;  /* 0x000000ffffff79a7 */ /* 0x000fe2000810041d */
[----:B------:R-:W-:Y:S01]  /*1e060*/  UIADD3 UR10, UR50, 0xa0, URZ ;  /* 0x000000a0320a7890 */ /* 0x000fe2000fffe03f */
[----:B------:R-:W-:Y:S11]  /*1e070*/  @!P1 BRA `(.L_x_305) ;  /* 0x0000000000049947 */ /* 0x000ff60003800000 */
[----:B------:R-:W-:Y:S01]  /*1e080*/  BPT.TRAP 0x1 ;  /* 0x000000040000795c */ /* 0x000fe20000300000 */
.L_x_305:
[----:B------:R-:W5:Y:S02]  /*1e090*/  SYNCS.PHASECHK.TRANS64.TRYWAIT P2, [UR13+0x90], R2 ;  /* 0x00009002ff0075a7 */ /* 0x000f64000804014d */
[----:B-----5:R-:W-:Y:S05]  /*1e0a0*/  @!P2 BRA `(.L_x_306) ;  /* 0x0000002c0004a947 */ /* 0x020fea0003800000 */
.L_x_403:
        /* <DEDUP_REMOVED lines=13> */
.L_x_309:
[----:B--234-:R-:W1:Y:S02]  /*1e180*/  LDC R4, c[0x0][0x800] ;  /* 0x00020000ff047b82 */ /* 0x01ce640000000800 */
[----:B-1----:R1:W-:Y:S02]  /*1e190*/  SYNCS.ARRIVE.TRANS64.RED.A0TR RZ, [UR13+0x70], R4 ;  /* 0x00007004ffff79a7 */ /* 0x0023e4000830040d */
.L_x_308:
[----:B------:R-:W-:Y:S05]  /*1e1a0*/  BSYNC B0 ;  /* 0x0000000000007941 */ /* 0x000fea0003800000 */
.L_x_307:
[----:B------:R-:W-:Y:S05]  /*1e1b0*/  @!P1 BRA `(.L_x_310) ;  /* 0x0000000000049947 */ /* 0x000fea0003800000 */
[----:B------:R-:W-:Y:S01]  /*1e1c0*/  BPT.TRAP 0x1 ;  /* 0x000000040000795c */ /* 0x000fe20000300000 */
.L_x_310:
[----:B------:R-:W-:Y:S01]  /*1e1d0*/  SYNCS.ARRIVE.TRANS64.RED.A1T0 RZ, [UR22], RZ ;  /* 0x000000ffffff79a7 */ /* 0x000fe20008100416 */
[----:B------:R-:W-:Y:S05]  /*1e1e0*/  @!P1 BRA `(.L_x_311) ;  /* 0x0000000000049947 */ /* 0x000fea0003800000 */
[----:B------:R-:W-:Y:S01]  /*1e1f0*/  BPT.TRAP 0x1 ;  /* 0x000000040000795c */ /* 0x000fe20000300000 */
.L_x_311:
[----:B------:R-:W5:Y:S02]  /*1e200*/  SYNCS.PHASECHK.TRANS64.TRYWAIT P2, [UR13+0x98], R2 ;  /* 0x00009802ff0075a7 */ /* 0x000f64000804014d */
[----:B-----5:R-:W-:Y:S05]  /*1e210*/  @!P2 BRA `(.L_x_312) ;  /* 0x0000002800c0a947 */ /* 0x020fea0003800000 */
.L_x_404:
        /* <DEDUP_REMOVED lines=13> */
.L_x_315:
[----:B------:R-:W1:Y:S02]  /*1e2f0*/  LDC R2, c[0x0][0x800] ;  /* 0x00020000ff027b82 */ /* 0x000e640000000800 */
[----:B-1----:R1:W-:Y:S02]  /*1e300*/  SYNCS.ARRIVE.TRANS64.RED.A0TR RZ, [UR13+0x78], R2 ;  /* 0x00007802ffff79a7 */ /* 0x0023e4000830040d */
.L_x_314:
[----:B------:R-:W-:Y:S05]  /*1e310*/  BSYNC B0 ;  /* 0x0000000000007941 */ /* 0x000fea0003800000 */
.L_x_313:
[----:B------:R-:W-:Y:S05]  /*1e320*/  @!P1 BRA `(.L_x_316) ;  /* 0x0000000000049947 */ /* 0x000fea0003800000 */
[----:B------:R-:W-:Y:S01]  /*1e330*/  BPT.TRAP 0x1 ;  /* 0x000000040000795c */ /* 0x000fe20000300000 */
.L_x_316:
[----:B------:R-:W-:Y:S01]  /*1e340*/  SYNCS.ARRIVE.TRANS64.RED.A1T0 RZ, [UR23], RZ ;  /* 0x000000ffffff79a7 */ /* 0x000fe20008100417 */
[----:B------:R-:W-:Y:S01]  /*1e350*/  UIADD3 UR10, UR50, 0xc0, URZ ;  /* 0x000000c0320a7890 */ /* 0x000fe2000fffe03f */
[----:B------:R-:W-:Y:S11]  /*1e360*/  @!P1 BRA `(.L_x_317) ;  /* 0x0000000000049947 */ /* 0x000ff60003800000 */
[----:B------:R-:W-:Y:S01]  /*1e370*/  BPT.TRAP 0x1 ;  /* 0x000000040000795c */ /* 0x000fe20000300000 */
.L_x_317:
[----:B------:R-:W5:Y:S02]  /*1e380*/  SYNCS.PHASECHK.TRANS64.TRYWAIT P2, [UR13+0x80], R3 ;  /* 0x00008003ff0075a7 */ /* 0x000f64000804014d */
[----:B-----5:R-:W-:Y:S05]  /*1e390*/  @!P2 BRA `(.L_x_318) ;  /* 0x000000280078a947 */ /* 0x020fea0003800000 */
.L_x_405:
        /* <DEDUP_REMOVED lines=13> */
.L_x_321:
[----:B------:R-:W1:Y:S02]  /*1e470*/  LDC R2, c[0x0][0x800] ;  /* 0x00020000ff027b82 */ /* 0x000e640000000800 */
[----:B-1----:R1:W-:Y:S02]  /*1e480*/  SYNCS.ARRIVE.TRANS64.RED.A0TR RZ, [UR13+0x60], R2 ;  /* 0x00006002ffff79a7 */ /* 0x0023e4000830040d */
.L_x_320:
[----:B------:R-:W-:Y:S05]  /*1e490*/  BSYNC B0 ;  /* 0x0000000000007941 */ /* 0x000fea0003800000 */
.L_x_319:
[----:B------:R-:W-:Y:S05]  /*1e4a0*/  @!P1 BRA `(.L_x_322) ;  /* 0x0000000000049947 */ /* 0x000fea0003800000 */
[----:B------:R-:W-:Y:S01]  /*1e4b0*/  BPT.TRAP 0x1 ;  /* 0x000000040000795c */ /* 0x000fe20000300000 */
.L_x_322:
[----:B------:R-:W-:Y:S01]  /*1e4c0*/  SYNCS.ARRIVE.TRANS64.RED.A1T0 RZ, [UR30], RZ ;  /* 0x000000ffffff79a7 */ /* 0x000fe2000810041e */
[----:B------:R-:W-:Y:S05]  /*1e4d0*/  @!P1 BRA `(.L_x_323) ;  /* 0x0000000000049947 */ /* 0x000fea0003800000 */
[----:B------:R-:W-:Y:S01]  /*1e4e0*/  BPT.TRAP 0x1 ;  /* 0x000000040000795c */ /* 0x000fe20000300000 */
.L_x_323:
[----:B------:R-:W5:Y:S02]  /*1e4f0*/  SYNCS.PHASECHK.TRANS64.TRYWAIT P2, [UR13+0x88], R3 ;  /* 0x00008803ff0075a7 */ /* 0x000f64000804014d */
[----:B-----5:R-:W-:Y:S05]  /*1e500*/  @!P2 BRA `(.L_x_324) ;  /* 0x000000280034a947 */ /* 0x020fea0003800000 */
.L_x_406:
        /* <DEDUP_REMOVED lines=13> */
.L_x_327:
[----:B------:R-:W1:Y:S02]  /*1e5e0*/  LDC R2, c[0x0][0x800] ;  /* 0x00020000ff027b82 */ /* 0x000e640000000800 */
[----:B-1----:R1:W-:Y:S02]  /*1e5f0*/  SYNCS.ARRIVE.TRANS64.RED.A0TR RZ, [UR13+0x68], R2 ;  /* 0x00006802ffff79a7 */ /* 0x0023e4000830040d */
.L_x_326:
[----:B------:R-:W-:Y:S05]  /*1e600*/  BSYNC B0 ;  /* 0x0000000000007941 */ /* 0x000fea0003800000 */
.L_x_325:
[----:B------:R-:W-:Y:S05]  /*1e610*/  @!P1 BRA `(.L_x_328) ;  /* 0x0000000000049947 */ /* 0x000fea0003800000 */
[----:B------:R-:W-:Y:S01]  /*1e620*/  BPT.TRAP 0x1 ;  /* 0x000000040000795c */ /* 0x000fe20000300000 */
.L_x_328:
[----:B------:R-:W-:Y:S01]  /*1e630*/  SYNCS.ARRIVE.TRANS64.RED.A1T0 RZ, [UR29], RZ ;  /* 0x000000ffffff79a7 */ /* 0x000fe2000810041d */
[----:B------:R-:W-:Y:S01]  /*1e640*/  UIADD3 UR10, UR50, 0xe0, URZ ;  /* 0x000000e0320a7890 */ /* 0x000fe2000fffe03f */
[----:B------:R-:W-:Y:S11]  /*1e650*/  @!P1 BRA `(.L_x_329) ;  /* 0x0000000000049947 */ /* 0x000ff60003800000 */
[----:B------:R-:W-:Y:S01]  /*1e660*/  BPT.TRAP 0x1 ;  /* 0x000000040000795c */ /* 0x000fe20000300000 */
.L_x_329:
[----:B------:R-:W5:Y:S02]  /*1e670*/  SYNCS.PHASECHK.TRANS64.TRYWAIT P2, [UR13+0x90], R3 ;  /* 0x00009003ff0075a7 */ /* 0x000f64000804014d */
[----:B-----5:R-:W-:Y:S05]  /*1e680*/  @!P2 BRA `(.L_x_330) ;  /* 0x0000002400eca947 */ /* 0x020fea0003800000 */
.L_x_407:
        /* <DEDUP_REMOVED lines=13> */
.L_x_333:
[----:B------:R-:W1:Y:S02]  /*1e760*/  LDC R2, c[0x0][0x800] ;  /* 0x00020000ff027b82 */ /* 0x000e640000000800 */
[----:B-1----:R1:W-:Y:S02]  /*1e770*/  SYNCS.ARRIVE.TRANS64.RED.A0TR RZ, [UR13+0x70], R2 ;  /* 0x00007002ffff79a7 */ /* 0x0023e4000830040d */
.L_x_332:
[----:B------:R-:W-:Y:S05]  /*1e780*/  BSYNC B0 ;  /* 0x0000000000007941 */ /* 0x000fea0003800000 */
.L_x_331:
[----:B------:R-:W-:Y:S05]  /*1e790*/  @!P1 BRA `(.L_x_334) ;  /* 0x0000000000049947 */ /* 0x000fea0003800000 */
[----:B------:R-:W-:Y:S01]  /*1e7a0*/  BPT.TRAP 0x1 ;  /* 0x000000040000795c */ /* 0x000fe20000300000 */
.L_x_334:
[----:B------:R-:W-:Y:S01]  /*1e7b0*/  SYNCS.ARRIVE.TRANS64.RED.A1T0 RZ, [UR22], RZ ;  /* 0x000000ffffff79a7 */ /* 0x000fe20008100416 */
[----:B------:R-:W-:Y:S05]  /*1e7c0*/  @!P1 BRA `(.L_x_335) ;  /* 0x0000000000049947 */ /* 0x000fea0003800000 */
[----:B------:R-:W-:Y:S01]  /*1e7d0*/  BPT.TRAP 0x1 ;  /* 0x000000040000795c */ /* 0x000fe20000300000 */
.L_x_335:
[----:B------:R-:W5:Y:S02]  /*1e7e0*/  SYNCS.PHASECHK.TRANS64.TRYWAIT P2, [UR13+0x98], R3 ;  /* 0x00009803ff0075a7 */ /* 0x000f64000804014d */
[----:B-----5:R-:W-:Y:S05]  /*1e7f0*/  @!P2 BRA `(.L_x_336) ;  /* 0x0000002400a8a947 */ /* 0x020fea0003800000 */
.L_x_408:
        /* <DEDUP_REMOVED lines=13> */
.L_x_339:
[----:B------:R-:W1:Y:S02]  /*1e8d0*/  LDC R2, c[0x0][0x800] ;  /* 0x00020000ff027b82 */ /* 0x000e640000000800 */
[----:B-1----:R1:W-:Y:S02]  /*1e8e0*/  SYNCS.ARRIVE.TRANS64.RED.A0TR RZ, [UR13+0x78], R2 ;  /* 0x00007802ffff79a7 */ /* 0x0023e4000830040d */
.L_x_338:
[----:B------:R-:W-:Y:S05]  /*1e8f0*/  BSYNC B0 ;  /* 0x0000000000007941 */ /* 0x000fea0003800000 */
.L_x_337:
[----:B------:R-:W-:Y:S05]  /*1e900*/  @!P1 BRA `(.L_x_340) ;  /* 0x0000000000049947 */ /* 0x000fea0003800000 */
[----:B------:R-:W-:Y:S01]  /*1e910*/  BPT.TRAP 0x1 ;  /* 0x000000040000795c */ /* 0x000fe20000300000 */
.L_x_340:
[----:B------:R-:W5:Y:S01]  /*1e920*/  LDL.LU R15, [R1+0x4b0] ;  /* 0x0004b000010f7983 */ /* 0x000f620000300800 */
[----:B------:R-:W-:Y:S03]  /*1e930*/  SYNCS.ARRIVE.TRANS64.RED.A1T0 RZ, [UR23], RZ ;  /* 0x000000ffffff79a7 */ /* 0x000fe60008100417 */
[----:B------:R-:W5:Y:S01]  /*1e940*/  LDL.LU R12, [R1+0x4ac] ;  /* 0x0004ac00010c7983 */ /* 0x000f620000300800 */
[----:B-1234-:R-:W-:Y:S02]  /*1e950*/  PRMT R4, RZ, 0x7610, R4 ;  /* 0x00007610ff047816 */ /* 0x01efe40000000004 */
[----:B------:R-:W-:Y:S02]  /*1e960*/  MOV R2, 0xffffffff ;  /* 0xffffffff00027802 */ /* 0x000fe40000000f00 */
[----:B------:R-:W-:Y:S02]  /*1e970*/  MOV R3, 0xffffffff ;  /* 0xffffffff00037802 */ /* 0x000fe40000000f00 */
[----:B------:R-:W-:-:S02]  /*1e980*/  MOV R10, 0xffffffff ;  /* 0xffffffff000a7802 */ /* 0x000fc40000000f00 */
[----:B-----5:R-:W-:-:S04]  /*1e990*/  IADD3 R12, P0, R12, UR54, RZ ;  /* 0x000000360c0c7c10 */ /* 0x020fc8000ff1e0ff */
[----:B------:R-:W-:Y:S01]  /*1e9a0*/  IADD3.X R15, R15, UR38, RZ, P0, !PT ;  /* 0x000000260f0f7c10 */ /* 0x000fe200087fe4ff */
[----:B------:R1:W-:Y:S01]  /*1e9b0*/  STL [R1+0x4ac], R12 ;  /* 0x0004ac0c01007387 */ /* 0x0003e20000100800 */
[----:B------:R-:W-:-:S03]  /*1e9c0*/  ISETP.GE.U32.AND P0, PT, R12, UR4, PT ;  /* 0x000000040c007c0c */ /* 0x000fc6000bf06070 */
[----:B------:R1:W-:Y:S01]  /*1e9d0*/  STL [R1+0x4b0], R15 ;  /* 0x0004b00f01007387 */ /* 0x0003e20000100800 */
[----:B------:R-:W-:-:S13]  /*1e9e0*/  ISETP.GE.U32.AND.EX P0, PT, R15, UR5, PT, P0 ;  /* 0x000000050f007c0c */ /* 0x000fda000bf06100 */
[----:B-1----:R-:W-:Y:S05]  /*1e9f0*/  @P0 BRA `(.L_x_341) ;  /* 0x0000000400580947 */ /* 0x002fea0003800000 */
[----:B------:R-:W1:Y:S01]  /*1ea00*/  S2R R7, SR_CTAID.X ;  /* 0x0000000000077919 */ /* 0x000e620000002500 */
[----:B------:R-:W2:Y:S01]  /*1ea10*/  LDC R13, c[0x0][0x904] ;  /* 0x00024100ff0d7b82 */ /* 0x000ea20000000800 */
[----:B------:R-:W-:Y:S01]  /*1ea20*/  ULDC UR8, c[0x0][0x150] ;  /* 0x0000540000087ab9 */ /* 0x000fe20000000800 */
[----:B------:R-:W3:Y:S06]  /*1ea30*/  S2R R2, SR_CTAID.Y ;  /* 0x0000000000027919 */ /* 0x000eec0000002600 */
[----:B------:R-:W4:Y:S08]  /*1ea40*/  LDC R4, c[0x0][0x144] ;  /* 0x00005100ff047b82 */ /* 0x000f300000000800 */
[----:B------:R-:W5:Y:S08]  /*1ea50*/  LDC R11, c[0x0][0x148] ;  /* 0x00005200ff0b7b82 */ /* 0x000f700000000800 */
[----:B------:R-:W4:Y:S01]  /*1ea60*/  LDC.64 R8, c[0x0][0x8d0] ;  /* 0x00023400ff087b82 */ /* 0x000f220000000a00 */
[----:B--2---:R-:W-:-:S02]  /*1ea70*/  ISETP.NE.AND P2, PT, R13, 0x1, PT ;  /* 0x000000010d00780c */ /* 0x004fc40003f45270 */
[----:B-1----:R-:W-:Y:S02]  /*1ea80*/  I2FP.F32.U32 R3, R7 ;  /* 0x0000000700037245 */ /* 0x002fe40000201000 */
[----:B---3--:R-:W-:-:S03]  /*1ea90*/  I2FP.F32.U32 R5, R2 ;  /* 0x0000000200057245 */ /* 0x008fc60000201000 */
[----:B------:R-:W-:Y:S01]  /*1eaa0*/  FMUL R3, R3, UR8 ;  /* 0x0000000803037c20 */ /* 0x000fe20008400000 */
[----:B------:R-:W-:Y:S02]  /*1eab0*/  ULDC UR8, c[0x0][0x154] ;  /* 0x0000550000087ab9 */ /* 0x000fe40000000800 */
[----:B------:R-:W-:-:S03]  /*1eac0*/  FMUL R10, R5, UR8 ;  /* 0x00000008050a7c20 */ /* 0x000fc60008400000 */
[----:B------:R-:W1:Y:S01]  /*1ead0*/  F2I.U32.TRUNC.NTZ R3, R3 ;  /* 0x0000000300037305 */ /* 0x000e62000020f000 */
[----:B----4-:R-:W-:-:S07]  /*1eae0*/  ISETP.NE.U32.AND P0, PT, R8, RZ, PT ;  /* 0x000000ff0800720c */ /* 0x010fce0003f05070 */
[----:B------:R-:W2:Y:S01]  /*1eaf0*/  F2I.U32.TRUNC.NTZ R10, R10 ;  /* 0x0000000a000a7305 */ /* 0x000ea2000020f000 */
[----:B------:R-:W-:Y:S02]  /*1eb00*/  ISETP.NE.AND.EX P0, PT, R9, RZ, PT, P0 ;  /* 0x000000ff0900720c */ /* 0x000fe40003f05300 */
[----:B-1----:R-:W-:Y:S02]  /*1eb10*/  IADD3 R5, -R3, RZ, RZ ;  /* 0x000000ff03057210 */ /* 0x002fe40007ffe1ff */
[----:B------:R-:W-:-:S03]  /*1eb20*/  MOV R3, R15 ;  /* 0x0000000f00037202 */ /* 0x000fc60000000f00 */
[----:B------:R-:W-:Y:S01]  /*1eb30*/  IMAD R7, R4, R5, R7 ;  /* 0x0000000504077224 */ /* 0x000fe200078e0207 */
[----:B--2---:R-:W-:-:S05]  /*1eb40*/  IADD3 R4, -R10, RZ, RZ ;  /* 0x000000ff0a047210 */ /* 0x004fca0007ffe1ff */
[----:B-----5:R-:W-:Y:S01]  /*1eb50*/  @P2 IMAD R7, R11, R4, R2 ;  /* 0x000000040b072224 */ /* 0x020fe200078e0202 */
[----:B------:R-:W-:Y:S01]  /*1eb60*/  MOV R2, R12 ;  /* 0x0000000c00027202 */ /* 0x000fe20000000f00 */
[----:B------:R-:W1:Y:S01]  /*1eb70*/  LDC R11, c[0x0][0x8d8] ;  /* 0x00023600ff0b7b82 */ /* 0x000e620000000800 */
[----:B------:R-:W-:Y:S05]  /*1eb80*/  @!P0 BRA `(.L_x_342) ;  /* 0x0000000000288947 */ /* 0x000fea0003800000 */
[----:B------:R-:W2:Y:S02]  /*1eb90*/  LDC R2, c[0x0][0x8dc] ;  /* 0x00023700ff027b82 */ /* 0x000ea40000000800 */
[----:B--2---:R-:W-:-:S04]  /*1eba0*/  IADD3 R3, P0, R12, R2, RZ ;  /* 0x000000020c037210 */ /* 0x004fc80007f1e0ff */
[----:B------:R-:W-:-:S05]  /*1ebb0*/  IADD3.X R13, RZ, R15, RZ, P0, !PT ;  /* 0x0000000fff0d7210 */ /* 0x000fca00007fe4ff */
[----:B------:R-:W-:-:S04]  /*1ebc0*/  IMAD.WIDE.U32 R4, R13, R8, RZ ;  /* 0x000000080d047225 */ /* 0x000fc800078e00ff */
[----:B------:R-:W-:-:S04]  /*1ebd0*/  IMAD.WIDE.U32 R4, P0, R3, R9, R4 ;  /* 0x0000000903047225 */ /* 0x000fc80007800004 */
[----:B------:R-:W-:Y:S01]  /*1ebe0*/  IMAD.WIDE.U32 R2, R3, R8, RZ ;  /* 0x0000000803027225 */ /* 0x000fe200078e00ff */
[----:B------:R-:W-:-:S04]  /*1ebf0*/  MOV R2, R5 ;  /* 0x0000000500027202 */ /* 0x000fc80000000f00 */
[----:B------:R-:W-:Y:S02]  /*1ec00*/  IADD3 RZ, P1, R3, R4, RZ ;  /* 0x0000000403ff7210 */ /* 0x000fe40007f3e0ff */
[----:B------:R-:W-:-:S03]  /*1ec10*/  IADD3.X R3, RZ, RZ, RZ, P0, !PT ;  /* 0x000000ffff037210 */ /* 0x000fc600007fe4ff */
[----:B------:R-:W-:-:S08]  /*1ec20*/  IMAD.WIDE.U32.X R2, R13, R9, R2, P1 ;  /* 0x000000090d027225 */ /* 0x000fd000008e0402 */
.L_x_342:
[----:B------:R-:W2:Y:S01]  /*1ec30*/  LDC.64 R4, c[0x0][0x8c8] ;  /* 0x00023200ff047b82 */ /* 0x000ea20000000a00 */
[-CC-:B-1----:R-:W-:Y:S02]  /*1ec40*/  SHF.R.U64 R10, R2, R11.reuse, R3.reuse ;  /* 0x0000000b020a7219 */ /* 0x182fe40000001203 */
[----:B------:R-:W-:Y:S02]  /*1ec50*/  SHF.R.U32.HI R11, RZ, R11, R3 ;  /* 0x0000000bff0b7219 */ /* 0x000fe40000011603 */
[----:B------:R-:W-:Y:S02]  /*1ec60*/  IADD3 R9, P0, RZ, -R10, RZ ;  /* 0x8000000aff097210 */ /* 0x000fe40007f1e0ff */
[----:B------:R-:W-:Y:S02]  /*1ec70*/  MOV R3, R15 ;  /* 0x0000000f00037202 */ /* 0x000fe40000000f00 */
[----:B------:R-:W-:-:S05]  /*1ec80*/  IADD3.X R11, RZ, ~R11, RZ, P0, !PT ;  /* 0x8000000bff0b7210 */ /* 0x000fca00007fe4ff */
[----:B--2---:R-:W-:-:S04]  /*1ec90*/  IMAD R2, R11, R4, RZ ;  /* 0x000000040b027224 */ /* 0x004fc800078e02ff */
[C---:B------:R-:W-:Y:S01]  /*1eca0*/  IMAD R11, R9.reuse, R5, R2 ;  /* 0x00000005090b7224 */ /* 0x040fe200078e0202 */
[----:B------:R-:W-:Y:S01]  /*1ecb0*/  MOV R2, R12 ;  /* 0x0000000c00027202 */ /* 0x000fe20000000f00 */
[----:B------:R-:W1:Y:S04]  /*1ecc0*/  LDC R5, c[0x0][0x900] ;  /* 0x00024000ff057b82 */ /* 0x000e680000000800 */
[----:B------:R-:W-:-:S04]  /*1ecd0*/  IMAD.WIDE.U32 R2, R9, R4, R2 ;  /* 0x0000000409027225 */ /* 0x000fc800078e0002 */
[----:B------:R-:W2:Y:S01]  /*1ece0*/  LDC.64 R8, c[0x0][0x8e8] ;  /* 0x00023a00ff087b82 */ /* 0x000ea20000000a00 */
[----:B------:R-:W-:-:S07]  /*1ecf0*/  IADD3 R3, R3, R11, RZ ;  /* 0x0000000b03037210 */ /* 0x000fce0007ffe0ff */
[----:B------:R-:W3:Y:S08]  /*1ed00*/  LDC R12, c[0x0][0x8c0] ;  /* 0x00023000ff0c7b82 */ /* 0x000ef00000000800 */
[----:B------:R-:W4:Y:S01]  /*1ed10*/  LDC R4, c[0x0][0x8b0] ;  /* 0x00022c00ff047b82 */ /* 0x000f220000000800 */
[----:B--2---:R-:W-:-:S04]  /*1ed20*/  ISETP.NE.U32.AND P0, PT, R8, RZ, PT ;  /* 0x000000ff0800720c */ /* 0x004fc80003f05070 */
[----:B------:R-:W-:Y:S02]  /*1ed30*/  ISETP.NE.AND.EX P0, PT, R9, RZ, PT, P0 ;  /* 0x000000ff0900720c */ /* 0x000fe40003f05300 */
[-CC-:B---3--:R-:W-:Y:S02]  /*1ed40*/  SHF.R.U64 R11, R2, R12.reuse, R3.reuse ;  /* 0x0000000c020b7219 */ /* 0x188fe40000001203 */
[----:B------:R-:W-:-:S04]  /*1ed50*/  SHF.R.U32.HI R3, RZ, R12, R3 ;  /* 0x0000000cff037219 */ /* 0x000fc80000011603 */
[-CC-:B----4-:R-:W-:Y:S02]  /*1ed60*/  SHF.R.U64 R12, R11, R4.reuse, R3.reuse ;  /* 0x000000040b0c7219 */ /* 0x190fe40000001203 */
[----:B------:R-:W-:-:S04]  /*1ed70*/  SHF.R.U32.HI R4, RZ, R4, R3 ;  /* 0x00000004ff047219 */ /* 0x000fc80000011603 */
[-CC-:B-1----:R-:W-:Y:S02]  /*1ed80*/  SHF.R.U64 R13, R12, R5.reuse, R4.reuse ;  /* 0x000000050c0d7219 */ /* 0x182fe40000001204 */
[----:B------:R-:W-:Y:S02]  /*1ed90*/  SHF.R.U32.HI R4, RZ, R5, R4 ;  /* 0x00000005ff047219 */ /* 0x000fe40000011604 */
[----:B------:R-:W-:Y:S02]  /*1eda0*/  MOV R2, R13 ;  /* 0x0000000d00027202 */ /* 0x000fe40000000f00 */
[----:B------:R-:W-:Y:S01]  /*1edb0*/  MOV R3, R4 ;  /* 0x0000000400037202 */ /* 0x000fe20000000f00 */
[----:B------:R-:W-:Y:S06]  /*1edc0*/  @!P0 BRA `(.L_x_343) ;  /* 0x0000000000288947 */ /* 0x000fec0003800000 */
[----:B------:R-:W1:Y:S02]  /*1edd0*/  LDC R2, c[0x0][0x8f4] ;  /* 0x00023d00ff027b82 */ /* 0x000e640000000800 */
[----:B-1----:R-:W-:-:S04]  /*1ede0*/  IADD3 R3, P0, R13, R2, RZ ;  /* 0x000000020d037210 */ /* 0x002fc80007f1e0ff */
        /* <DEDUP_REMOVED lines=8> */
.L_x_343:
[----:B------:R-:W1:Y:S01]  /*1ee70*/  LDC R4, c[0x0][0x8f0] ;  /* 0x00023c00ff047b82 */ /* 0x000e620000000800 */
[----:B------:R-:W-:-:S07]  /*1ee80*/  LOP3.LUT R11, R11, R17, RZ, 0xc0, !PT ;  /* 0x000000110b0b7212 */ /* 0x000fce00078ec0ff */
[----:B------:R-:W2:Y:S08]  /*1ee90*/  LDC R5, c[0x0][0x8e0] ;  /* 0x00023800ff057b82 */ /* 0x000eb00000000800 */
[----:B------:R-:W3:Y:S01]  /*1eea0*/  LDC R9, c[0x0][0x8b8] ;  /* 0x00022e00ff097b82 */ /* 0x000ee20000000800 */
[----:B-1----:R-:W-:-:S07]  /*1eeb0*/  SHF.R.U64 R4, R2, R4, R3 ;  /* 0x0000000402047219 */ /* 0x002fce0000001203 */
[----:B------:R-:W1:Y:S01]  /*1eec0*/  LDC R2, c[0x0][0x8a8] ;  /* 0x00022a00ff027b82 */ /* 0x000e620000000800 */
[----:B------:R-:W-:-:S05]  /*1eed0*/  LOP3.LUT R3, R12, R14, RZ, 0xc0, !PT ;  /* 0x0000000e0c037212 */ /* 0x000fca00078ec0ff */
[----:B------:R-:W-:Y:S01]  /*1eee0*/  IMAD R8, R16, R4, R3 ;  /* 0x0000000410087224 */ /* 0x000fe200078e0203 */
[----:B------:R-:W-:-:S05]  /*1eef0*/  IADD3 R4, -R4, RZ, RZ ;  /* 0x000000ff04047210 */ /* 0x000fca0007ffe1ff */
[----:B--2---:R-:W-:Y:S01]  /*1ef00*/  IMAD R13, R4, R5, R13 ;  /* 0x00000005040d7224 */ /* 0x004fe200078e020d */
[----:B------:R-:W-:Y:S01]  /*1ef10*/  MOV R4, 0x1 ;  /* 0x0000000100047802 */ /* 0x000fe20000000f00 */
[----:B---3--:R-:W-:Y:S02]  /*1ef20*/  IMAD R7, R8, R9, R7 ;  /* 0x0000000908077224 */ /* 0x008fe400078e0207 */
[----:B-1----:R-:W-:-:S05]  /*1ef30*/  IMAD R2, R13, R2, R11 ;  /* 0x000000020d027224 */ /* 0x002fca00078e020b */
[----:B------:R-:W-:Y:S02]  /*1ef40*/  SEL R3, R2, R7, !P2 ;  /* 0x0000000702037207 */ /* 0x000fe40005000000 */
[----:B------:R-:W-:-:S07]  /*1ef50*/  SEL R2, R7, R2, !P2 ;  /* 0x0000000207027207 */ /* 0x000fce0005000000 */
.L_x_341:
[----:B------:R-:W-:-:S13]  /*1ef60*/  LOP3.LUT P0, RZ, R4, 0xff, RZ, 0xc0, !PT ;  /* 0x000000ff04ff7812 */ /* 0x000fda000780c0ff */
[----:B------:R-:W-:Y:S05]  /*1ef70*/  @P0 BRA `(.L_x_344) ;  /* 0xffffffdc00e40947 */ /* 0x000fea000383ffff */
.L_x_240:
[----:B------:R-:W-:Y:S01]  /*1ef80*/  ELECT P0, URZ, PT ;  /* 0x00000000003f782f */ /* 0x000fe20003800000 */
[----:B------:R-:W-:-:S12]  /*1ef90*/  BSSY B0, `(.L_x_345) ;  /* 0x000001e000007945 */ /* 0x000fd80003800000 */
[----:B------:R-:W-:Y:S05]  /*1efa0*/  @!P0 BRA `(.L_x_346) ;  /* 0x0000000000708947 */ /* 0x000fea0003800000 */
[----:B------:R-:W-:-:S06]  /*1efb0*/  ULOP3.LUT UR4, UR39, 0x2, URZ, 0xfc, !UPT ;  /* 0x0000000227047892 */ /* 0x000fcc000f8efc3f */
[----:B------:R-:W-:-:S04]  /*1efc0*/  MOV R0, UR4 ;  /* 0x0000000400007c02 */ /* 0x000fc80008000f00 */
[----:B------:R-:W-:-:S13]  /*1efd0*/  ISETP.NE.AND P0, PT, R0, 0x3, PT ;  /* 0x000000030000780c */ /* 0x000fda0003f05270 */
[----:B------:R-:W-:Y:S05]  /*1efe0*/  @!P0 BRA `(.L_x_347) ;  /* 0x0000000000048947 */ /* 0x000fea0003800000 */
[----:B------:R-:W-:Y:S01]  /*1eff0*/  BPT.TRAP 0x1 ;  /* 0x000000040000795c */ /* 0x000fe20000300000 */
.L_x_347:
[----:B------:R-:W-:Y:S02]  /*1f000*/  MOV R0, 0x400 ;  /* 0x0000040000007802 */ /* 0x000fe40000000f00 */
[----:B------:R-:W-:Y:S02]  /*1f010*/  MOV R3, UR37 ;  /* 0x0000002500037c02 */ /* 0x000fe40008000f00 */
[----:B------:R-:W-:Y:S02]  /*1f020*/  MOV R2, 0x1 ;  /* 0x0000000100027802 */ /* 0x000fe40000000f00 */
[----:B------:R-:W-:Y:S02]  /*1f030*/  LEA R0, R3, R0, 0x18 ;  /* 0x0000000003007211 */ /* 0x000fe400078ec0ff */
[----:B------:R-:W-:-:S04]  /*1f040*/  SHF.L.U32 R3, R2, 0x1f, RZ ;  /* 0x0000001f02037819 */ /* 0x000fc800000006ff */
[----:B------:R-:W3:Y:S02]  /*1f050*/  SYNCS.PHASECHK.TRANS64.TRYWAIT P1, [R0+URZ+0x80], R3 ;  /* 0x00008003000075a7 */ /* 0x000ee4000802017f */
[----:B---3--:R-:W-:Y:S05]  /*1f060*/  @!P1 BRA `(.L_x_348) ;  /* 0x0000001c00a49947 */ /* 0x008fea0003800000 */
.L_x_409:
[----:B------:R-:W-:Y:S05]  /*1f070*/  @!P0 BRA `(.L_x_349) ;  /* 0x0000000000048947 */ /* 0x000fea0003800000 */
[----:B------:R-:W-:Y:S01]  /*1f080*/  BPT.TRAP 0x1 ;  /* 0x000000040000795c */ /* 0x000fe20000300000 */
.L_x_349:
[----:B------:R-:W4:Y:S02]  /*1f090*/  SYNCS.PHASECHK.TRANS64.TRYWAIT P1, [R0+URZ+0x88], R3 ;  /* 0x00008803000075a7 */ /* 0x000f24000802017f */
[----:B----4-:R-:W-:Y:S05]  /*1f0a0*/  @!P1 BRA `(.L_x_350) ;  /* 0x0000001c00a89947 */ /* 0x010fea0003800000 */
.L_x_410:
[----:B------:R-:W-:Y:S05]  /*1f0b0*/  @!P0 BRA `(.L_x_351) ;  /* 0x0000000000048947 */ /* 0x000fea0003800000 */
[----:B------:R-:W-:Y:S01]  /*1f0c0*/  BPT.TRAP 0x1 ;  /* 0x000000040000795c */ /* 0x000fe20000300000 */
.L_x_351:
[----:B------:R-:W1:Y:S02]  /*1f0d0*/  SYNCS.PHASECHK.TRANS64.TRYWAIT P1, [R0+URZ+0x90], R3 ;  /* 0x00009003000075a7 */ /* 0x000e64000802017f */
[----:B-1----:R-:W-:Y:S05]  /*1f0e0*/  @!P1 BRA `(.L_x_352) ;  /* 0x0000001c00ac9947 */ /* 0x002fea0003800000 */
.L_x_411:
[----:B------:R-:W-:Y:S05]  /*1f0f0*/  @!P0 BRA `(.L_x_353) ;  /* 0x0000000000048947 */ /* 0x000fea0003800000 */
[----:B------:R-:W-:Y:S01]  /*1f100*/  BPT.TRAP 0x1 ;  /* 0x000000040000795c */ /* 0x000fe20000300000 */
.L_x_353:
[----:B---34-:R-:W-:-:S04]  /*1f110*/  MOV R3, 0x1 ;  /* 0x0000000100037802 */ /* 0x018fc80000000f00 */
[----:B------:R-:W-:-:S07]  /*1f120*/  SHF.L.U32 R3, R3, 0x1f, RZ ;  /* 0x0000001f03037819 */ /* 0x000fce00000006ff */
.L_x_354:
[----:B-1----:R1:W3:Y:S02]  /*1f130*/  SYNCS.PHASECHK.TRANS64.TRYWAIT P0, [R0+URZ+0x98], R3 ;  /* 0x00009803000075a7 */ /* 0x0022e4000800017f */
[----:B---3--:R-:W-:Y:S05]  /*1f140*/  @!P0 NANOSLEEP.SYNCS 0x989680 ;  /* 0x009896800000895d */ /* 0x008fea0003900000 */
[----:B------:R-:W3:Y:S02]  /*1f150*/  @!P0 SYNCS.PHASECHK.TRANS64 P0, [R0+URZ+0x98], R3 ;  /* 0x00009803000085a7 */ /* 0x000ee4000800007f */
[----:B---3--:R-:W-:Y:S05]  /*1f160*/  @!P0 BRA `(.L_x_354) ;  /* 0xfffffffc00f08947 */ /* 0x008fea000383ffff */
.L_x_346:
[----:B------:R-:W-:Y:S05]  /*1f170*/  BSYNC B0 ;  /* 0x0000000000007941 */ /* 0x000fea0003800000 */
.L_x_345:
[----:B------:R-:W-:Y:S05]  /*1f180*/  EXIT ;  /* 0x000000000000794d */ /* 0x000fea0003800000 */
.L_x_235:
[----:B------:R-:W-:Y:S02]  /*1f190*/  LOP3.LUT P0, RZ, R6, 0xff, RZ, 0xc0, !PT ;  /* 0x000000ff06ff7812 */ /* 0x000fe4000780c0ff */
[----:B------:R-:W-:Y:S02]  /*1f1a0*/  MOV R0, 0x1 ;  /* 0x0000000100007802 */ /* 0x000fe40000000f00 */
[----:B------:R-:W-:-:S09]  /*1f1b0*/  MOV R7, RZ ;  /* 0x000000ff00077202 */ /* 0x000fd20000000f00 */
[----:B------:R-:W-:Y:S05]  /*1f1c0*/  @!P0 BRA `(.L_x_355) ;  /* 0x0000000c00388947 */ /* 0x000fea0003800000 */
[----:B------:R-:W1:Y:S01]  /*1f1d0*/  LDC R0, c[0x0][0x28c] ;  /* 0x0000a300ff007b82 */ /* 0x000e620000000800 */
[----:B------:R-:W-:Y:S01]  /*1f1e0*/  ULDC UR15, c[0x0][0x900] ;  /* 0x00024000000f7ab9 */ /* 0x000fe20000000800 */
[----:B------:R-:W-:Y:S01]  /*1f1f0*/  UMOV UR4, 0xffffffff ;  /* 0xffffffff00047882 */ /* 0x000fe20000000000 */
[----:B------:R-:W-:Y:S01]  /*1f200*/  BSSY B0, `(.L_x_355) ;  /* 0x00000ca000007945 */ /* 0x000fe20003800000 */
[----:B------:R-:W-:Y:S01]  /*1f210*/  USHF.L.U32 UR13, UR37, 0x7, URZ ;  /* 0x00000007250d7899 */ /* 0x000fe2000800063f */
[----:B------:R-:W-:Y:S01]  /*1f220*/  MOV R9, 0x1 ;  /* 0x0000000100097802 */ /* 0x000fe20000000f00 */
[----:B------:R-:W-:Y:S01]  /*1f230*/  USHF.L.U32 UR4, UR4, UR15, URZ ;  /* 0x0000000f04047299 */ /* 0x000fe2000800063f */
[----:B------:R-:W-:Y:S01]  /*1f240*/  MOV R7, RZ ;  /* 0x000000ff00077202 */ /* 0x000fe20000000f00 */
[----:B------:R-:W-:Y:S01]  /*1f250*/  ULDC UR14, c[0x0][0x8a8] ;  /* 0x00022a00000e7ab9 */ /* 0x000fe20000000800 */
[----:B------:R-:W-:Y:S01]  /*1f260*/  UMOV UR5, 0x1 ;  /* 0x0000000100057882 */ /* 0x000fe20000000000 */
[----:B------:R-:W-:-:S02]  /*1f270*/  USHF.L.U32 UR24, UR37, 0xd, URZ ;  /* 0x0000000d25187899 */ /* 0x000fc4000800063f */
[----:B------:R-:W-:Y:S02]  /*1f280*/  ULOP3.LUT UR25, UR45, 0x2, URZ, 0xfc, !UPT ;  /* 0x000000022d197892 */ /* 0x000fe4000f8efc3f */
[----:B------:R-:W-:Y:S02]  /*1f290*/  ULOP3.LUT UR13, UR13, 0x80, URZ, 0xc0, !UPT ;  /* 0x000000800d0d7892 */ /* 0x000fe4000f8ec03f */
[----:B------:R-:W-:Y:S02]  /*1f2a0*/  UIADD3 UR14, UR14, -0x1, URZ ;  /* 0xffffffff0e0e7890 */ /* 0x000fe4000fffe03f */
[----:B------:R-:W-:Y:S02]  /*1f2b0*/  USHF.L.U32 UR15, UR5, UR15, URZ ;  /* 0x0000000f050f7299 */ /* 0x000fe4000800063f */
[----:B------:R-:W-:Y:S01]  /*1f2c0*/  ULOP3.LUT UR16, URZ, UR4, URZ, 0x33, !UPT ;  /* 0x000000043f107292 */ /* 0x000fe2000f8e333f */
[----:B------:R-:W-:Y:S01]  /*1f2d0*/  ULDC.64 UR20, c[0x0][0x198] ;  /* 0x0000660000147ab9 */ /* 0x000fe20000000a00 */
[----:B-1----:R-:W-:-:S04]  /*1f2e0*/  IADD3 R0, R0, 0x3f, RZ ;  /* 0x0000003f00007810 */ /* 0x002fc80007ffe0ff */
[----:B------:R-:W-:-:S04]  /*1f2f0*/  SHF.R.S32.HI R5, RZ, 0x1f, R0 ;  /* 0x0000001fff057819 */ /* 0x000fc80000011400 */
[----:B------:R-:W-:Y:S02]  /*1f300*/  LEA.HI R5, R5, R0, RZ, 0x6 ;  /* 0x0000000005057211 */ /* 0x000fe400078f30ff */
[----:B------:R-:W-:Y:S02]  /*1f310*/  MOV R0, 0x1 ;  /* 0x0000000100007802 */ /* 0x000fe40000000f00 */
[----:B------:R-:W-:-:S04]  /*1f320*/  SHF.R.S32.HI R6, RZ, 0x6, R5 ;  /* 0x00000006ff067819 */ /* 0x000fc80000011405 */
[----:B------:R-:W-:-:S07]  /*1f330*/  IADD3 R16, R6, 0x1, RZ ;  /* 0x0000000106107810 */ /* 0x000fce0007ffe0ff */
.L_x_366:
[----:B------:R-:W-:-:S03]  /*1f340*/  UMOV UR4, 0xffffffff ;  /* 0xffffffff00047882 */ /* 0x000fc60000000000 */
[----:B------:R-:W-:Y:S05]  /*1f350*/  BRA.DIV UR4, `(.L_x_356) ;  /* 0x0000001e04247947 */ /* 0x000fea000b800000 */
[----:B------:R-:W-:-:S13]  /*1f360*/  ELECT P0, URZ, PT ;  /* 0x00000000003f782f */ /* 0x000fda0003800000 */
.L_x_414:
[----:B------:R-:W1:Y:S01]  /*1f370*/  LDC R4, c[0x0][0x28c] ;  /* 0x0000a300ff047b82 */ /* 0x000e620000000800 */
[----:B------:R-:W-:Y:S01]  /*1f380*/  BSSY B1, `(.L_x_357) ;  /* 0x0000039000017945 */ /* 0x000fe20003800000 */
[----:B-1----:R-:W-:-:S13]  /*1f390*/  ISETP.LT.OR P0, PT, R4, 0x1, !P0 ;  /* 0x000000010400780c */ /* 0x002fda0004701670 */
[----:B------:R-:W-:Y:S05]  /*1f3a0*/  @P0 BRA `(.L_x_358) ;  /* 0x0000000000d80947 */ /* 0x000fea0003800000 */
[----:B------:R-:W-:Y:S02]  /*1f3b0*/  LEA R3, R3, UR13, 0x8 ;  /* 0x0000000d03037c11 */ /* 0x000fe4000f8e40ff */
[----:B------:R-:W-:Y:S02]  /*1f3c0*/  SHF.L.U32 R2, R2, 0x8, RZ ;  /* 0x0000000802027819 */ /* 0x000fe400000006ff */
[----:B------:R-:W-:Y:S02]  /*1f3d0*/  MOV R13, RZ ;  /* 0x000000ff000d7202 */ /* 0x000fe40000000f00 */
[----:B------:R-:W-:Y:S02]  /*1f3e0*/  MOV R4, R16 ;  /* 0x0000001000047202 */ /* 0x000fe40000000f00 */
[----:B------:R-:W-:Y:S02]  /*1f3f0*/  MOV R5, R0 ;  /* 0x0000000000057202 */ /* 0x000fe40000000f00 */
[----:B------:R-:W-:-:S07]  /*1f400*/  MOV R8, R7 ;  /* 0x0000000700087202 */ /* 0x000fce0000000f00 */
.L_x_361:
[----:B------:R-:W1:Y:S01]  /*1f410*/  S2R R12, SR_CgaCtaId ;  /* 0x00000000000c7919 */ /* 0x000e620000008800 */
[----:B------:R-:W-:Y:S01]  /*1f420*/  MOV R11, 0x400 ;  /* 0x00000400000b7802 */ /* 0x000fe20000000f00 */
[----:B------:R-:W2:Y:S03]  /*1f430*/  S2R R14, SR_TID.X ;  /* 0x00000000000e7919 */ /* 0x000ea60000002100 */
[----:B-1----:R-:W-:Y:S02]  /*1f440*/  LEA R15, R12, R11, 0x18 ;  /* 0x0000000b0c0f7211 */ /* 0x002fe400078ec0ff */
[----:B------:R-:W-:Y:S02]  /*1f450*/  SHF.L.U32 R11, R5, 0x1f, RZ ;  /* 0x0000001f050b7819 */ /* 0x000fe400000006ff */
[----:B------:R-:W-:Y:S02]  /*1f460*/  LEA R12, R8, R15, 0x3 ;  /* 0x0000000f080c7211 */ /* 0x000fe400078e18ff */
[----:B--2---:R-:W-:-:S02]  /*1f470*/  LOP3.LUT P1, RZ, R14, 0x7f, RZ, 0xc0, !PT ;  /* 0x0000007f0eff7812 */ /* 0x004fc4000782c0ff */
[----:B------:R-:W1:Y:S02]  /*1f480*/  SYNCS.PHASECHK.TRANS64.TRYWAIT P0, [R12+URZ+0x30], R11 ;  /* 0x0000300b0c0075a7 */ /* 0x000e64000800017f */
[----:B-1----:R-:W-:Y:S09]  /*1f490*/  @!P0 BRA `(.L_x_359) ;  /* 0x0000001800f88947 */ /* 0x002ff20003800000 */
.L_x_415:
[----:B-1----:R-:W1:Y:S01]  /*1f4a0*/  @!P1 LDC R11, c[0x0][0x500] ;  /* 0x00014000ff0b9b82 */ /* 0x002e620000000800 */
[----:B------:R-:W-:-:S04]  /*1f4b0*/  UPRMT UR4, UR25, 0x9910, URZ ;  /* 0x0000991019047896 */ /* 0x000fc8000800003f */
[----:B------:R-:W-:-:S06]  /*1f4c0*/  UISETP.NE.AND UP0, UPT, UR4, 0x2, UPT ;  /* 0x000000020400788c */ /* 0x000fcc000bf05270 */
[----:B------:R-:W-:Y:S01]  /*1f4d0*/  PLOP3.LUT P0, PT, PT, PT, UP0, 0x80, 0x0 ;  /* 0x000000000000781c */ /* 0x000fe20003f0f008 */
[----:B-1----:R1:W-:-:S12]  /*1f4e0*/  @!P1 SYNCS.ARRIVE.TRANS64 RZ, [R12+URZ], R11 ;  /* 0x0000000b0cff99a7 */ /* 0x0023d8000800003f */
[----:B------:R-:W-:Y:S05]  /*1f4f0*/  @P0 BRA `(.L_x_360) ;  /* 0x0000000000040947 */ /* 0x000fea0003800000 */
[----:B------:R-:W-:Y:S01]  /*1f500*/  BPT.TRAP 0x1 ;  /* 0x000000040000795c */ /* 0x000fe20000300000 */
.L_x_360:
[----:B------:R-:W-:Y:S01]  /*1f510*/  R2UR UR5, R8 ;  /* 0x00000000080572ca */ /* 0x000fe200000e0000 */
[----:B------:R-:W-:Y:S01]  /*1f520*/  UIADD3 UR4, UP0, UR20, 0xf0, URZ ;  /* 0x000000f014047890 */ /* 0x000fe2000ff1e03f */
[----:B------:R-:W-:Y:S01]  /*1f530*/  R2UR UR18, R15 ;  /* 0x000000000f1272ca */ /* 0x000fe200000e0000 */
[----:B------:R-:W-:Y:S01]  /*1f540*/  UIADD3 UR22, UP1, UR20, 0x1f0, URZ ;  /* 0x000001f014167890 */ /* 0x000fe2000ff3e03f */
[----:B------:R-:W-:Y:S01]  /*1f550*/  R2UR UR9, R12 ;  /* 0x000000000c0972ca */ /* 0x000fe200000e0000 */
[----:B------:R-:W-:Y:S01]  /*1f560*/  UMOV UR6, 0x0 ;  /* 0x0000000000067882 */ /* 0x000fe20000000000 */
[----:B------:R-:W-:Y:S01]  /*1f570*/  R2UR UR11, R2 ;  /* 0x00000000020b72ca */ /* 0x000fe200000e0000 */
[----:B------:R-:W-:Y:S01]  /*1f580*/  UIADD3.X UR23, URZ, UR21, URZ, UP1, !UPT ;  /* 0x000000153f177290 */ /* 0x000fe20008ffe43f */
[----:B------:R-:W-:Y:S01]  /*1f590*/  R2UR UR10, R13 ;  /* 0x000000000d0a72ca */ /* 0x000fe200000e0000 */
[----:B------:R-:W-:Y:S01]  /*1f5a0*/  UMOV UR7, 0x10000000 ;  /* 0x1000000000077882 */ /* 0x000fe20000000000 */
[----:B------:R-:W-:Y:S01]  /*1f5b0*/  R2UR UR12, R10 ;  /* 0x000000000a0c72ca */ /* 0x000fe200000e0000 */
[----:B------:R-:W-:Y:S01]  /*1f5c0*/  UMOV UR26, 0x30000 ;  /* 0x00030000001a7882 */ /* 0x000fe20000000000 */
[----:B------:R-:W-:Y:S01]  /*1f5d0*/  IADD3 R4, R4, -0x1, RZ ;  /* 0xffffffff04047810 */ /* 0x000fe20007ffe0ff */
[----:B------:R-:W-:Y:S01]  /*1f5e0*/  USHF.L.U32 UR5, UR5, 0xe, URZ ;  /* 0x0000000e05057899 */ /* 0x000fe2000800063f */
[----:B------:R-:W-:-:S02]  /*1f5f0*/  R2UR UR19, R3 ;  /* 0x00000000031372ca */ /* 0x000fc400000e0000 */
[----:B------:R-:W-:Y:S01]  /*1f600*/  ISETP.GT.AND P1, PT, R4, 0x1, PT ;  /* 0x000000010400780c */ /* 0x000fe20003f24270 */
[----:B------:R-:W-:Y:S01]  /*1f610*/  ULOP3.LUT UR8, UR5, 0x2000, UR24, 0xf8, !UPT ;  /* 0x0000200005087892 */ /* 0x000fe2000f8ef818 */
[----:B------:R-:W-:Y:S01]  /*1f620*/  IADD3 R8, R8, 0x1, RZ ;  /* 0x0000000108087810 */ /* 0x000fe20007ffe0ff */
[----:B------:R-:W-:Y:S01]  /*1f630*/  UIADD3 UR17, UR18, 0x6200, UR5 ;  /* 0x0000620012117890 */ /* 0x000fe2000fffe005 */
[----:B------:R-:W-:Y:S01]  /*1f640*/  IADD3 R13, R13, 0x40, RZ ;  /* 0x000000400d0d7810 */ /* 0x000fe20007ffe0ff */
[----:B------:R-:W-:Y:S01]  /*1f650*/  UIADD3.X UR5, URZ, UR21, URZ, UP0, !UPT ;  /* 0x000000153f057290 */ /* 0x000fe200087fe43f */
[----:B------:R-:W-:Y:S01]  /*1f660*/  ISETP.NE.AND P0, PT, R8, 0x6, PT ;  /* 0x000000060800780c */ /* 0x000fe20003f05270 */
[----:B------:R-:W-:-:S03]  /*1f670*/  UIADD3 UR18, UR18, 0x1e200, UR8 ;  /* 0x0001e20012127890 */ /* 0x000fc6000fffe008 */
[----:B------:R-:W-:Y:S01]  /*1f680*/  UMOV UR8, UR17 ;  /* 0x0000001100087c82 */ /* 0x000fe20008000000 */
[----:B-1----:R-:W-:Y:S02]  /*1f690*/  SEL R12, RZ, 0x1, P0 ;  /* 0x00000001ff0c7807 */ /* 0x002fe40000000000 */
[----:B------:R-:W-:Y:S01]  /*1f6a0*/  SEL R8, R8, RZ, P0 ;  /* 0x000000ff08087207 */ /* 0x000fe20000000000 */
[----:B------:R1:W-:Y:S01]  /*1f6b0*/  UTMALDG.3D [UR8], [UR4], desc[UR6] ;  /* 0x00000608040075b4 */ /* 0x0003e20008011000 */
[----:B------:R-:W-:Y:S01]  /*1f6c0*/  LOP3.LUT R5, R5, R12, RZ, 0x3c, !PT ;  /* 0x0000000c05057212 */ /* 0x000fe200078e3cff */
[----:B-1----:R-:W-:Y:S01]  /*1f6d0*/  UMOV UR8, UR18 ;  /* 0x0000001200087c82 */ /* 0x002fe20008000000 */
[----:B------:R-:W-:Y:S02]  /*1f6e0*/  UMOV UR11, UR19 ;  /* 0x00000013000b7c82 */ /* 0x000fe40008000000 */
[----:B------:R1:W-:Y:S02]  /*1f6f0*/  UTMALDG.3D.MULTICAST [UR8], [UR22], UR26, desc[UR6] ;  /* 0x00000608160073b4 */ /* 0x0003e4000801181a */
[----:B-1----:R-:W-:Y:S05]  /*1f700*/  @P1 BRA `(.L_x_361) ;  /* 0xfffffffc00401947 */ /* 0x002fea000383ffff */
.L_x_358:
[----:B------:R-:W-:Y:S05]  /*1f710*/  BSYNC B1 ;  /* 0x0000000000017941 */ /* 0x000fea0003800000 */
.L_x_357:
[----:B------:R-:W2:Y:S01]  /*1f720*/  LDL.LU R14, [R1+0x4b0] ;  /* 0x0004b000010e7983 */ /* 0x000ea20000300800 */
[----:B------:R-:W-:Y:S01]  /*1f730*/  LOP3.LUT P0, RZ, R9, 0xff, RZ, 0xc0, !PT ;  /* 0x000000ff09ff7812 */ /* 0x000fe2000780c0ff */
[----:B------:R-:W-:Y:S02]  /*1f740*/  ULDC.64 UR4, c[0x0][0x8f8] ;  /* 0x00023e0000047ab9 */ /* 0x000fe40000000a00 */
[----:B------:R-:W3:Y:S01]  /*1f750*/  LDL.LU R12, [R1+0x4ac] ;  /* 0x0004ac00010c7983 */ /* 0x000ee20000300800 */
[C---:B------:R-:W-:Y:S01]  /*1f760*/  IADD3 R4, R6.reuse, R7, RZ ;  /* 0x0000000706047210 */ /* 0x040fe20007ffe0ff */
[----:B------:R-:W-:Y:S01]  /*1f770*/  BSSY B1, `(.L_x_362) ;  /* 0x0000070000017945 */ /* 0x000fe20003800000 */
[----:B------:R-:W-:Y:S02]  /*1f780*/  ISETP.GE.U32.AND P1, PT, R6, 0x6, PT ;  /* 0x000000060600780c */ /* 0x000fe40003f26070 */
[----:B------:R-:W-:Y:S02]  /*1f790*/  MOV R10, 0xffffffff ;  /* 0xffffffff000a7802 */ /* 0x000fe40000000f00 */
[----:B------:R-:W-:-:S03]  /*1f7a0*/  PRMT R9, RZ, 0x7610, R9 ;  /* 0x00007610ff097816 */ /* 0x000fc60000000009 */
[----:B------:R-:W1:Y:S01]  /*1f7b0*/  @P0 S2R R3, SR_CgaCtaId ;  /* 0x0000000000030919 */ /* 0x000e620000008800 */
[----:B------:R-:W-:-:S04]  /*1f7c0*/  @P0 MOV R2, 0x400 ;  /* 0x0000040000020802 */ /* 0x000fc80000000f00 */
[----:B-1----:R-:W-:-:S04]  /*1f7d0*/  @P0 LEA R2, R3, R2, 0x18 ;  /* 0x0000000203020211 */ /* 0x002fc800078ec0ff */
[----:B------:R1:W-:Y:S01]  /*1f7e0*/  @P0 SYNCS.ARRIVE.TRANS64.A1T0 RZ, [R2+URZ+0xa8], RZ ;  /* 0x0000a8ff02ff09a7 */ /* 0x0003e2000810003f */
[----:B------:R-:W-:-:S04]  /*1f7f0*/  ISETP.GT.U32.AND P0, PT, R4, 0x5, PT ;  /* 0x000000050400780c */ /* 0x000fc80003f04070 */
[----:B------:R-:W-:Y:S01]  /*1f800*/  ISETP.LT.U32.AND P0, PT, R6, 0x6, P0 ;  /* 0x000000060600780c */ /* 0x000fe20000701070 */
[----:B-1----:R-:W-:Y:S01]  /*1f810*/  IMAD.WIDE.U32 R2, R4, -0x55555555, RZ ;  /* 0xaaaaaaab04027825 */ /* 0x002fe200078e00ff */
[----:B------:R-:W-:-:S04]  /*1f820*/  MOV R2, 0xffffffff ;  /* 0xffffffff00027802 */ /* 0x000fc80000000f00 */
[----:B------:R-:W-:Y:S02]  /*1f830*/  SHF.R.U32.HI R5, RZ, 0x2, R3 ;  /* 0x00000002ff057819 */ /* 0x000fe40000011603 */
[----:B------:R-:W-:-:S03]  /*1f840*/  SEL R3, RZ, 0x1, !P0 ;  /* 0x00000001ff037807 */ /* 0x000fc60004000000 */
[--C-:B------:R-:W-:Y:S01]  /*1f850*/  IMAD R7, R5, -0x6, R4.reuse ;  /* 0xfffffffa05077824 */ /* 0x100fe200078e0204 */
[----:B------:R-:W-:Y:S02]  /*1f860*/  LOP3.LUT R0, R0, R3, RZ, 0x3c, !PT ;  /* 0x0000000300007212 */ /* 0x000fe400078e3cff */
[----:B------:R-:W-:Y:S02]  /*1f870*/  MOV R3, 0xffffffff ;  /* 0xffffffff00037802 */ /* 0x000fe40000000f00 */
[----:B------:R-:W-:Y:S02]  /*1f880*/  @P1 LOP3.LUT R0, R0, 0x1, R5, 0x78, !PT ;  /* 0x0000000100001812 */ /* 0x000fe400078e7805 */
[----:B------:R-:W-:Y:S02]  /*1f890*/  PRMT R4, RZ, 0x7610, R4 ;  /* 0x00007610ff047816 */ /* 0x000fe40000000004 */
[----:B---3--:R-:W-:-:S04]  /*1f8a0*/  IADD3 R12, P0, R12, UR54, RZ ;  /* 0x000000360c0c7c10 */ /* 0x008fc8000ff1e0ff */
[----:B--2---:R-:W-:Y:S01]  /*1f8b0*/  IADD3.X R14, R14, UR38, RZ, P0, !PT ;  /* 0x000000260e0e7c10 */ /* 0x004fe200087fe4ff */
        /* <DEDUP_REMOVED lines=8> */
[----:B------:R-:W-:Y:S01]  /*1f940*/  ULDC UR7, c[0x0][0x8d8] ;  /* 0x0002360000077ab9 */ /* 0x000fe20000000800 */
[----:B------:R-:W3:Y:S05]  /*1f950*/  S2R R2, SR_CTAID.Y ;  /* 0x0000000000027919 */ /* 0x000eea0000002600 */
[----:B------:R-:W4:Y:S08]  /*1f960*/  LDC R5, c[0x0][0x144] ;  /* 0x00005100ff057b82 */ /* 0x000f300000000800 */
[----:B------:R-:W5:Y:S01]  /*1f970*/  LDC R11, c[0x0][0x148] ;  /* 0x00005200ff0b7b82 */ /* 0x000f620000000800 */
[----:B--2---:R-:W-:-:S02]  /*1f980*/  ISETP.NE.AND P2, PT, R15, 0x1, PT ;  /* 0x000000010f00780c */ /* 0x004fc40003f45270 */
[----:B-1----:R-:W-:Y:S02]  /*1f990*/  I2FP.F32.U32 R3, R8 ;  /* 0x0000000800037245 */ /* 0x002fe40000201000 */
[----:B---3--:R-:W-:-:S03]  /*1f9a0*/  I2FP.F32.U32 R4, R2 ;  /* 0x0000000200047245 */ /* 0x008fc60000201000 */
[----:B------:R-:W-:Y:S01]  /*1f9b0*/  FMUL R3, R3, UR4 ;  /* 0x0000000403037c20 */ /* 0x000fe20008400000 */
[----:B------:R-:W-:Y:S02]  /*1f9c0*/  ULDC UR4, c[0x0][0x154] ;  /* 0x0000550000047ab9 */ /* 0x000fe40000000800 */
[----:B------:R-:W-:Y:S01]  /*1f9d0*/  FMUL R10, R4, UR4 ;  /* 0x00000004040a7c20 */ /* 0x000fe20008400000 */
[----:B------:R-:W-:Y:S02]  /*1f9e0*/  ULDC.64 UR4, c[0x0][0x8d0] ;  /* 0x0002340000047ab9 */ /* 0x000fe40000000a00 */
[----:B------:R-:W1:Y:S01]  /*1f9f0*/  F2I.U32.TRUNC.NTZ R3, R3 ;  /* 0x0000000300037305 */ /* 0x000e62000020f000 */
[----:B------:R-:W-:-:S04]  /*1fa00*/  ISETP.NE.U32.AND P0, PT, RZ, UR4, PT ;  /* 0x00000004ff007c0c */ /* 0x000fc8000bf05070 */
[----:B------:R-:W-:-:S03]  /*1fa10*/  ISETP.NE.AND.EX P0, PT, RZ, UR5, PT, P0 ;  /* 0x00000005ff007c0c */ /* 0x000fc6000bf05300 */
[----:B------:R-:W2:Y:S01]  /*1fa20*/  F2I.U32.TRUNC.NTZ R10, R10 ;  /* 0x0000000a000a7305 */ /* 0x000ea2000020f000 */
[----:B-1----:R-:W-:Y:S02]  /*1fa30*/  IADD3 R4, -R3, RZ, RZ ;  /* 0x000000ff03047210 */ /* 0x002fe40007ffe1ff */
[----:B------:R-:W-:-:S03]  /*1fa40*/  MOV R3, R14 ;  /* 0x0000000e00037202 */ /* 0x000fc60000000f00 */
[----:B----4-:R-:W-:Y:S01]  /*1fa50*/  IMAD R8, R5, R4, R8 ;  /* 0x0000000405087224 */ /* 0x010fe200078e0208 */
[----:B--2---:R-:W-:-:S05]  /*1fa60*/  IADD3 R4, -R10, RZ, RZ ;  /* 0x000000ff0a047210 */ /* 0x004fca0007ffe1ff */
[----:B-----5:R-:W-:Y:S01]  /*1fa70*/  @P2 IMAD R8, R11, R4, R2 ;  /* 0x000000040b082224 */ /* 0x020fe200078e0202 */
[----:B------:R-:W-:Y:S01]  /*1fa80*/  MOV R2, R12 ;  /* 0x0000000c00027202 */ /* 0x000fe20000000f00 */
[----:B------:R-:W-:Y:S06]  /*1fa90*/  @!P0 BRA `(.L_x_364) ;  /* 0x0000000000288947 */ /* 0x000fec0003800000 */
[----:B------:R-:W-:Y:S02]  /*1faa0*/  ULDC UR6, c[0x0][0x8dc] ;  /* 0x0002370000067ab9 */ /* 0x000fe40000000800 */
[----:B------:R-:W-:-:S04]  /*1fab0*/  IADD3 R3, P0, R12, UR6, RZ ;  /* 0x000000060c037c10 */ /* 0x000fc8000ff1e0ff */
[----:B------:R-:W-:-:S05]  /*1fac0*/  IADD3.X R11, RZ, R14, RZ, P0, !PT ;  /* 0x0000000eff0b7210 */ /* 0x000fca00007fe4ff */
[----:B------:R-:W-:-:S04]  /*1fad0*/  IMAD.WIDE.U32 R4, R11, UR4, RZ ;  /* 0x000000040b047c25 */ /* 0x000fc8000f8e00ff */
[----:B------:R-:W-:-:S04]  /*1fae0*/  IMAD.WIDE.U32 R4, P0, R3, UR5, R4 ;  /* 0x0000000503047c25 */ /* 0x000fc8000f800004 */
[----:B------:R-:W-:Y:S01]  /*1faf0*/  IMAD.WIDE.U32 R2, R3, UR4, RZ ;  /* 0x0000000403027c25 */ /* 0x000fe2000f8e00ff */
[----:B------:R-:W-:-:S04]  /*1fb00*/  MOV R2, R5 ;  /* 0x0000000500027202 */ /* 0x000fc80000000f00 */
[----:B------:R-:W-:Y:S02]  /*1fb10*/  IADD3 RZ, P1, R3, R4, RZ ;  /* 0x0000000403ff7210 */ /* 0x000fe40007f3e0ff */
[----:B------:R-:W-:-:S03]  /*1fb20*/  IADD3.X R3, RZ, RZ, RZ, P0, !PT ;  /* 0x000000ffff037210 */ /* 0x000fc600007fe4ff */
[----:B------:R-:W-:-:S08]  /*1fb30*/  IMAD.WIDE.U32.X R2, R11, UR5, R2, P1 ;  /* 0x000000050b027c25 */ /* 0x000fd000088e0402 */
.L_x_364:
[--C-:B------:R-:W-:Y:S01]  /*1fb40*/  SHF.R.U64 R10, R2, UR7, R3.reuse ;  /* 0x00000007020a7c19 */ /* 0x100fe20008001203 */
[----:B------:R-:W-:Y:S01]  /*1fb50*/  ULDC.64 UR4, c[0x0][0x8c8] ;  /* 0x0002320000047ab9 */ /* 0x000fe20000000a00 */
[----:B------:R-:W-:Y:S01]  /*1fb60*/  SHF.R.U32.HI R2, RZ, UR7, R3 ;  /* 0x00000007ff027c19 */ /* 0x000fe20008011603 */
[----:B------:R-:W-:Y:S01]  /*1fb70*/  ULDC.64 UR6, c[0x0][0x8e8] ;  /* 0x00023a0000067ab9 */ /* 0x000fe20000000a00 */
[----:B------:R-:W-:Y:S02]  /*1fb80*/  IADD3 R11, P0, RZ, -R10, RZ ;  /* 0x8000000aff0b7210 */ /* 0x000fe40007f1e0ff */
[----:B------:R-:W-:Y:S02]  /*1fb90*/  MOV R3, R14 ;  /* 0x0000000e00037202 */ /* 0x000fe40000000f00 */
[----:B------:R-:W-:Y:S02]  /*1fba0*/  IADD3.X R2, RZ, ~R2, RZ, P0, !PT ;  /* 0x80000002ff027210 */ /* 0x000fe400007fe4ff */
[----:B------:R-:W-:-:S03]  /*1fbb0*/  ISETP.NE.U32.AND P0, PT, RZ, UR6, PT ;  /* 0x00000006ff007c0c */ /* 0x000fc6000bf05070 */
[----:B------:R-:W-:Y:S01]  /*1fbc0*/  IMAD R2, R2, UR4, RZ ;  /* 0x0000000402027c24 */ /* 0x000fe2000f8e02ff */
[----:B------:R-:W-:-:S03]  /*1fbd0*/  ISETP.NE.AND.EX P0, PT, RZ, UR7, PT, P0 ;  /* 0x00000007ff007c0c */ /* 0x000fc6000bf05300 */
[----:B------:R-:W-:Y:S01]  /*1fbe0*/  IMAD R5, R11, UR5, R2 ;  /* 0x000000050b057c24 */ /* 0x000fe2000f8e0202 */
[----:B------:R-:W-:-:S05]  /*1fbf0*/  MOV R2, R12 ;  /* 0x0000000c00027202 */ /* 0x000fca0000000f00 */
[----:B------:R-:W-:Y:S01]  /*1fc00*/  IMAD.WIDE.U32 R2, R11, UR4, R2 ;  /* 0x000000040b027c25 */ /* 0x000fe2000f8e0002 */
[----:B------:R-:W-:-:S04]  /*1fc10*/  ULDC UR4, c[0x0][0x8c0] ;  /* 0x0002300000047ab9 */ /* 0x000fc80000000800 */
[----:B------:R-:W-:-:S04]  /*1fc20*/  IADD3 R3, R3, R5, RZ ;  /* 0x0000000503037210 */ /* 0x000fc80007ffe0ff */
[--C-:B------:R-:W-:Y:S02]  /*1fc30*/  SHF.R.U64 R11, R2, UR4, R3.reuse ;  /* 0x00000004020b7c19 */ /* 0x100fe40008001203 */
[----:B------:R-:W-:Y:S01]  /*1fc40*/  SHF.R.U32.HI R2, RZ, UR4, R3 ;  /* 0x00000004ff027c19 */ /* 0x000fe20008011603 */
[----:B------:R-:W-:-:S03]  /*1fc50*/  ULDC UR4, c[0x0][0x8b0] ;  /* 0x00022c0000047ab9 */ /* 0x000fc60000000800 */
[--C-:B------:R-:W-:Y:S02]  /*1fc60*/  SHF.R.U64 R12, R11, UR4, R2.reuse ;  /* 0x000000040b0c7c19 */ /* 0x100fe40008001202 */
[----:B------:R-:W-:Y:S01]  /*1fc70*/  SHF.R.U32.HI R3, RZ, UR4, R2 ;  /* 0x00000004ff037c19 */ /* 0x000fe20008011602 */
[----:B------:R-:W-:-:S03]  /*1fc80*/  ULDC UR4, c[0x0][0x900] ;  /* 0x0002400000047ab9 */ /* 0x000fc60000000800 */
[--C-:B------:R-:W-:Y:S02]  /*1fc90*/  SHF.R.U64 R13, R12, UR4, R3.reuse ;  /* 0x000000040c0d7c19 */ /* 0x100fe40008001203 */
[----:B------:R-:W-:Y:S02]  /*1fca0*/  SHF.R.U32.HI R14, RZ, UR4, R3 ;  /* 0x00000004ff0e7c19 */ /* 0x000fe40008011603 */
[----:B------:R-:W-:Y:S02]  /*1fcb0*/  MOV R2, R13 ;  /* 0x0000000d00027202 */ /* 0x000fe40000000f00 */
        /* <DEDUP_REMOVED lines=12> */
.L_x_365:
[----:B------:R-:W-:Y:S01]  /*1fd80*/  ULDC UR4, c[0x0][0x8f0] ;  /* 0x00023c0000047ab9 */ /* 0x000fe20000000800 */
[----:B------:R-:W-:Y:S02]  /*1fd90*/  LOP3.LUT R12, R12, UR16, RZ, 0xc0, !PT ;  /* 0x000000100c0c7c12 */ /* 0x000fe4000f8ec0ff */
[----:B------:R-:W-:Y:S01]  /*1fda0*/  SHF.R.U64 R3, R2, UR4, R3 ;  /* 0x0000000402037c19 */ /* 0x000fe20008001203 */
[----:B------:R-:W-:Y:S01]  /*1fdb0*/  ULDC UR4, c[0x0][0x8e0] ;  /* 0x0002380000047ab9 */ /* 0x000fe20000000800 */
[----:B------:R-:W-:Y:S02]  /*1fdc0*/  MOV R4, 0x1 ;  /* 0x0000000100047802 */ /* 0x000fe40000000f00 */
[C---:B------:R-:W-:Y:S01]  /*1fdd0*/  IADD3 R2, -R3.reuse, RZ, RZ ;  /* 0x000000ff03027210 */ /* 0x040fe20007ffe1ff */
[----:B------:R-:W-:-:S04]  /*1fde0*/  IMAD R5, R3, UR15, R12 ;  /* 0x0000000f03057c24 */ /* 0x000fc8000f8e020c */
[----:B------:R-:W-:Y:S01]  /*1fdf0*/  IMAD R13, R2, UR4, R13 ;  /* 0x00000004020d7c24 */ /* 0x000fe2000f8e020d */
[----:B------:R-:W-:Y:S01]  /*1fe00*/  ULDC UR4, c[0x0][0x8b8] ;  /* 0x00022e0000047ab9 */ /* 0x000fe20000000800 */
[----:B------:R-:W-:Y:S01]  /*1fe10*/  LOP3.LUT R2, R11, UR14, RZ, 0xc0, !PT ;  /* 0x0000000e0b027c12 */ /* 0x000fe2000f8ec0ff */
[----:B------:R-:W-:Y:S01]  /*1fe20*/  IMAD R8, R5, UR4, R8 ;  /* 0x0000000405087c24 */ /* 0x000fe2000f8e0208 */
[----:B------:R-:W-:-:S03]  /*1fe30*/  ULDC UR4, c[0x0][0x8a8] ;  /* 0x00022a0000047ab9 */ /* 0x000fc60000000800 */
[----:B------:R-:W-:-:S05]  /*1fe40*/  IMAD R13, R13, UR4, R2 ;  /* 0x000000040d0d7c24 */ /* 0x000fca000f8e0202 */
[----:B------:R-:W-:Y:S02]  /*1fe50*/  SEL R3, R13, R8, !P2 ;  /* 0x000000080d037207 */ /* 0x000fe40005000000 */
[----:B------:R-:W-:-:S07]  /*1fe60*/  SEL R2, R8, R13, !P2 ;  /* 0x0000000d08027207 */ /* 0x000fce0005000000 */
.L_x_363:
[----:B------:R-:W-:Y:S05]  /*1fe70*/  BSYNC B1 ;  /* 0x0000000000017941 */ /* 0x000fea0003800000 */
.L_x_362:
[----:B------:R-:W-:-:S13]  /*1fe80*/  LOP3.LUT P0, RZ, R4, 0xff, RZ, 0xc0, !PT ;  /* 0x000000ff04ff7812 */ /* 0x000fda000780c0ff */
[----:B------:R-:W-:Y:S05]  /*1fe90*/  @P0 BRA `(.L_x_366) ;  /* 0xfffffff400280947 */ /* 0x000fea000383ffff */
[----:B------:R-:W-:Y:S05]  /*1fea0*/  BSYNC B0 ;  /* 0x0000000000007941 */ /* 0x000fea0003800000 */
.L_x_355:
[----:B------:R-:W-:-:S03]  /*1feb0*/  UMOV UR4, 0xffffffff ;  /* 0xffffffff00047882 */ /* 0x000fc60000000000 */
[----:B------:R-:W-:Y:S05]  /*1fec0*/  BRA.DIV UR4, `(.L_x_367) ;  /* 0x0000001204807947 */ /* 0x000fea000b800000 */
[----:B------:R-:W-:-:S13]  /*1fed0*/  ELECT P0, URZ, PT ;  /* 0x00000000003f782f */ /* 0x000fda0003800000 */
.L_x_418:
[----:B------:R-:W-:Y:S04]  /*1fee0*/  BSSY B0, `(.L_x_368) ;  /* 0x000003e000007945 */ /* 0x000fe80003800000 */
[----:B------:R-:W-:Y:S05]  /*1fef0*/  @!P0 BRA `(.L_x_369) ;  /* 0x0000000000f08947 */ /* 0x000fea0003800000 */
[----:B------:R-:W-:-:S04]  /*1ff00*/  ULOP3.LUT UR4, UR45, 0x2, URZ, 0xfc, !UPT ;  /* 0x000000022d047892 */ /* 0x000fc8000f8efc3f */
[----:B------:R-:W-:-:S06]  /*1ff10*/  UISETP.NE.AND UP0, UPT, UR4, 0x3, UPT ;  /* 0x000000030400788c */ /* 0x000fcc000bf05270 */
[----:B------:R-:W-:-:S13]  /*1ff20*/  PLOP3.LUT P0, PT, PT, PT, UP0, 0x80, 0x0 ;  /* 0x000000000000781c */ /* 0x000fda0003f0f008 */
[----:B------:R-:W-:Y:S05]  /*1ff30*/  @!P0 BRA `(.L_x_370) ;  /* 0x0000000000048947 */ /* 0x000fea0003800000 */
[----:B------:R-:W-:Y:S01]  /*1ff40*/  BPT.TRAP 0x1 ;  /* 0x000000040000795c */ /* 0x000fe20000300000 */
.L_x_370:
[----:B------:R-:W1:Y:S01]  /*1ff50*/  S2R R3, SR_CgaCtaId ;  /* 0x0000000000037919 */ /* 0x000e620000008800 */
[----:B------:R-:W-:-:S04]  /*1ff60*/  MOV R2, 0x400 ;  /* 0x0000040000027802 */ /* 0x000fc80000000f00 */
[----:B-1----:R-:W-:Y:S02]  /*1ff70*/  LEA R2, R3, R2, 0x18 ;  /* 0x0000000203027211 */ /* 0x002fe400078ec0ff */
[----:B------:R-:W-:Y:S02]  /*1ff80*/  SHF.L.U32 R3, R0, 0x1f, RZ ;  /* 0x0000001f00037819 */ /* 0x000fe400000006ff */
[----:B------:R-:W-:-:S04]  /*1ff90*/  IADD3 R2, R2, 0x30, RZ ;  /* 0x0000003002027810 */ /* 0x000fc80007ffe0ff */
[----:B------:R-:W-:-:S04]  /*1ffa0*/  LEA R4, R7, R2, 0x3 ;  /* 0x0000000207047211 */ /* 0x000fc800078e18ff */
[----:B------:R-:W1:Y:S02]  /*1ffb0*/  SYNCS.PHASECHK.TRANS64.TRYWAIT P0, [R4+URZ], R3 ;  /* 0x00000003040075a7 */ /* 0x000e64000800017f */
[----:B-1----:R-:W-:Y:S05]  /*1ffc0*/  @!P0 BRA `(.L_x_371) ;  /* 0x0000001000648947 */ /* 0x002fea0003800000 */
.L_x_419:
[----:B------:R-:W-:-:S04]  /*1ffd0*/  IADD3 R7, R7, 0x1, RZ ;  /* 0x0000000107077810 */ /* 0x000fc80007ffe0ff */
[----:B------:R-:W-:-:S04]  /*1ffe0*/  ISETP.NE.AND P0, PT, R7, 0x6, PT ;  /* 0x000000060700780c */ /* 0x000fc80003f05270 */
[----:B-1----:R-:W-:Y:S02]  /*1fff0*/  SEL R3, RZ, 0x1, P0 ;  /* 0x00000001ff037807 */ /* 0x002fe40000000000 */
[----:B------:R-:W-:Y:S02]  /*20000*/  SEL R7, R7, RZ, P0 ;  /* 0x000000ff07077207 */ /* 0x000fe40000000000 */
[----:B------:R-:W-:Y:S02]  /*20010*/  LOP3.LUT R4, R0, R3, RZ, 0x3c, !PT ;  /* 0x0000000300047212 */ /* 0x000fe400078e3cff */
[----:B------:R-:W-:Y:S02]  /*20020*/  LEA R3, R7, R2, 0x3 ;  /* 0x0000000207037211 */ /* 0x000fe400078e18ff */
[----:B------:R-:W-:-:S04]  /*20030*/  SHF.L.U32 R0, R4, 0x1f, RZ ;  /* 0x0000001f04007819 */ /* 0x000fc800000006ff */
[----:B------:R-:W1:Y:S02]  /*20040*/  SYNCS.PHASECHK.TRANS64.TRYWAIT P0, [R3+URZ], R0 ;  /* 0x00000000030075a7 */ /* 0x000e64000800017f */
[----:B-1----:R-:W-:Y:S05]  /*20050*/  @!P0 BRA `(.L_x_372) ;  /* 0x0000001000548947 */ /* 0x002fea0003800000 */
.L_x_420:
[----:B-1----:R-:W-:-:S04]  /*20060*/  IADD3 R0, R7, 0x1, RZ ;  /* 0x0000000107007810 */ /* 0x002fc80007ffe0ff */
[----:B------:R-:W-:-:S04]  /*20070*/  ISETP.NE.AND P0, PT, R0, 0x6, PT ;  /* 0x000000060000780c */ /* 0x000fc80003f05270 */
[----:B------:R-:W-:Y:S02]  /*20080*/  SEL R3, RZ, 0x1, P0 ;  /* 0x00000001ff037807 */ /* 0x000fe40000000000 */
[----:B------:R-:W-:Y:S02]  /*20090*/  SEL R5, R0, RZ, P0 ;  /* 0x000000ff00057207 */ /* 0x000fe40000000000 */
[----:B------:R-:W-:Y:S02]  /*200a0*/  LOP3.LUT R4, R4, R3, RZ, 0x3c, !PT ;  /* 0x0000000304047212 */ /* 0x000fe400078e3cff */
[----:B------:R-:W-:Y:S02]  /*200b0*/  LEA R3, R5, R2, 0x3 ;  /* 0x0000000205037211 */ /* 0x000fe400078e18ff */
[----:B------:R-:W-:-:S04]  /*200c0*/  SHF.L.U32 R0, R4, 0x1f, RZ ;  /* 0x0000001f04007819 */ /* 0x000fc800000006ff */
[----:B------:R-:W1:Y:S02]  /*200d0*/  SYNCS.PHASECHK.TRANS64.TRYWAIT P0, [R3+URZ], R0 ;  /* 0x00000000030075a7 */ /* 0x000e64000800017f */
[----:B-1----:R-:W-:Y:S05]  /*200e0*/  @!P0 BRA `(.L_x_373) ;  /* 0x0000001000448947 */ /* 0x002fea0003800000 */
.L_x_421:
        /* <DEDUP_REMOVED lines=9> */
.L_x_422:
        /* <DEDUP_REMOVED lines=9> */
.L_x_423:
[----:B-1----:R-:W-:-:S04]  /*20210*/  IADD3 R0, R5, 0x1, RZ ;  /* 0x0000000105007810 */ /* 0x002fc80007ffe0ff */
[----:B------:R-:W-:-:S04]  /*20220*/  ISETP.NE.AND P0, PT, R0, 0x6, PT ;  /* 0x000000060000780c */ /* 0x000fc80003f05270 */
[----:B------:R-:W-:Y:S02]  /*20230*/  SEL R4, RZ, 0x1, P0 ;  /* 0x00000001ff047807 */ /* 0x000fe40000000000 */
[----:B------:R-:W-:Y:S02]  /*20240*/  SEL R3, R0, RZ, P0 ;  /* 0x000000ff00037207 */ /* 0x000fe40000000000 */
[----:B------:R-:W-:Y:S02]  /*20250*/  LOP3.LUT R0, R7, R4, RZ, 0x3c, !PT ;  /* 0x0000000407007212 */ /* 0x000fe400078e3cff */
[----:B------:R-:W-:Y:S02]  /*20260*/  LEA R3, R3, R2, 0x3 ;  /* 0x0000000203037211 */ /* 0x000fe400078e18ff */
[----:B------:R-:W-:-:S07]  /*20270*/  SHF.L.U32 R0, R0, 0x1f, RZ ;  /* 0x0000001f00007819 */ /* 0x000fce00000006ff */
.L_x_376:
[----:B-1----:R1:W2:Y:S02]  /*20280*/  SYNCS.PHASECHK.TRANS64.TRYWAIT P0, [R3+URZ], R0 ;  /* 0x00000000030075a7 */ /* 0x0022a4000800017f */
[----:B--2---:R-:W-:Y:S05]  /*20290*/  @!P0 NANOSLEEP.SYNCS 0x989680 ;  /* 0x009896800000895d */ /* 0x004fea0003900000 */
[----:B------:R-:W2:Y:S02]  /*202a0*/  @!P0 SYNCS.PHASECHK.TRANS64 P0, [R3+URZ], R0 ;  /* 0x00000000030085a7 */ /* 0x000ea4000800007f */
[----:B--2---:R-:W-:Y:S05]  /*202b0*/  @!P0 BRA `(.L_x_376) ;  /* 0xfffffffc00f08947 */ /* 0x004fea000383ffff */
.L_x_369:
[----:B------:R-:W-:Y:S05]  /*202c0*/  BSYNC B0 ;  /* 0x0000000000007941 */ /* 0x000fea0003800000 */
.L_x_368:
[----:B------:R-:W-:Y:S05]  /*202d0*/  EXIT ;  /* 0x000000000000794d */ /* 0x000fea0003800000 */
.L_x_24:
[----:B---3--:R-:W-:-:S04]  /*202e0*/  MOV R5, UR4 ;  /* 0x0000000400057c02 */ /* 0x008fc80008000f00 */
[----:B------:R3:W4:Y:S03]  /*202f0*/  SYNCS.PHASECHK.TRANS64.TRYWAIT P0, [R5+URZ], R0 ;  /* 0x00000000050075a7 */ /* 0x000726000800017f */
[----:B----4-:R-:W-:Y:S05]  /*20300*/  @!P0 NANOSLEEP.SYNCS 0x989680 ;  /* 0x009896800000895d */ /* 0x010fea0003900000 */
[----:B------:R-:W4:Y:S02]  /*20310*/  @!P0 SYNCS.PHASECHK.TRANS64 P0, [R5+URZ], R0 ;  /* 0x00000000050085a7 */ /* 0x000f24000800007f */
[----:B----4-:R-:W-:Y:S05]  /*20320*/  @!P0 BRA `(.L_x_24) ;  /* 0xfffffffc00ec8947 */ /* 0x010fea000383ffff */
[----:B------:R-:W-:Y:S05]  /*20330*/  BRA `(.L_x_23) ;  /* 0xfffffe3000507947 */ /* 0x000fea000383ffff */
.L_x_30:
[----:B---3--:R-:W-:-:S04]  /*20340*/  MOV R4, UR6 ;  /* 0x0000000600047c02 */ /* 0x008fc80008000f00 */
[----:B------:R3:W4:Y:S03]  /*20350*/  SYNCS.PHASECHK.TRANS64.TRYWAIT P0, [R4+URZ], R0 ;  /* 0x00000000040075a7 */ /* 0x000726000800017f */
[----:B----4-:R-:W-:Y:S05]  /*20360*/  @!P0 NANOSLEEP.SYNCS 0x989680 ;  /* 0x009896800000895d */ /* 0x010fea0003900000 */
[----:B------:R-:W4:Y:S02]  /*20370*/  @!P0 SYNCS.PHASECHK.TRANS64 P0, [R4+URZ], R0 ;  /* 0x00000000040085a7 */ /* 0x000f24000800007f */
[----:B----4-:R-:W-:Y:S05]  /*20380*/  @!P0 BRA `(.L_x_30) ;  /* 0xfffffffc00ec8947 */ /* 0x010fea000383ffff */
[----:B------:R-:W-:Y:S05]  /*20390*/  BRA `(.L_x_29) ;  /* 0xfffffe7400b47947 */ /* 0x000fea000383ffff */
.L_x_56:
[----:B-1----:R1:W3:Y:S02]  /*203a0*/  SYNCS.PHASECHK.TRANS64.TRYWAIT P1, [R6+URZ+0x60], R0 ;  /* 0x00006000060075a7 */ /* 0x0022e4000802017f */
[----:B---3--:R-:W-:Y:S05]  /*203b0*/  @!P1 NANOSLEEP.SYNCS 0x989680 ;  /* 0x009896800000995d */ /* 0x008fea0003900000 */
[----:B------:R-:W3:Y:S02]  /*203c0*/  @!P1 SYNCS.PHASECHK.TRANS64 P1, [R6+URZ+0x60], R0 ;  /* 0x00006000060095a7 */ /* 0x000ee4000802007f */
[----:B---3--:R-:W-:Y:S05]  /*203d0*/  @!P1 BRA `(.L_x_56) ;  /* 0xfffffffc00f09947 */ /* 0x008fea000383ffff */
[----:B------:R-:W-:Y:S05]  /*203e0*/  BRA `(.L_x_377) ;  /* 0xffffff18004c7947 */ /* 0x000fea000383ffff */
.L_x_67:
[----:B-1----:R1:W3:Y:S02]  /*203f0*/  SYNCS.PHASECHK.TRANS64.TRYWAIT P3, [R7+URZ+0x60], R8 ;  /* 0x00006008070075a7 */ /* 0x0022e4000806017f */
[----:B---3--:R-:W-:Y:S05]  /*20400*/  @!P3 NANOSLEEP.SYNCS 0x989680 ;  /* 0x009896800000b95d */ /* 0x008fea0003900000 */
[----:B------:R-:W3:Y:S02]  /*20410*/  @!P3 SYNCS.PHASECHK.TRANS64 P3, [R7+URZ+0x60], R8 ;  /* 0x000060080700b5a7 */ /* 0x000ee4000806007f */
[----:B---3--:R-:W-:Y:S05]  /*20420*/  @!P3 BRA `(.L_x_67) ;  /* 0xfffffffc00f0b947 */ /* 0x008fea000383ffff */
[----:B------:R-:W-:Y:S05]  /*20430*/  BRA `(.L_x_378) ;  /* 0xffffff2000b07947 */ /* 0x000fea000383ffff */
.L_x_78:
[----:B-1----:R1:W2:Y:S02]  /*20440*/  SYNCS.PHASECHK.TRANS64.TRYWAIT P3, [R7+URZ+0x60], R8 ;  /* 0x00006008070075a7 */ /* 0x0022a4000806017f */
[----:B--2---:R-:W-:Y:S05]  /*20450*/  @!P3 NANOSLEEP.SYNCS 0x989680 ;  /* 0x009896800000b95d */ /* 0x004fea0003900000 */
[----:B------:R-:W2:Y:S02]  /*20460*/  @!P3 SYNCS.PHASECHK.TRANS64 P3, [R7+URZ+0x60], R8 ;  /* 0x000060080700b5a7 */ /* 0x000ea4000806007f */
[----:B--2---:R-:W-:Y:S05]  /*20470*/  @!P3 BRA `(.L_x_78) ;  /* 0xfffffffc00f0b947 */ /* 0x004fea000383ffff */
[----:B------:R-:W-:Y:S05]  /*20480*/  BRA `(.L_x_379) ;  /* 0xffffff2c00307947 */ /* 0x000fea000383ffff */
.L_x_89:
[----:B-1----:R1:W2:Y:S02]  /*20490*/  SYNCS.PHASECHK.TRANS64.TRYWAIT P3, [R9+URZ+0x60], R10 ;  /* 0x0000600a090075a7 */ /* 0x0022a4000806017f */
[----:B--2---:R-:W-:Y:S05]  /*204a0*/  @!P3 NANOSLEEP.SYNCS 0x989680 ;  /* 0x009896800000b95d */ /* 0x004fea0003900000 */
[----:B------:R-:W2:Y:S02]  /*204b0*/  @!P3 SYNCS.PHASECHK.TRANS64 P3, [R9+URZ+0x60], R10 ;  /* 0x0000600a0900b5a7 */ /* 0x000ea4000806007f */
[----:B--2---:R-:W-:Y:S05]  /*204c0*/  @!P3 BRA `(.L_x_89) ;  /* 0xfffffffc00f0b947 */ /* 0x004fea000383ffff */
[----:B------:R-:W-:Y:S05]  /*204d0*/  BRA `(.L_x_380) ;  /* 0xffffff3400707947 */ /* 0x000fea000383ffff */
.L_x_100:
[----:B-1----:R1:W2:Y:S02]  /*204e0*/  SYNCS.PHASECHK.TRANS64.TRYWAIT P3, [R9+URZ+0x60], R10 ;  /* 0x0000600a090075a7 */ /* 0x0022a4000806017f */
[----:B--2---:R-:W-:Y:S05]  /*204f0*/  @!P3 NANOSLEEP.SYNCS 0x989680 ;  /* 0x009896800000b95d */ /* 0x004fea0003900000 */
[----:B------:R-:W2:Y:S02]  /*20500*/  @!P3 SYNCS.PHASECHK.TRANS64 P3, [R9+URZ+0x60], R10 ;  /* 0x0000600a0900b5a7 */ /* 0x000ea4000806007f */
[----:B--2---:R-:W-:Y:S05]  /*20510*/  @!P3 BRA `(.L_x_100) ;  /* 0xfffffffc00f0b947 */ /* 0x004fea000383ffff */
[----:B------:R-:W-:Y:S05]  /*20520*/  BRA `(.L_x_381) ;  /* 0xffffff4000007947 */ /* 0x000fea000383ffff */
.L_x_111:
[----:B-1----:R1:W2:Y:S02]  /*20530*/  SYNCS.PHASECHK.TRANS64.TRYWAIT P3, [R9+URZ+0x60], R10 ;  /* 0x0000600a090075a7 */ /* 0x0022a4000806017f */
[----:B--2---:R-:W-:Y:S05]  /*20540*/  @!P3 NANOSLEEP.SYNCS 0x989680 ;  /* 0x009896800000b95d */ /* 0x004fea0003900000 */
[----:B------:R-:W2:Y:S02]  /*20550*/  @!P3 SYNCS.PHASECHK.TRANS64 P3, [R9+URZ+0x60], R10 ;  /* 0x0000600a0900b5a7 */ /* 0x000ea4000806007f */
[----:B--2---:R-:W-:Y:S05]  /*20560*/  @!P3 BRA `(.L_x_111) ;  /* 0xfffffffc00f0b947 */ /* 0x004fea000383ffff */
[----:B------:R-:W-:Y:S05]  /*20570*/  BRA `(.L_x_382) ;  /* 0xffffff4800507947 */ /* 0x000fea000383ffff */
.L_x_122:
[----:B-1----:R1:W2:Y:S02]  /*20580*/  SYNCS.PHASECHK.TRANS64.TRYWAIT P3, [R9+URZ+0x60], R10 ;  /* 0x0000600a090075a7 */ /* 0x0022a4000806017f */
[----:B--2---:R-:W-:Y:S05]  /*20590*/  @!P3 NANOSLEEP.SYNCS 0x989680 ;  /* 0x009896800000b95d */ /* 0x004fea0003900000 */
[----:B------:R-:W2:Y:S02]  /*205a0*/  @!P3 SYNCS.PHASECHK.TRANS64 P3, [R9+URZ+0x60], R10 ;  /* 0x0000600a0900b5a7 */ /* 0x000ea4000806007f */
[----:B--2---:R-:W-:Y:S05]  /*205b0*/  @!P3 BRA `(.L_x_122) ;  /* 0xfffffffc00f0b947 */ /* 0x004fea000383ffff */
[----:B------:R-:W-:Y:S05]  /*205c0*/  BRA `(.L_x_383) ;  /* 0xffffff5000e07947 */ /* 0x000fea000383ffff */
.L_x_133:
[----:B-1----:R1:W2:Y:S02]  /*205d0*/  SYNCS.PHASECHK.TRANS64.TRYWAIT P3, [R9+URZ+0x60], R10 ;  /* 0x0000600a090075a7 */ /* 0x0022a4000806017f */
[----:B--2---:R-:W-:Y:S05]  /*205e0*/  @!P3 NANOSLEEP.SYNCS 0x989680 ;  /* 0x009896800000b95d */ /* 0x004fea0003900000 */
[----:B------:R-:W2:Y:S02]  /*205f0*/  @!P3 SYNCS.PHASECHK.TRANS64 P3, [R9+URZ+0x60], R10 ;  /* 0x0000600a0900b5a7 */ /* 0x000ea4000806007f */
[----:B--2---:R-:W-:Y:S05]  /*20600*/  @!P3 BRA `(.L_x_133) ;  /* 0xfffffffc00f0b947 */ /* 0x004fea000383ffff */
[----:B------:R-:W-:Y:S05]  /*20610*/  BRA `(.L_x_384) ;  /* 0xffffff5c00307947 */ /* 0x000fea000383ffff */
.L_x_144:
[----:B-1----:R1:W2:Y:S02]  /*20620*/  SYNCS.PHASECHK.TRANS64.TRYWAIT P3, [R9+URZ+0x60], R10 ;  /* 0x0000600a090075a7 */ /* 0x0022a4000806017f */
[----:B--2---:R-:W-:Y:S05]  /*20630*/  @!P3 NANOSLEEP.SYNCS 0x989680 ;  /* 0x009896800000b95d */ /* 0x004fea0003900000 */
[----:B------:R-:W2:Y:S02]  /*20640*/  @!P3 SYNCS.PHASECHK.TRANS64 P3, [R9+URZ+0x60], R10 ;  /* 0x0000600a0900b5a7 */ /* 0x000ea4000806007f */
[----:B--2---:R-:W-:Y:S05]  /*20650*/  @!P3 BRA `(.L_x_144) ;  /* 0xfffffffc00f0b947 */ /* 0x004fea000383ffff */
[----:B------:R-:W-:Y:S05]  /*20660*/  BRA `(.L_x_385) ;  /* 0xffffff6400c07947 */ /* 0x000fea000383ffff */
.L_x_155:
[----:B-1----:R1:W2:Y:S02]  /*20670*/  SYNCS.PHASECHK.TRANS64.TRYWAIT P3, [R9+URZ+0x60], R10 ;  /* 0x0000600a090075a7 */ /* 0x0022a4000806017f */
[----:B--2---:R-:W-:Y:S05]  /*20680*/  @!P3 NANOSLEEP.SYNCS 0x989680 ;  /* 0x009896800000b95d */ /* 0x004fea0003900000 */
[----:B------:R-:W2:Y:S02]  /*20690*/  @!P3 SYNCS.PHASECHK.TRANS64 P3, [R9+URZ+0x60], R10 ;  /* 0x0000600a0900b5a7 */ /* 0x000ea4000806007f */
[----:B--2---:R-:W-:Y:S05]  /*206a0*/  @!P3 BRA `(.L_x_155) ;  /* 0xfffffffc00f0b947 */ /* 0x004fea000383ffff */
[----:B------:R-:W-:Y:S05]  /*206b0*/  BRA `(.L_x_386) ;  /* 0xffffff7000107947 */ /* 0x000fea000383ffff */
.L_x_166:
[----:B-1----:R1:W2:Y:S02]  /*206c0*/  SYNCS.PHASECHK.TRANS64.TRYWAIT P3, [R9+URZ+0x60], R10 ;  /* 0x0000600a090075a7 */ /* 0x0022a4000806017f */
[----:B--2---:R-:W-:Y:S05]  /*206d0*/  @!P3 NANOSLEEP.SYNCS 0x989680 ;  /* 0x009896800000b95d */ /* 0x004fea0003900000 */
[----:B------:R-:W2:Y:S02]  /*206e0*/  @!P3 SYNCS.PHASECHK.TRANS64 P3, [R9+URZ+0x60], R10 ;  /* 0x0000600a0900b5a7 */ /* 0x000ea4000806007f */
[----:B--2---:R-:W-:Y:S05]  /*206f0*/  @!P3 BRA `(.L_x_166) ;  /* 0xfffffffc00f0b947 */ /* 0x004fea000383ffff */
[----:B------:R-:W-:Y:S05]  /*20700*/  BRA `(.L_x_387) ;  /* 0xffffff7800a07947 */ /* 0x000fea000383ffff */
.L_x_177:
[----:B-1----:R1:W2:Y:S02]  /*20710*/  SYNCS.PHASECHK.TRANS64.TRYWAIT P3, [R9+URZ+0x60], R10 ;  /* 0x0000600a090075a7 */ /* 0x0022a4000806017f */
[----:B--2---:R-:W-:Y:S05]  /*20720*/  @!P3 NANOSLEEP.SYNCS 0x989680 ;  /* 0x009896800000b95d */ /* 0x004fea0003900000 */
[----:B------:R-:W2:Y:S02]  /*20730*/  @!P3 SYNCS.PHASECHK.TRANS64 P3, [R9+URZ+0x60], R10 ;  /* 0x0000600a0900b5a7 */ /* 0x000ea4000806007f */
[----:B--2---:R-:W-:Y:S05]  /*20740*/  @!P3 BRA `(.L_x_177) ;  /* 0xfffffffc00f0b947 */ /* 0x004fea000383ffff */
[----:B------:R-:W-:Y:S05]  /*20750*/  BRA `(.L_x_388) ;  /* 0xffffff8400107947 */ /* 0x000fea000383ffff */
.L_x_188:
[----:B-1----:R1:W2:Y:S02]  /*20760*/  SYNCS.PHASECHK.TRANS64.TRYWAIT P3, [R9+URZ+0x60], R10 ;  /* 0x0000600a090075a7 */ /* 0x0022a4000806017f */
[----:B--2---:R-:W-:Y:S05]  /*20770*/  @!P3 NANOSLEEP.SYNCS 0x989680 ;  /* 0x009896800000b95d */ /* 0x004fea0003900000 */
[----:B------:R-:W2:Y:S02]  /*20780*/  @!P3 SYNCS.PHASECHK.TRANS64 P3, [R9+URZ+0x60], R10 ;  /* 0x0000600a0900b5a7 */ /* 0x000ea4000806007f */
[----:B--2---:R-:W-:Y:S05]  /*20790*/  @!P3 BRA `(.L_x_188) ;  /* 0xfffffffc00f0b947 */ /* 0x004fea000383ffff */
[----:B------:R-:W-:Y:S05]  /*207a0*/  BRA `(.L_x_389) ;  /* 0xffffff8c00a07947 */ /* 0x000fea000383ffff */
.L_x_199:
[----:B-1----:R1:W2:Y:S02]  /*207b0*/  SYNCS.PHASECHK.TRANS64.TRYWAIT P3, [R9+URZ+0x60], R10 ;  /* 0x0000600a090075a7 */ /* 0x0022a4000806017f */
[----:B--2---:R-:W-:Y:S05]  /*207c0*/  @!P3 NANOSLEEP.SYNCS 0x989680 ;  /* 0x009896800000b95d */ /* 0x004fea0003900000 */
[----:B------:R-:W2:Y:S02]  /*207d0*/  @!P3 SYNCS.PHASECHK.TRANS64 P3, [R9+URZ+0x60], R10 ;  /* 0x0000600a0900b5a7 */ /* 0x000ea4000806007f */
[----:B--2---:R-:W-:Y:S05]  /*207e0*/  @!P3 BRA `(.L_x_199) ;  /* 0xfffffffc00f0b947 */ /* 0x004fea000383ffff */
[----:B------:R-:W-:Y:S05]  /*207f0*/  BRA `(.L_x_390) ;  /* 0xffffff9800307947 */ /* 0x000fea000383ffff */
.L_x_210:
[----:B-1----:R1:W2:Y:S02]  /*20800*/  SYNCS.PHASECHK.TRANS64.TRYWAIT P3, [R9+URZ+0x60], R10 ;  /* 0x0000600a090075a7 */ /* 0x0022a4000806017f */
[----:B--2---:R-:W-:Y:S05]  /*20810*/  @!P3 NANOSLEEP.SYNCS 0x989680 ;  /* 0x009896800000b95d */ /* 0x004fea0003900000 */
[----:B------:R-:W2:Y:S02]  /*20820*/  @!P3 SYNCS.PHASECHK.TRANS64 P3, [R9+URZ+0x60], R10 ;  /* 0x0000600a0900b5a7 */ /* 0x000ea4000806007f */
[----:B--2---:R-:W-:Y:S05]  /*20830*/  @!P3 BRA `(.L_x_210) ;  /* 0xfffffffc00f0b947 */ /* 0x004fea000383ffff */
[----:B------:R-:W-:Y:S05]  /*20840*/  BRA `(.L_x_391) ;  /* 0xffffffa000c07947 */ /* 0x000fea000383ffff */
.L_x_221:
[----:B-1----:R1:W2:Y:S02]  /*20850*/  SYNCS.PHASECHK.TRANS64.TRYWAIT P0, [R10+URZ+0x60], R9 ;  /* 0x000060090a0075a7 */ /* 0x0022a4000800017f */
[----:B--2---:R-:W-:Y:S05]  /*20860*/  @!P0 NANOSLEEP.SYNCS 0x989680 ;  /* 0x009896800000895d */ /* 0x004fea0003900000 */
[----:B------:R-:W2:Y:S02]  /*20870*/  @!P0 SYNCS.PHASECHK.TRANS64 P0, [R10+URZ+0x60], R9 ;  /* 0x000060090a0085a7 */ /* 0x000ea4000800007f */
[----:B--2---:R-:W-:Y:S05]  /*20880*/  @!P0 BRA `(.L_x_221) ;  /* 0xfffffffc00f08947 */ /* 0x004fea000383ffff */
[----:B------:R-:W-:Y:S05]  /*20890*/  BRA `(.L_x_392) ;  /* 0xffffffac00507947 */ /* 0x000fea000383ffff */
.L_x_237:
[----:B-1----:R-:W-:-:S04]  /*208a0*/  MOV R5, UR4 ;  /* 0x0000000400057c02 */ /* 0x002fc80008000f00 */
[----:B------:R1:W2:Y:S03]  /*208b0*/  SYNCS.PHASECHK.TRANS64.TRYWAIT P0, [R5+URZ+0xa8], R0 ;  /* 0x0000a800050075a7 */ /* 0x0002a6000800017f */
[----:B--2---:R-:W-:Y:S05]  /*208c0*/  @!P0 NANOSLEEP.SYNCS 0x989680 ;  /* 0x009896800000895d */ /* 0x004fea0003900000 */
[----:B------:R-:W2:Y:S02]  /*208d0*/  @!P0 SYNCS.PHASECHK.TRANS64 P0, [R5+URZ+0xa8], R0 ;  /* 0x0000a800050085a7 */ /* 0x000ea4000800007f */
[----:B--2---:R-:W-:Y:S05]  /*208e0*/  @!P0 BRA `(.L_x_237) ;  /* 0xfffffffc00ec8947 */ /* 0x004fea000383ffff */
[----:B------:R-:W-:Y:S05]  /*208f0*/  BRA `(.L_x_236) ;  /* 0xffffffc4001c7947 */ /* 0x000fea000383ffff */
.L_x_246:
[----:B-1----:R-:W-:-:S04]  /*20900*/  MOV R3, UR13 ;  /* 0x0000000d00037c02 */ /* 0x002fc80008000f00 */
[----:B------:R1:W2:Y:S03]  /*20910*/  SYNCS.PHASECHK.TRANS64.TRYWAIT P2, [R3+URZ+0x80], R2 ;  /* 0x00008002030075a7 */ /* 0x0002a6000804017f */
[----:B--2---:R-:W-:Y:S05]  /*20920*/  @!P2 NANOSLEEP.SYNCS 0x989680 ;  /* 0x009896800000a95d */ /* 0x004fea0003900000 */
[----:B------:R-:W2:Y:S02]  /*20930*/  @!P2 SYNCS.PHASECHK.TRANS64 P2, [R3+URZ+0x80], R2 ;  /* 0x000080020300a5a7 */ /* 0x000ea4000804007f */
[----:B--2---:R-:W-:Y:S05]  /*20940*/  @!P2 BRA `(.L_x_246) ;  /* 0xfffffffc00eca947 */ /* 0x004fea000383ffff */
[----:B------:R-:W-:Y:S05]  /*20950*/  BRA `(.L_x_393) ;  /* 0xffffffc8000c7947 */ /* 0x000fea000383ffff */
.L_x_252:
[----:B-12---:R-:W-:-:S04]  /*20960*/  MOV R3, UR13 ;  /* 0x0000000d00037c02 */ /* 0x006fc80008000f00 */
[----:B------:R1:W2:Y:S03]  /*20970*/  SYNCS.PHASECHK.TRANS64.TRYWAIT P2, [R3+URZ+0x88], R2 ;  /* 0x00008802030075a7 */ /* 0x0002a6000804017f */
[----:B--2---:R-:W-:Y:S05]  /*20980*/  @!P2 NANOSLEEP.SYNCS 0x989680 ;  /* 0x009896800000a95d */ /* 0x004fea0003900000 */
[----:B------:R-:W2:Y:S02]  /*20990*/  @!P2 SYNCS.PHASECHK.TRANS64 P2, [R3+URZ+0x88], R2 ;  /* 0x000088020300a5a7 */ /* 0x000ea4000804007f */
[----:B--2---:R-:W-:Y:S05]  /*209a0*/  @!P2 BRA `(.L_x_252) ;  /* 0xfffffffc00eca947 */ /* 0x004fea000383ffff */
[----:B------:R-:W-:Y:S05]  /*209b0*/  BRA `(.L_x_394) ;  /* 0xffffffc800547947 */ /* 0x000fea000383ffff */
.L_x_258:
[----:B-123--:R-:W-:-:S04]  /*209c0*/  MOV R3, UR13 ;  /* 0x0000000d00037c02 */ /* 0x00efc80008000f00 */
[----:B------:R1:W2:Y:S03]  /*209d0*/  SYNCS.PHASECHK.TRANS64.TRYWAIT P2, [R3+URZ+0x90], R2 ;  /* 0x00009002030075a7 */ /* 0x0002a6000804017f */
[----:B--2---:R-:W-:Y:S05]  /*209e0*/  @!P2 NANOSLEEP.SYNCS 0x989680 ;  /* 0x009896800000a95d */ /* 0x004fea0003900000 */
[----:B------:R-:W2:Y:S02]  /*209f0*/  @!P2 SYNCS.PHASECHK.TRANS64 P2, [R3+URZ+0x90], R2 ;  /* 0x000090020300a5a7 */ /* 0x000ea4000804007f */
[----:B--2---:R-:W-:Y:S05]  /*20a00*/  @!P2 BRA `(.L_x_258) ;  /* 0xfffffffc00eca947 */ /* 0x004fea000383ffff */
[----:B------:R-:W-:Y:S05]  /*20a10*/  BRA `(.L_x_395) ;  /* 0xffffffc800a87947 */ /* 0x000fea000383ffff */
.L_x_264:
[----:B-1234-:R-:W-:-:S04]  /*20a20*/  MOV R3, UR13 ;  /* 0x0000000d00037c02 */ /* 0x01efc80008000f00 */
[----:B------:R1:W2:Y:S03]  /*20a30*/  SYNCS.PHASECHK.TRANS64.TRYWAIT P2, [R3+URZ+0x98], R2 ;  /* 0x00009802030075a7 */ /* 0x0002a6000804017f */
[----:B--2---:R-:W-:Y:S05]  /*20a40*/  @!P2 NANOSLEEP.SYNCS 0x989680 ;  /* 0x009896800000a95d */ /* 0x004fea0003900000 */
[----:B------:R-:W2:Y:S02]  /*20a50*/  @!P2 SYNCS.PHASECHK.TRANS64 P2, [R3+URZ+0x98], R2 ;  /* 0x000098020300a5a7 */ /* 0x000ea4000804007f */
[----:B--2---:R-:W-:Y:S05]  /*20a60*/  @!P2 BRA `(.L_x_264) ;  /* 0xfffffffc00eca947 */ /* 0x004fea000383ffff */
[----:B------:R-:W-:Y:S05]  /*20a70*/  BRA `(.L_x_396) ;  /* 0xffffffc800f47947 */ /* 0x000fea000383ffff */
.L_x_270:
[----:B-1----:R-:W-:-:S04]  /*20a80*/  MOV R4, UR13 ;  /* 0x0000000d00047c02 */ /* 0x002fc80008000f00 */
[----:B------:R1:W2:Y:S03]  /*20a90*/  SYNCS.PHASECHK.TRANS64.TRYWAIT P2, [R4+URZ+0x80], R3 ;  /* 0x00008003040075a7 */ /* 0x0002a6000804017f */
[----:B--2---:R-:W-:Y:S05]  /*20aa0*/  @!P2 NANOSLEEP.SYNCS 0x989680 ;  /* 0x009896800000a95d */ /* 0x004fea0003900000 */
[----:B------:R-:W2:Y:S02]  /*20ab0*/  @!P2 SYNCS.PHASECHK.TRANS64 P2, [R4+URZ+0x80], R3 ;  /* 0x000080030400a5a7 */ /* 0x000ea4000804007f */
[----:B--2---:R-:W-:Y:S05]  /*20ac0*/  @!P2 BRA `(.L_x_270) ;  /* 0xfffffffc00eca947 */ /* 0x004fea000383ffff */
[----:B------:R-:W-:Y:S05]  /*20ad0*/  BRA `(.L_x_397) ;  /* 0xffffffcc00487947 */ /* 0x000fea000383ffff */
.L_x_276:
[----:B-12---:R-:W-:-:S04]  /*20ae0*/  MOV R4, UR13 ;  /* 0x0000000d00047c02 */ /* 0x006fc80008000f00 */
[----:B------:R1:W2:Y:S03]  /*20af0*/  SYNCS.PHASECHK.TRANS64.TRYWAIT P2, [R4+URZ+0x88], R3 ;  /* 0x00008803040075a7 */ /* 0x0002a6000804017f */
[----:B--2---:R-:W-:Y:S05]  /*20b00*/  @!P2 NANOSLEEP.SYNCS 0x989680 ;  /* 0x009896800000a95d */ /* 0x004fea0003900000 */
[----:B------:R-:W2:Y:S02]  /*20b10*/  @!P2 SYNCS.PHASECHK.TRANS64 P2, [R4+URZ+0x88], R3 ;  /* 0x000088030400a5a7 */ /* 0x000ea4000804007f */
[----:B--2---:R-:W-:Y:S05]  /*20b20*/  @!P2 BRA `(.L_x_276) ;  /* 0xfffffffc00eca947 */ /* 0x004fea000383ffff */
[----:B------:R-:W-:Y:S05]  /*20b30*/  BRA `(.L_x_398) ;  /* 0xffffffcc00887947 */ /* 0x000fea000383ffff */
.L_x_282:
[----:B-123--:R-:W-:-:S04]  /*20b40*/  MOV R4, UR13 ;  /* 0x0000000d00047c02 */ /* 0x00efc80008000f00 */
[----:B------:R1:W2:Y:S03]  /*20b50*/  SYNCS.PHASECHK.TRANS64.TRYWAIT P2, [R4+URZ+0x90], R3 ;  /* 0x00009003040075a7 */ /* 0x0002a6000804017f */
[----:B--2---:R-:W-:Y:S05]  /*20b60*/  @!P2 NANOSLEEP.SYNCS 0x989680 ;  /* 0x009896800000a95d */ /* 0x004fea0003900000 */
[----:B------:R-:W2:Y:S02]  /*20b70*/  @!P2 SYNCS.PHASECHK.TRANS64 P2, [R4+URZ+0x90], R3 ;  /* 0x000090030400a5a7 */ /* 0x000ea4000804007f */
[----:B--2---:R-:W-:Y:S05]  /*20b80*/  @!P2 BRA `(.L_x_282) ;  /* 0xfffffffc00eca947 */ /* 0x004fea000383ffff */
[----:B------:R-:W-:Y:S05]  /*20b90*/  BRA `(.L_x_399) ;  /* 0xffffffcc00d07947 */ /* 0x000fea000383ffff */
.L_x_288:
[----:B-1234-:R-:W-:-:S04]  /*20ba0*/  MOV R4, UR13 ;  /* 0x0000000d00047c02 */ /* 0x01efc80008000f00 */
[----:B------:R1:W2:Y:S03]  /*20bb0*/  SYNCS.PHASECHK.TRANS64.TRYWAIT P2, [R4+URZ+0x98], R3 ;  /* 0x00009803040075a7 */ /* 0x0002a6000804017f */
[----:B--2---:R-:W-:Y:S05]  /*20bc0*/  @!P2 NANOSLEEP.SYNCS 0x989680 ;  /* 0x009896800000a95d */ /* 0x004fea0003900000 */
[----:B------:R-:W2:Y:S02]  /*20bd0*/  @!P2 SYNCS.PHASECHK.TRANS64 P2, [R4+URZ+0x98], R3 ;  /* 0x000098030400a5a7 */ /* 0x000ea4000804007f */
[----:B--2---:R-:W-:Y:S05]  /*20be0*/  @!P2 BRA `(.L_x_288) ;  /* 0xfffffffc00eca947 */ /* 0x004fea000383ffff */
[----:B------:R-:W-:Y:S05]  /*20bf0*/  BRA `(.L_x_400) ;  /* 0xffffffd000107947 */ /* 0x000fea000383ffff */
.L_x_294:
[----:B------:R-:W-:-:S04]  /*20c00*/  MOV R5, UR13 ;  /* 0x0000000d00057c02 */ /* 0x000fc80008000f00 */
[----:B------:R1:W1:Y:S03]  /*20c10*/  SYNCS.PHASECHK.TRANS64.TRYWAIT P2, [R5+URZ+0x80], R2 ;  /* 0x00008002050075a7 */ /* 0x000266000804017f */
[----:B-1----:R-:W-:Y:S05]  /*20c20*/  @!P2 NANOSLEEP.SYNCS 0x989680 ;  /* 0x009896800000a95d */ /* 0x002fea0003900000 */
[----:B------:R-:W1:Y:S02]  /*20c30*/  @!P2 SYNCS.PHASECHK.TRANS64 P2, [R5+URZ+0x80], R2 ;  /* 0x000080020500a5a7 */ /* 0x000e64000804007f */
[----:B-1----:R-:W-:Y:S05]  /*20c40*/  @!P2 BRA `(.L_x_294) ;  /* 0xfffffffc00eca947 */ /* 0x002fea000383ffff */
[----:B------:R-:W-:Y:S05]  /*20c50*/  BRA `(.L_x_401) ;  /* 0xffffffd000587947 */ /* 0x000fea000383ffff */
.L_x_300:
[----:B------:R-:W-:-:S04]  /*20c60*/  MOV R5, UR13 ;  /* 0x0000000d00057c02 */ /* 0x000fc80008000f00 */
[----:B------:R1:W1:Y:S03]  /*20c70*/  SYNCS.PHASECHK.TRANS64.TRYWAIT P2, [R5+URZ+0x88], R2 ;  /* 0x00008802050075a7 */ /* 0x000266000804017f */
[----:B-1----:R-:W-:Y:S05]  /*20c80*/  @!P2 NANOSLEEP.SYNCS 0x989680 ;  /* 0x009896800000a95d */ /* 0x002fea0003900000 */
[----:B------:R-:W1:Y:S02]  /*20c90*/  @!P2 SYNCS.PHASECHK.TRANS64 P2, [R5+URZ+0x88], R2 ;  /* 0x000088020500a5a7 */ /* 0x000e64000804007f */
[----:B-1----:R-:W-:Y:S05]  /*20ca0*/  @!P2 BRA `(.L_x_300) ;  /* 0xfffffffc00eca947 */ /* 0x002fea000383ffff */
[----:B------:R-:W-:Y:S05]  /*20cb0*/  BRA `(.L_x_402) ;  /* 0xffffffd0009c7947 */ /* 0x000fea000383ffff */
.L_x_306:
[----:B------:R-:W-:-:S04]  /*20cc0*/  MOV R5, UR13 ;  /* 0x0000000d00057c02 */ /* 0x000fc80008000f00 */
[----:B------:R1:W1:Y:S03]  /*20cd0*/  SYNCS.PHASECHK.TRANS64.TRYWAIT P2, [R5+URZ+0x90], R2 ;  /* 0x00009002050075a7 */ /* 0x000266000804017f */
[----:B-1----:R-:W-:Y:S05]  /*20ce0*/  @!P2 NANOSLEEP.SYNCS 0x989680 ;  /* 0x009896800000a95d */ /* 0x002fea0003900000 */
[----:B------:R-:W1:Y:S02]  /*20cf0*/  @!P2 SYNCS.PHASECHK.TRANS64 P2, [R5+URZ+0x90], R2 ;  /* 0x000090020500a5a7 */ /* 0x000e64000804007f */
[----:B-1----:R-:W-:Y:S05]  /*20d00*/  @!P2 BRA `(.L_x_306) ;  /* 0xfffffffc00eca947 */ /* 0x002fea000383ffff */
[----:B------:R-:W-:Y:S05]  /*20d10*/  BRA `(.L_x_403) ;  /* 0xffffffd000e47947 */ /* 0x000fea000383ffff */
.L_x_312:
[----:B------:R-:W-:-:S04]  /*20d20*/  MOV R5, UR13 ;  /* 0x0000000d00057c02 */ /* 0x000fc80008000f00 */
[----:B------:R1:W1:Y:S03]  /*20d30*/  SYNCS.PHASECHK.TRANS64.TRYWAIT P2, [R5+URZ+0x98], R2 ;  /* 0x00009802050075a7 */ /* 0x000266000804017f */
[----:B-1----:R-:W-:Y:S05]  /*20d40*/  @!P2 NANOSLEEP.SYNCS 0x989680 ;  /* 0x009896800000a95d */ /* 0x002fea0003900000 */
[----:B------:R-:W1:Y:S02]  /*20d50*/  @!P2 SYNCS.PHASECHK.TRANS64 P2, [R5+URZ+0x98], R2 ;  /* 0x000098020500a5a7 */ /* 0x000e64000804007f */
[----:B-1----:R-:W-:Y:S05]  /*20d60*/  @!P2 BRA `(.L_x_312) ;  /* 0xfffffffc00eca947 */ /* 0x002fea000383ffff */
[----:B------:R-:W-:Y:S05]  /*20d70*/  BRA `(.L_x_404) ;  /* 0xffffffd400287947 */ /* 0x000fea000383ffff */
.L_x_318:
[----:B-1----:R-:W-:-:S04]  /*20d80*/  MOV R2, UR13 ;  /* 0x0000000d00027c02 */ /* 0x002fc80008000f00 */
[----:B------:R1:W1:Y:S03]  /*20d90*/  SYNCS.PHASECHK.TRANS64.TRYWAIT P2, [R2+URZ+0x80], R3 ;  /* 0x00008003020075a7 */ /* 0x000266000804017f */
[----:B-1----:R-:W-:Y:S05]  /*20da0*/  @!P2 NANOSLEEP.SYNCS 0x989680 ;  /* 0x009896800000a95d */ /* 0x002fea0003900000 */
[----:B------:R-:W1:Y:S02]  /*20db0*/  @!P2 SYNCS.PHASECHK.TRANS64 P2, [R2+URZ+0x80], R3 ;  /* 0x000080030200a5a7 */ /* 0x000e64000804007f */
[----:B-1----:R-:W-:Y:S05]  /*20dc0*/  @!P2 BRA `(.L_x_318) ;  /* 0xfffffffc00eca947 */ /* 0x002fea000383ffff */
[----:B------:R-:W-:Y:S05]  /*20dd0*/  BRA `(.L_x_405) ;  /* 0xffffffd400707947 */ /* 0x000fea000383ffff */
.L_x_324:
[----:B-1----:R-:W-:-:S04]  /*20de0*/  MOV R2, UR13 ;  /* 0x0000000d00027c02 */ /* 0x002fc80008000f00 */
[----:B------:R1:W1:Y:S03]  /*20df0*/  SYNCS.PHASECHK.TRANS64.TRYWAIT P2, [R2+URZ+0x88], R3 ;  /* 0x00008803020075a7 */ /* 0x000266000804017f */
[----:B-1----:R-:W-:Y:S05]  /*20e00*/  @!P2 NANOSLEEP.SYNCS 0x989680 ;  /* 0x009896800000a95d */ /* 0x002fea0003900000 */
[----:B------:R-:W1:Y:S02]  /*20e10*/  @!P2 SYNCS.PHASECHK.TRANS64 P2, [R2+URZ+0x88], R3 ;  /* 0x000088030200a5a7 */ /* 0x000e64000804007f */
[----:B-1----:R-:W-:Y:S05]  /*20e20*/  @!P2 BRA `(.L_x_324) ;  /* 0xfffffffc00eca947 */ /* 0x002fea000383ffff */
[----:B------:R-:W-:Y:S05]  /*20e30*/  BRA `(.L_x_406) ;  /* 0xffffffd400b47947 */ /* 0x000fea000383ffff */
.L_x_330:
[----:B-1----:R-:W-:-:S04]  /*20e40*/  MOV R2, UR13 ;  /* 0x0000000d00027c02 */ /* 0x002fc80008000f00 */
[----:B------:R1:W1:Y:S03]  /*20e50*/  SYNCS.PHASECHK.TRANS64.TRYWAIT P2, [R2+URZ+0x90], R3 ;  /* 0x00009003020075a7 */ /* 0x000266000804017f */
[----:B-1----:R-:W-:Y:S05]  /*20e60*/  @!P2 NANOSLEEP.SYNCS 0x989680 ;  /* 0x009896800000a95d */ /* 0x002fea0003900000 */
[----:B------:R-:W1:Y:S02]  /*20e70*/  @!P2 SYNCS.PHASECHK.TRANS64 P2, [R2+URZ+0x90], R3 ;  /* 0x000090030200a5a7 */ /* 0x000e64000804007f */
[----:B-1----:R-:W-:Y:S05]  /*20e80*/  @!P2 BRA `(.L_x_330) ;  /* 0xfffffffc00eca947 */ /* 0x002fea000383ffff */
[----:B------:R-:W-:Y:S05]  /*20e90*/  BRA `(.L_x_407) ;  /* 0xffffffd400fc7947 */ /* 0x000fea000383ffff */
.L_x_336:
[----:B-1----:R-:W-:-:S04]  /*20ea0*/  MOV R2, UR13 ;  /* 0x0000000d00027c02 */ /* 0x002fc80008000f00 */
[----:B------:R1:W1:Y:S03]  /*20eb0*/  SYNCS.PHASECHK.TRANS64.TRYWAIT P2, [R2+URZ+0x98], R3 ;  /* 0x00009803020075a7 */ /* 0x000266000804017f */
[----:B-1----:R-:W-:Y:S05]  /*20ec0*/  @!P2 NANOSLEEP.SYNCS 0x989680 ;  /* 0x009896800000a95d */ /* 0x002fea0003900000 */
[----:B------:R-:W1:Y:S02]  /*20ed0*/  @!P2 SYNCS.PHASECHK.TRANS64 P2, [R2+URZ+0x98], R3 ;  /* 0x000098030200a5a7 */ /* 0x000e64000804007f */
[----:B-1----:R-:W-:Y:S05]  /*20ee0*/  @!P2 BRA `(.L_x_336) ;  /* 0xfffffffc00eca947 */ /* 0x002fea000383ffff */
[----:B------:R-:W-:Y:S05]  /*20ef0*/  BRA `(.L_x_408) ;  /* 0xffffffd800407947 */ /* 0x000fea000383ffff */
.L_x_348:
[----:B---3--:R3:W4:Y:S02]  /*20f00*/  SYNCS.PHASECHK.TRANS64.TRYWAIT P1, [R0+URZ+0x80], R3 ;  /* 0x00008003000075a7 */ /* 0x008724000802017f */
[----:B----4-:R-:W-:Y:S05]  /*20f10*/  @!P1 NANOSLEEP.SYNCS 0x989680 ;  /* 0x009896800000995d */ /* 0x010fea0003900000 */
[----:B------:R-:W4:Y:S02]  /*20f20*/  @!P1 SYNCS.PHASECHK.TRANS64 P1, [R0+URZ+0x80], R3 ;  /* 0x00008003000095a7 */ /* 0x000f24000802007f */
[----:B----4-:R-:W-:Y:S05]  /*20f30*/  @!P1 BRA `(.L_x_348) ;  /* 0xfffffffc00f09947 */ /* 0x010fea000383ffff */
[----:B------:R-:W-:Y:S05]  /*20f40*/  BRA `(.L_x_409) ;  /* 0xffffffe000487947 */ /* 0x000fea000383ffff */
.L_x_350:
[----:B----4-:R4:W1:Y:S02]  /*20f50*/  SYNCS.PHASECHK.TRANS64.TRYWAIT P1, [R0+URZ+0x88], R3 ;  /* 0x00008803000075a7 */ /* 0x010864000802017f */
[----:B-1----:R-:W-:Y:S05]  /*20f60*/  @!P1 NANOSLEEP.SYNCS 0x989680 ;  /* 0x009896800000995d */ /* 0x002fea0003900000 */
[----:B------:R-:W1:Y:S02]  /*20f70*/  @!P1 SYNCS.PHASECHK.TRANS64 P1, [R0+URZ+0x88], R3 ;  /* 0x00008803000095a7 */ /* 0x000e64000802007f */
[----:B-1----:R-:W-:Y:S05]  /*20f80*/  @!P1 BRA `(.L_x_350) ;  /* 0xfffffffc00f09947 */ /* 0x002fea000383ffff */
[----:B------:R-:W-:Y:S05]  /*20f90*/  BRA `(.L_x_410) ;  /* 0xffffffe000447947 */ /* 0x000fea000383ffff */
.L_x_352:
[----:B------:R1:W1:Y:S02]  /*20fa0*/  SYNCS.PHASECHK.TRANS64.TRYWAIT P1, [R0+URZ+0x90], R3 ;  /* 0x00009003000075a7 */ /* 0x000264000802017f */
[----:B-1----:R-:W-:Y:S05]  /*20fb0*/  @!P1 NANOSLEEP.SYNCS 0x989680 ;  /* 0x009896800000995d */ /* 0x002fea0003900000 */
[----:B------:R-:W1:Y:S02]  /*20fc0*/  @!P1 SYNCS.PHASECHK.TRANS64 P1, [R0+URZ+0x90], R3 ;  /* 0x00009003000095a7 */ /* 0x000e64000802007f */
[----:B-1----:R-:W-:Y:S05]  /*20fd0*/  @!P1 BRA `(.L_x_352) ;  /* 0xfffffffc00f09947 */ /* 0x002fea000383ffff */
[----:B------:R-:W-:Y:S05]  /*20fe0*/  BRA `(.L_x_411) ;  /* 0xffffffe000407947 */ /* 0x000fea000383ffff */
.L_x_356:
[----:B------:R-:W-:Y:S01]  /*20ff0*/  BSSY B1, `(.L_x_412) ;  /* 0x0000006000017945 */ /* 0x000fe20003800000 */
[----:B------:R-:W-:-:S07]  /*21000*/  MOV R15, 0xffffffff ;  /* 0xffffffff000f7802 */ /* 0x000fce0000000f00 */
[----:B------:R-:W-:Y:S05]  /*21010*/  WARPSYNC.COLLECTIVE R15, `(.L_x_413) ;  /* 0x000000000f0c7348 */ /* 0x000fea0003c00000 */
[----:B------:R-:W-:Y:S02]  /*21020*/  ELECT P6, UR62, PT ;  /* 0x00000000003e782f */ /* 0x000fe400038c0000 */
[----:B------:R-:W-:Y:S01]  /*21030*/  MOV R14, UR62 ;  /* 0x0000003e000e7c02 */ /* 0x000fe20008000f00 */
[----:B------:R-:W-:Y:S10]  /*21040*/  ENDCOLLECTIVE ;  /* 0x000000000000791b */ /* 0x000ff40003800000 */
.L_x_413:
[----:B------:R-:W-:Y:S05]  /*21050*/  BSYNC B1 ;  /* 0x0000000000017941 */ /* 0x000fea0003800000 */
.L_x_412:
[----:B------:R-:W-:Y:S01]  /*21060*/  PLOP3.LUT P0, PT, P6, PT, PT, 0x80, 0x0 ;  /* 0x000000000000781c */ /* 0x000fe2000370f070 */
[----:B------:R-:W-:-:S12]  /*21070*/  BRA `(.L_x_414) ;  /* 0xffffffe000bc7947 */ /* 0x000fd8000383ffff */
.L_x_359:
[----:B-1----:R1:W2:Y:S02]  /*21080*/  SYNCS.PHASECHK.TRANS64.TRYWAIT P0, [R12+URZ+0x30], R11 ;  /* 0x0000300b0c0075a7 */ /* 0x0022a4000800017f */
[----:B--2---:R-:W-:Y:S05]  /*21090*/  @!P0 NANOSLEEP.SYNCS 0x989680 ;  /* 0x009896800000895d */ /* 0x004fea0003900000 */
[----:B------:R-:W2:Y:S02]  /*210a0*/  @!P0 SYNCS.PHASECHK.TRANS64 P0, [R12+URZ+0x30], R11 ;  /* 0x0000300b0c0085a7 */ /* 0x000ea4000800007f */
[----:B--2---:R-:W-:Y:S05]  /*210b0*/  @!P0 BRA `(.L_x_359) ;  /* 0xfffffffc00f08947 */ /* 0x004fea000383ffff */
[----:B------:R-:W-:Y:S05]  /*210c0*/  BRA `(.L_x_415) ;  /* 0xffffffe000f47947 */ /* 0x000fea000383ffff */
.L_x_367:
[----:B------:R-:W-:Y:S01]  /*210d0*/  BSSY B0, `(.L_x_416) ;  /* 0x0000006000007945 */ /* 0x000fe20003800000 */
[----:B------:R-:W-:-:S07]  /*210e0*/  MOV R15, 0xffffffff ;  /* 0xffffffff000f7802 */ /* 0x000fce0000000f00 */
[----:B------:R-:W-:Y:S05]  /*210f0*/  WARPSYNC.COLLECTIVE R15, `(.L_x_417) ;  /* 0x000000000f0c7348 */ /* 0x000fea0003c00000 */
[----:B------:R-:W-:Y:S02]  /*21100*/  ELECT P6, UR62, PT ;  /* 0x00000000003e782f */ /* 0x000fe400038c0000 */
[----:B------:R-:W-:Y:S01]  /*21110*/  MOV R14, UR62 ;  /* 0x0000003e000e7c02 */ /* 0x000fe20008000f00 */
[----:B------:R-:W-:Y:S10]  /*21120*/  ENDCOLLECTIVE ;  /* 0x000000000000791b */ /* 0x000ff40003800000 */
.L_x_417:
[----:B------:R-:W-:Y:S05]  /*21130*/  BSYNC B0 ;  /* 0x0000000000007941 */ /* 0x000fea0003800000 */
.L_x_416:
[----:B------:R-:W-:Y:S01]  /*21140*/  PLOP3.LUT P0, PT, P6, PT, PT, 0x80, 0x0 ;  /* 0x000000000000781c */ /* 0x000fe2000370f070 */
[----:B------:R-:W-:-:S12]  /*21150*/  BRA `(.L_x_418) ;  /* 0xffffffec00607947 */ /* 0x000fd8000383ffff */
.L_x_371:
[----:B-1----:R1:W2:Y:S02]  /*21160*/  SYNCS.PHASECHK.TRANS64.TRYWAIT P0, [R4+URZ], R3 ;  /* 0x00000003040075a7 */ /* 0x0022a4000800017f */
[----:B--2---:R-:W-:Y:S05]  /*21170*/  @!P0 NANOSLEEP.SYNCS 0x989680 ;  /* 0x009896800000895d */ /* 0x004fea0003900000 */
[----:B------:R-:W2:Y:S02]  /*21180*/  @!P0 SYNCS.PHASECHK.TRANS64 P0, [R4+URZ], R3 ;  /* 0x00000003040085a7 */ /* 0x000ea4000800007f */
[----:B--2---:R-:W-:Y:S05]  /*21190*/  @!P0 BRA `(.L_x_371) ;  /* 0xfffffffc00f08947 */ /* 0x004fea000383ffff */
[----:B------:R-:W-:Y:S05]  /*211a0*/  BRA `(.L_x_419) ;  /* 0xffffffec00887947 */ /* 0x000fea000383ffff */
.L_x_372:
[----:B-1----:R1:W2:Y:S02]  /*211b0*/  SYNCS.PHASECHK.TRANS64.TRYWAIT P0, [R3+URZ], R0 ;  /* 0x00000000030075a7 */ /* 0x0022a4000800017f */
[----:B--2---:R-:W-:Y:S05]  /*211c0*/  @!P0 NANOSLEEP.SYNCS 0x989680 ;  /* 0x009896800000895d */ /* 0x004fea0003900000 */
[----:B------:R-:W2:Y:S02]  /*211d0*/  @!P0 SYNCS.PHASECHK.TRANS64 P0, [R3+URZ], R0 ;  /* 0x00000000030085a7 */ /* 0x000ea4000800007f */
[----:B--2---:R-:W-:Y:S05]  /*211e0*/  @!P0 BRA `(.L_x_372) ;  /* 0xfffffffc00f08947 */ /* 0x004fea000383ffff */
[----:B------:R-:W-:Y:S05]  /*211f0*/  BRA `(.L_x_420) ;  /* 0xffffffec00987947 */ /* 0x000fea000383ffff */
.L_x_373:
[----:B-1----:R1:W2:Y:S02]  /*21200*/  SYNCS.PHASECHK.TRANS64.TRYWAIT P0, [R3+URZ], R0 ;  /* 0x00000000030075a7 */ /* 0x0022a4000800017f */
[----:B--2---:R-:W-:Y:S05]  /*21210*/  @!P0 NANOSLEEP.SYNCS 0x989680 ;  /* 0x009896800000895d */ /* 0x004fea0003900000 */
[----:B------:R-:W2:Y:S02]  /*21220*/  @!P0 SYNCS.PHASECHK.TRANS64 P0, [R3+URZ], R0 ;  /* 0x00000000030085a7 */ /* 0x000ea4000800007f */
[----:B--2---:R-:W-:Y:S05]  /*21230*/  @!P0 BRA `(.L_x_373) ;  /* 0xfffffffc00f08947 */ /* 0x004fea000383ffff */
[----:B------:R-:W-:Y:S05]  /*21240*/  BRA `(.L_x_421) ;  /* 0xffffffec00a87947 */ /* 0x000fea000383ffff */
.L_x_374:
[----:B-1----:R1:W2:Y:S02]  /*21250*/  SYNCS.PHASECHK.TRANS64.TRYWAIT P0, [R3+URZ], R0 ;  /* 0x00000000030075a7 */ /* 0x0022a4000800017f */
[----:B--2---:R-:W-:Y:S05]  /*21260*/  @!P0 NANOSLEEP.SYNCS 0x989680 ;  /* 0x009896800000895d */ /* 0x004fea0003900000 */
[----:B------:R-:W2:Y:S02]  /*21270*/  @!P0 SYNCS.PHASECHK.TRANS64 P0, [R3+URZ], R0 ;  /* 0x00000000030085a7 */ /* 0x000ea4000800007f */
[----:B--2---:R-:W-:Y:S05]  /*21280*/  @!P0 BRA `(.L_x_374) ;  /* 0xfffffffc00f08947 */ /* 0x004fea000383ffff */
[----:B------:R-:W-:Y:S05]  /*21290*/  BRA `(.L_x_422) ;  /* 0xffffffec00b87947 */ /* 0x000fea000383ffff */
.L_x_375:
[----:B-1----:R1:W2:Y:S02]  /*212a0*/  SYNCS.PHASECHK.TRANS64.TRYWAIT P0, [R3+URZ], R0 ;  /* 0x00000000030075a7 */ /* 0x0022a4000800017f */
[----:B--2---:R-:W-:Y:S05]  /*212b0*/  @!P0 NANOSLEEP.SYNCS 0x989680 ;  /* 0x009896800000895d */ /* 0x004fea0003900000 */
[----:B------:R-:W2:Y:S02]  /*212c0*/  @!P0 SYNCS.PHASECHK.TRANS64 P0, [R3+URZ], R0 ;  /* 0x00000000030085a7 */ /* 0x000ea4000800007f */
[----:B--2---:R-:W-:Y:S05]  /*212d0*/  @!P0 BRA `(.L_x_375) ;  /* 0xfffffffc00f08947 */ /* 0x004fea000383ffff */
[----:B------:R-:W-:Y:S05]  /*212e0*/  BRA `(.L_x_423) ;  /* 0xffffffec00c87947 */ /* 0x000fea000383ffff */
.L_x_424:
[----:B------:R-:W-:-:S00]  /*212f0*/  BRA `(.L_x_424) ;  /* 0xfffffffc00fc7947 */ /* 0x000fc0000383ffff */
[----:B------:R-:W-:-:S00]  /*21300*/  NOP ;  /* 0x0000000000007918 */ /* 0x000fc00000000000 */
[----:B------:R-:W-:-:S00]  /*21310*/  NOP ;  /* 0x0000000000007918 */ /* 0x000fc00000000000 */
[----:B------:R-:W-:-:S00]  /*21320*/  NOP ;  /* 0x0000000000007918 */ /* 0x000fc00000000000 */
[----:B------:R-:W-:-:S00]  /*21330*/  NOP ;  /* 0x0000000000007918 */ /* 0x000fc00000000000 */
[----:B------:R-:W-:-:S00]  /*21340*/  NOP ;  /* 0x0000000000007918 */ /* 0x000fc00000000000 */
[----:B------:R-:W-:-:S00]  /*21350*/  NOP ;  /* 0x0000000000007918 */ /* 0x000fc00000000000 */
[----:B------:R-:W-:-:S00]  /*21360*/  NOP ;  /* 0x0000000000007918 */ /* 0x000fc00000000000 */
[----:B------:R-:W-:-:S00]  /*21370*/  NOP ;  /* 0x0000000000007918 */ /* 0x000fc00000000000 */
.L_x_425:


//--------------------- .nv.global.init           --------------------------
	.section	.nv.global.init,"aw",@progbits
.nv.global.init:
	.type		$str$24,@object
	.size		$str$24,($str$25 - $str$24)
$str$24:
        /*0000*/ 	.byte	0x28, 0x61, 0x64, 0x64, 0x72, 0x65, 0x73, 0x73, 0x20, 0x26, 0x20, 0x6d, 0x61, 0x73, 0x6b, 0x29
        /*0010*/ 	.byte	0x20, 0x3d, 0x3d, 0x20, 0x30, 0x00
	.type		$str$25,@object
	.size		$str$25,(__unnamed_1 - $str$25)
$str$25:
        /*0016*/ 	.byte	0x2f, 0x74, 0x6d, 0x70, 0x2f, 0x63, 0x75, 0x74, 0x6c, 0x61, 0x73, 0x73, 0x5f, 0x73, 0x77, 0x65
        /*0026*/ 	.byte	0x65, 0x70, 0x5f, 0x73, 0x72, 0x63, 0x2f, 0x69, 0x6e, 0x63, 0x6c, 0x75, 0x64, 0x65, 0x2f, 0x63
        /*0036*/ 	.byte	0x75, 0x74, 0x65, 0x2f, 0x70, 0x6f, 0x69, 0x6e, 0x74, 0x65, 0x72, 0x5f, 0x66, 0x6c, 0x61, 0x67
        /*0046*/ 	.byte	0x67, 0x65, 0x64, 0x2e, 0x68, 0x70, 0x70, 0x00
	.type		__unnamed_1,@object
	.size		__unnamed_1,(__unnamed_2 - __unnamed_1)
__unnamed_1:
        /* <DEDUP_REMOVED lines=28> */
        /*020e*/ 	.byte	0x3a, 0x43, 0x3c, 0x34, 0x30, 0x39, 0x36, 0x3e, 0x3e, 0x3e, 0x3e, 0x3e, 0x5d, 0x00
	.type		__unnamed_2,@object
	.size		__unnamed_2,(.L_1 - __unnamed_2)
__unnamed_2:
        /* <DEDUP_REMOVED lines=29> */
.L_1:


//--------------------- .nv.shared._ZN7cutlass13device_kernelINS_4gemm6kernel13GemmUniversalIN4cute5tupleIJiiiiEEENS1_10collective13CollectiveMmaINS1_37MainloopSm90TmaGmmaWarpSpecializedFP8ILi6ENS5_IJNS4_1CILi2EEENSA_ILi1EEESC_EEENS1_35KernelTmaWarpSpecializedCooperativeEEENS5_IJNSA_ILi256EEESG_NSA_ILi64EEEEEENS_12float_e4m3_tENS5_IJlSC_lEEESJ_SK_NS4_8TiledMMAINS4_8MMA_AtomIJNS4_4SM904GMMA31MMA_64x256x32_F32E4M3E4M3_SS_TNILNSO_7ScaleInE1ELSQ_1EEEEEENS4_6LayoutISD_NS5_IJSC_NSA_ILi0EEESU_EEEEENS5_IJNS4_10UnderscoreESX_SX_EEEEENS4_13SM90_TMA_LOADENS4_14ComposedLayoutINS4_7SwizzleILi2ELi4ELi3EEENS4_18smem_ptr_flag_bitsILi8EEENST_INS5_IJNSA_ILi8EEESH_EEENS5_IJSH_SC_EEEEEEEvNS4_8identityENS4_23SM90_TMA_LOAD_MULTICASTES1A_vS1B_EENS_8epilogue10collective18CollectiveEpilogueINS1E_22Sm90TmaWarpSpecializedILi4ELi2ELi16ELb0ELb0EEEJSI_NS5_IJNSA_ILi128EEENSA_ILi32EEEEEESJ_SK_SJ_SK_NS1E_6fusion15FusionCallbacksIS1I_NS1M_13LinCombEltActINS1E_6thread4ReLuESJ_fSJ_fLNS_15FloatRoundStyleE2EEESI_S1L_JEEES10_NS11_INS12_ILi1ELi4ELi3EEES15_NST_INS5_IJS16_S1K_EEENS5_IJS1K_SC_EEEEEEENS4_39AutoVectorizingCopyWithAssumedAlignmentILi128EEENS4_14SM90_TMA_STOREES1Y_S20_NS4_9Copy_AtomIJNS4_17SM90_U32x4_STSM_NENS_6half_tEEEEvEEEvvEEEEvNT_6ParamsE --------------------------
	.section	.nv.shared._ZN7cutlass13device_kernelINS_4gemm6kernel13GemmUniversalIN4cute5tupleIJiiiiEEENS1_10collective13CollectiveMmaINS1_37MainloopSm90TmaGmmaWarpSpecializedFP8ILi6ENS5_IJNS4_1CILi2EEENSA_ILi1EEESC_EEENS1_35KernelTmaWarpSpecializedCooperativeEEENS5_IJNSA_ILi256EEESG_NSA_ILi64EEEEEENS_12float_e4m3_tENS5_IJlSC_lEEESJ_SK_NS4_8TiledMMAINS4_8MMA_AtomIJNS4_4SM904GMMA31MMA_64x256x32_F32E4M3E4M3_SS_TNILNSO_7ScaleInE1ELSQ_1EEEEEENS4_6LayoutISD_NS5_IJSC_NSA_ILi0EEESU_EEEEENS5_IJNS4_10UnderscoreESX_SX_EEEEENS4_13SM90_TMA_LOADENS4_14ComposedLayoutINS4_7SwizzleILi2ELi4ELi3EEENS4_18smem_ptr_flag_bitsILi8EEENST_INS5_IJNSA_ILi8EEESH_EEENS5_IJSH_SC_EEEEEEEvNS4_8identityENS4_23SM90_TMA_LOAD_MULTICASTES1A_vS1B_EENS_8epilogue10collective18CollectiveEpilogueINS1E_22Sm90TmaWarpSpecializedILi4ELi2ELi16ELb0ELb0EEEJSI_NS5_IJNSA_ILi128EEENSA_ILi32EEEEEESJ_SK_SJ_SK_NS1E_6fusion15FusionCallbacksIS1I_NS1M_13LinCombEltActINS1E_6thread4ReLuESJ_fSJ_fLNS_15FloatRoundStyleE2EEESI_S1L_JEEES10_NS11_INS12_ILi1ELi4ELi3EEES15_NST_INS5_IJS16_S1K_EEENS5_IJS1K_SC_EEEEEEENS4_39AutoVectorizingCopyWithAssumedAlignmentILi128EEENS4_14SM90_TMA_STOREES1Y_S20_NS4_9Copy_AtomIJNS4_17SM90_U32x4_STSM_NENS_6half_tEEEEvEEEvvEEEEvNT_6ParamsE,"aw",@nobits
	.sectionflags	@""
	.align	16
	.zero		1024


//--------------------- .nv.shared.reserved.0     --------------------------
	.section	.nv.shared.reserved.0,"aw",@nobits
	.weak		__nv_reservedSMEM_offset_0_alias
	.size		__nv_reservedSMEM_offset_0_alias, 0, 0
	.other		__nv_reservedSMEM_offset_0_alias,@"STO_CUDA_RESERVED_SHARED STV_DEFAULT"
__nv_reservedSMEM_offset_0_alias:
	.zero		0


//--------------------- .nv.global                --------------------------
	.section	.nv.global,"aw",@nobits
.nv.global:
	.type		_ZN39_INTERNAL_dc445529_4_k_cu_0e3fd287_27984cute1_E,@object
	.size		_ZN39_INTERNAL_dc445529_4_k_cu_0e3fd287_27984cute1_E,(_ZN39_INTERNAL_dc445529_4_k_cu_0e3fd287_27984cuda3std3__45__cpo6cbeginE - _ZN39_INTERNAL_dc445529_4_k_cu_0e3fd287_27984cute1_E)
_ZN39_INTERNAL_dc445529_4_k_cu_0e3fd287_27984cute1_E:
	.zero		1
	.type		_ZN39_INTERNAL_dc445529_4_k_cu_0e3fd287_27984cuda3std3__45__cpo6cbeginE,@object
	.size		_ZN39_INTERNAL_dc445529_4_k_cu_0e3fd287_27984cuda3std3__45__cpo6cbeginE,(_ZN39_INTERNAL_dc445529_4_k_cu_0e3fd287_27984cuda3std3__48in_placeE - _ZN39_INTERNAL_dc445529_4_k_cu_0e3fd287_27984cuda3std3__45__cpo6cbeginE)
_ZN39_INTERNAL_dc445529_4_k_cu_0e3fd287_27984cuda3std3__45__cpo6cbeginE:
	.zero		1
	.type		_ZN39_INTERNAL_dc445529_4_k_cu_0e3fd287_27984cuda3std3__48in_placeE,@object
	.size		_ZN39_INTERNAL_dc445529_4_k_cu_0e3fd287_27984cuda3std3__48in_placeE,(_ZN39_INTERNAL_dc445529_4_k_cu_0e3fd287_27984cuda3std6ranges3__45__cpo9iter_moveE - _ZN39_INTERNAL_dc445529_4_k_cu_0e3fd287_27984cuda3std3__48in_placeE)
_ZN39_INTERNAL_dc445529_4_k_cu_0e3fd287_27984cuda3std3__48in_placeE:
	.zero		1
	.type		_ZN39_INTERNAL_dc445529_4_k_cu_0e3fd287_27984cuda3std6ranges3__45__cpo9iter_moveE,@object
	.size		_ZN39_INTERNAL_dc445529_4_k_cu_0e3fd287_27984cuda3std6ranges3__45__cpo9iter_moveE,(_ZN39_INTERNAL_dc445529_4_k_cu_0e3fd287_27984cuda3std3__45__cpo5beginE - _ZN39_INTERNAL_dc445529_4_k_cu_0e3fd287_27984cuda3std6ranges3__45__cpo9iter_moveE)
_ZN39_INTERNAL_dc445529_4_k_cu_0e3fd287_27984cuda3std6ranges3__45__cpo9iter_moveE:
	.zero		1
	.type		_ZN39_INTERNAL_dc445529_4_k_cu_0e3fd287_27984cuda3std3__45__cpo5beginE,@object
	.size		_ZN39_INTERNAL_dc445529_4_k_cu_0e3fd287_27984cuda3std3__45__cpo5beginE,(_ZN39_INTERNAL_dc445529_4_k_cu_0e3fd287_27984cuda3std3__441_GLOBAL__N__dc445529_4_k_cu_0e3fd287_27986ignoreE - _ZN39_INTERNAL_dc445529_4_k_cu_0e3fd287_27984cuda3std3__45__cpo5beginE)
_ZN39_INTERNAL_dc445529_4_k_cu_0e3fd287_27984cuda3std3__45__cpo5beginE:
	.zero		1
	.type		_ZN39_INTERNAL_dc445529_4_k_cu_0e3fd287_27984cuda3std3__441_GLOBAL__N__dc445529_4_k_cu_0e3fd287_27986ignoreE,@object
	.size		_ZN39_INTERNAL_dc445529_4_k_cu_0e3fd287_27984cuda3std3__441_GLOBAL__N__dc445529_4_k_cu_0e3fd287_27986ignoreE,(_ZN39_INTERNAL_dc445529_4_k_cu_0e3fd287_27984cute7productE - _ZN39_INTERNAL_dc445529_4_k_cu_0e3fd287_27984cuda3std3__441_GLOBAL__N__dc445529_4_k_cu_0e3fd287_27986ignoreE)
_ZN39_INTERNAL_dc445529_4_k_cu_0e3fd287_27984cuda3std3__441_GLOBAL__N__dc445529_4_k_cu_0e3fd287_27986ignoreE:
	.zero		1
	.type		_ZN39_INTERNAL_dc445529_4_k_cu_0e3fd287_27984cute7productE,@object
	.size		_ZN39_INTERNAL_dc445529_4_k_cu_0e3fd287_27984cute7productE,(_ZN39_INTERNAL_dc445529_4_k_cu_0e3fd287_27984cuda3std3__45__cpo3endE - _ZN39_INTERNAL_dc445529_4_k_cu_0e3fd287_27984cute7productE)
_ZN39_INTERNAL_dc445529_4_k_cu_0e3fd287_27984cute7productE:
	.zero		1
	.type		_ZN39_INTERNAL_dc445529_4_k_cu_0e3fd287_27984cuda3std3__45__cpo3endE,@object
	.size		_ZN39_INTERNAL_dc445529_4_k_cu_0e3fd287_27984cuda3std3__45__cpo3endE,(_ZN39_INTERNAL_dc445529_4_k_cu_0e3fd287_27984cuda3std3__419piecewise_constructE - _ZN39_INTERNAL_dc445529_4_k_cu_0e3fd287_27984cuda3std3__45__cpo3endE)
_ZN39_INTERNAL_dc445529_4_k_cu_0e3fd287_27984cuda3std3__45__cpo3endE:
	.zero		1
	.type		_ZN39_INTERNAL_dc445529_4_k_cu_0e3fd287_27984cuda3std3__419piecewise_constructE,@object
	.size		_ZN39_INTERNAL_dc445529_4_k_cu_0e3fd287_27984cuda3std3__419piecewise_constructE,(_ZN39_INTERNAL_dc445529_4_k_cu_0e3fd287_27984cuda3std3__45__cpo4cendE - _ZN39_INTERNAL_dc445529_4_k_cu_0e3fd287_27984cuda3std3__419piecewise_constructE)
_ZN39_INTERNAL_dc445529_4_k_cu_0e3fd287_27984cuda3std3__419piecewise_constructE:
	.zero		1
	.type		_ZN39_INTERNAL_dc445529_4_k_cu_0e3fd287_27984cuda3std3__45__cpo4cendE,@object
	.size		_ZN39_INTERNAL_dc445529_4_k_cu_0e3fd287_27984cuda3std3__45__cpo4cendE,(_ZN39_INTERNAL_dc445529_4_k_cu_0e3fd287_27984cuda3std6ranges3__45__cpo4swapE - _ZN39_INTERNAL_dc445529_4_k_cu_0e3fd287_27984cuda3std3__45__cpo4cendE)
_ZN39_INTERNAL_dc445529_4_k_cu_0e3fd287_27984cuda3std3__45__cpo4cendE:
	.zero		1
	.type		_ZN39_INTERNAL_dc445529_4_k_cu_0e3fd287_27984cuda3std6ranges3__45__cpo4swapE,@object
	.size		_ZN39_INTERNAL_dc445529_4_k_cu_0e3fd287_27984cuda3std6ranges3__45__cpo4swapE,(.L_9 - _ZN39_INTERNAL_dc445529_4_k_cu_0e3fd287_27984cuda3std6ranges3__45__cpo4swapE)
_ZN39_INTERNAL_dc445529_4_k_cu_0e3fd287_27984cuda3std6ranges3__45__cpo4swapE:
	.zero		1
.L_9:


//--------------------- .nv.constant0._ZN7cutlass13device_kernelINS_4gemm6kernel13GemmUniversalIN4cute5tupleIJiiiiEEENS1_10collective13CollectiveMmaINS1_37MainloopSm90TmaGmmaWarpSpecializedFP8ILi6ENS5_IJNS4_1CILi2EEENSA_ILi1EEESC_EEENS1_35KernelTmaWarpSpecializedCooperativeEEENS5_IJNSA_ILi256EEESG_NSA_ILi64EEEEEENS_12float_e4m3_tENS5_IJlSC_lEEESJ_SK_NS4_8TiledMMAINS4_8MMA_AtomIJNS4_4SM904GMMA31MMA_64x256x32_F32E4M3E4M3_SS_TNILNSO_7ScaleInE1ELSQ_1EEEEEENS4_6LayoutISD_NS5_IJSC_NSA_ILi0EEESU_EEEEENS5_IJNS4_10UnderscoreESX_SX_EEEEENS4_13SM90_TMA_LOADENS4_14ComposedLayoutINS4_7SwizzleILi2ELi4ELi3EEENS4_18smem_ptr_flag_bitsILi8EEENST_INS5_IJNSA_ILi8EEESH_EEENS5_IJSH_SC_EEEEEEEvNS4_8identityENS4_23SM90_TMA_LOAD_MULTICASTES1A_vS1B_EENS_8epilogue10collective18CollectiveEpilogueINS1E_22Sm90TmaWarpSpecializedILi4ELi2ELi16ELb0ELb0EEEJSI_NS5_IJNSA_ILi128EEENSA_ILi32EEEEEESJ_SK_SJ_SK_NS1E_6fusion15FusionCallbacksIS1I_NS1M_13LinCombEltActINS1E_6thread4ReLuESJ_fSJ_fLNS_15FloatRoundStyleE2EEESI_S1L_JEEES10_NS11_INS12_ILi1ELi4ELi3EEES15_NST_INS5_IJS16_S1K_EEENS5_IJS1K_SC_EEEEEEENS4_39AutoVectorizingCopyWithAssumedAlignmentILi128EEENS4_14SM90_TMA_STOREES1Y_S20_NS4_9Copy_AtomIJNS4_17SM90_U32x4_STSM_NENS_6half_tEEEEvEEEvvEEEEvNT_6ParamsE --------------------------
	.section	.nv.constant0._ZN7cutlass13device_kernelINS_4gemm6kernel13GemmUniversalIN4cute5tupleIJiiiiEEENS1_10collective13CollectiveMmaINS1_37MainloopSm90TmaGmmaWarpSpecializedFP8ILi6ENS5_IJNS4_1CILi2EEENSA_ILi1EEESC_EEENS1_35KernelTmaWarpSpecializedCooperativeEEENS5_IJNSA_ILi256EEESG_NSA_ILi64EEEEEENS_12float_e4m3_tENS5_IJlSC_lEEESJ_SK_NS4_8TiledMMAINS4_8MMA_AtomIJNS4_4SM904GMMA31MMA_64x256x32_F32E4M3E4M3_SS_TNILNSO_7ScaleInE1ELSQ_1EEEEEENS4_6LayoutISD_NS5_IJSC_NSA_ILi0EEESU_EEEEENS5_IJNS4_10UnderscoreESX_SX_EEEEENS4_13SM90_TMA_LOADENS4_14ComposedLayoutINS4_7SwizzleILi2ELi4ELi3EEENS4_18smem_ptr_flag_bitsILi8EEENST_INS5_IJNSA_ILi8EEESH_EEENS5_IJSH_SC_EEEEEEEvNS4_8identityENS4_23SM90_TMA_LOAD_MULTICASTES1A_vS1B_EENS_8epilogue10collective18CollectiveEpilogueINS1E_22Sm90TmaWarpSpecializedILi4ELi2ELi16ELb0ELb0EEEJSI_NS5_IJNSA_ILi128EEENSA_ILi32EEEEEESJ_SK_SJ_SK_NS1E_6fusion15FusionCallbacksIS1I_NS1M_13LinCombEltActINS1E_6thread4ReLuESJ_fSJ_fLNS_15FloatRoundStyleE2EEESI_S1L_JEEES10_NS11_INS12_ILi1ELi4ELi3EEES15_NST_INS5_IJS16_S1K_EEENS5_IJS1K_SC_EEEEEEENS4_39AutoVectorizingCopyWithAssumedAlignmentILi128EEENS4_14SM90_TMA_STOREES1Y_S20_NS4_9Copy_AtomIJNS4_17SM90_U32x4_STSM_NENS_6half_tEEEEvEEEvvEEEEvNT_6ParamsE,"a",@progbits
	.sectionflags	@""
	.align	4
.nv.constant0._ZN7cutlass13device_kernelINS_4gemm6kernel13GemmUniversalIN4cute5tupleIJiiiiEEENS1_10collective13CollectiveMmaINS1_37MainloopSm90TmaGmmaWarpSpecializedFP8ILi6ENS5_IJNS4_1CILi2EEENSA_ILi1EEESC_EEENS1_35KernelTmaWarpSpecializedCooperativeEEENS5_IJNSA_ILi256EEESG_NSA_ILi64EEEEEENS_12float_e4m3_tENS5_IJlSC_lEEESJ_SK_NS4_8TiledMMAINS4_8MMA_AtomIJNS4_4SM904GMMA31MMA_64x256x32_F32E4M3E4M3_SS_TNILNSO_7ScaleInE1ELSQ_1EEEEEENS4_6LayoutISD_NS5_IJSC_NSA_ILi0EEESU_EEEEENS5_IJNS4_10UnderscoreESX_SX_EEEEENS4_13SM90_TMA_LOADENS4_14ComposedLayoutINS4_7SwizzleILi2ELi4ELi3EEENS4_18smem_ptr_flag_bitsILi8EEENST_INS5_IJNSA_ILi8EEESH_EEENS5_IJSH_SC_EEEEEEEvNS4_8identityENS4_23SM90_TMA_LOAD_MULTICASTES1A_vS1B_EENS_8epilogue10collective18CollectiveEpilogueINS1E_22Sm90TmaWarpSpecializedILi4ELi2ELi16ELb0ELb0EEEJSI_NS5_IJNSA_ILi128EEENSA_ILi32EEEEEESJ_SK_SJ_SK_NS1E_6fusion15FusionCallbacksIS1I_NS1M_13LinCombEltActINS1E_6thread4ReLuESJ_fSJ_fLNS_15FloatRoundStyleE2EEESI_S1L_JEEES10_NS11_INS12_ILi1ELi4ELi3EEES15_NST_INS5_IJS16_S1K_EEENS5_IJS1K_SC_EEEEEEENS4_39AutoVectorizingCopyWithAssumedAlignmentILi128EEENS4_14SM90_TMA_STOREES1Y_S20_NS4_9Copy_AtomIJNS4_17SM90_U32x4_STSM_NENS_6half_tEEEEvEEEvvEEEEvNT_6ParamsE:
	.zero		2432


//--------------------- SYMBOLS --------------------------

	.type		.nv.reservedSmem.offset0,@object
	.size		.nv.reservedSmem.offset0,0x4
	.type		__assertfail,@function
